def matmul_kernel(
    a_ptr,
    b_ptr,
    c_ptr,
    M,
    N,
    K,
    stride_am,
    stride_ak,
    stride_bk,
    stride_bn,
    stride_cm,
    stride_cn,
    BLOCK_M: tl.constexpr,
    BLOCK_N: tl.constexpr,
    BLOCK_K: tl.constexpr,
    GROUP_M: tl.constexpr,
):
    pid = tl.program_id(axis=0)
    num_pid_m = tl.cdiv(M, BLOCK_M)
    num_pid_n = tl.cdiv(N, BLOCK_N)
    num_pid_in_group = GROUP_M * num_pid_n
    group_id = pid // num_pid_in_group
    first_pid_m = group_id * GROUP_M
    group_size_m = min(num_pid_m - first_pid_m, GROUP_M)
    pid_m = first_pid_m + ((pid % num_pid_in_group) % group_size_m)
    pid_n = (pid % num_pid_in_group) // group_size_m

    offs_am = (pid_m * BLOCK_M + tl.arange(0, BLOCK_M)) % M
    offs_bn = (pid_n * BLOCK_N + tl.arange(0, BLOCK_N)) % N
    offs_k = tl.arange(0, BLOCK_K)
    a_ptrs = a_ptr + offs_am[:, None] * stride_am + offs_k[None, :] * stride_ak
    b_ptrs = b_ptr + offs_k[:, None] * stride_bk + offs_bn[None, :] * stride_bn

    acc = tl.zeros((BLOCK_M, BLOCK_N), dtype=tl.float32)
    for kk in range(0, tl.cdiv(K, BLOCK_K)):
        a = tl.load(a_ptrs, mask=offs_k[None, :] < K - kk * BLOCK_K, other=0.0)
        b = tl.load(b_ptrs, mask=offs_k[:, None] < K - kk * BLOCK_K, other=0.0)
        acc = tl.dot(a, b, acc)
        a_ptrs += BLOCK_K * stride_ak
        b_ptrs += BLOCK_K * stride_bk

    c = acc.to(c_ptr.dtype.element_ty)
    offs_cm = pid_m * BLOCK_M + tl.arange(0, BLOCK_M)
    offs_cn = pid_n * BLOCK_N + tl.arange(0, BLOCK_N)
    c_ptrs = c_ptr + offs_cm[:, None] * stride_cm + offs_cn[None, :] * stride_cn
    mask = (offs_cm[:, None] < M) & (offs_cn[None, :] < N)
    tl.store(c_ptrs, c, mask=mask)

# config = {"BLOCK_K": 64, "BLOCK_M": 128, "BLOCK_N": 256, "GROUP_M": 8, "arch": "sm_90", "dtype": "fp32", "num_ctas": 1, "num_stages": 3, "num_warps": 1}
# arch = sm_90


// ===== COMPILED SASS (sm_90a) =====

	.target	sm_90a

	.elftype	@"ET_EXEC"


//--------------------- .note.nv.tkinfo           --------------------------
	.section	.note.nv.tkinfo,"",@"SHT_NOTE"
	.sectionflags	@"SHF_NOTE_NV_TKINFO"
	.tkinfo
        /*0018*/ 	.word	0x00000002
        /*0030*/ 	.string	""
        /*0030*/ 	.string	"ptxas"
        /*0030*/ 	.string	"Cuda compilation tools, release 13.0, V13.0.88"
        /*0030*/ 	.string	"Build cuda_13.0.r13.0/compiler.36424714_0"
        /*0030*/ 	.string	"-v  -suppress-debug-info  -lineinfo  -arch sm_90a "



//--------------------- .note.nv.cuinfo           --------------------------
	.section	.note.nv.cuinfo,"",@"SHT_NOTE"
	.sectionflags	@"SHF_NOTE_NV_CUINFO"
        /*0018*/ 	.short	0x0002
        /*001a*/ 	.short	0x005a
        /*001c*/ 	.short	0x0082
	.zero		2


//--------------------- .nv.info                  --------------------------
	.section	.nv.info,"",@"SHT_CUDA_INFO"
	.align	4


	//----- nvinfo : EIATTR_REGCOUNT
	.align		4
        /*0000*/ 	.byte	0x04, 0x2f
        /*0002*/ 	.short	(.L_1 - .L_0)
	.align		4
.L_0:
        /*0004*/ 	.word	index@(matmul_kernel)
        /*0008*/ 	.word	0x000000ff


	//----- nvinfo : EIATTR_FRAME_SIZE
	.align		4
.L_1:
        /*000c*/ 	.byte	0x04, 0x11
        /*000e*/ 	.short	(.L_3 - .L_2)
	.align		4
.L_2:
        /*0010*/ 	.word	index@(matmul_kernel)
        /*0014*/ 	.word	0x00004fd0


	//----- nvinfo : EIATTR_MIN_STACK_SIZE
	.align		4
.L_3:
        /*0018*/ 	.byte	0x04, 0x12
        /*001a*/ 	.short	(.L_5 - .L_4)
	.align		4
.L_4:
        /*001c*/ 	.word	index@(matmul_kernel)
        /*0020*/ 	.word	0x00004fd0
.L_5:


//--------------------- .nv.compat                --------------------------
	.section	.nv.compat,"",@"SHT_CUDA_COMPAT_INFO"
	.align	4
        /*0000*/ 	.byte	0x02, 0x09, 0x01, 0x00, 0x02, 0x02, 0x01, 0x00, 0x02, 0x05, 0x05, 0x00, 0x03, 0x07, 0x01, 0x01
        /*0010*/ 	.byte	0x02, 0x03, 0x00, 0x00, 0x02, 0x06, 0x01, 0x00, 0x04, 0x0b, 0x08, 0x00, 0x00, 0x00, 0x00, 0x00
        /*0020*/ 	.byte	0x00, 0x00, 0x00, 0x00


//--------------------- .nv.info.matmul_kernel    --------------------------
	.section	.nv.info.matmul_kernel,"",@"SHT_CUDA_INFO"
	.sectionflags	@""
	.align	4


	//----- nvinfo : EIATTR_CUDA_API_VERSION
	.align		4
        /*0000*/ 	.byte	0x04, 0x37
        /*0002*/ 	.short	(.L_7 - .L_6)
.L_6:
        /*0004*/ 	.word	0x00000082


	//----- nvinfo : EIATTR_KPARAM_INFO
	.align		4
.L_7:
        /*0008*/ 	.byte	0x04, 0x17
        /*000a*/ 	.short	(.L_9 - .L_8)
.L_8:
        /*000c*/ 	.word	0x00000000
        /*0010*/ 	.short	0x000d
        /*0012*/ 	.short	0x0048
        /*0014*/ 	.byte	0x00, 0xf4, 0x21, 0x00


	//----- nvinfo : EIATTR_KPARAM_INFO
	.align		4
.L_9:
        /*0018*/ 	.byte	0x04, 0x17
        /*001a*/ 	.short	(.L_11 - .L_10)
.L_10:
        /*001c*/ 	.word	0x00000000
        /*0020*/ 	.short	0x000c
        /*0022*/ 	.short	0x0040
        /*0024*/ 	.byte	0x00, 0xf4, 0x21, 0x00


	//----- nvinfo : EIATTR_KPARAM_INFO
	.align		4
.L_11:
        /*0028*/ 	.byte	0x04, 0x17
        /*002a*/ 	.short	(.L_13 - .L_12)
.L_12:
        /*002c*/ 	.word	0x00000000
        /*0030*/ 	.short	0x000b
        /*0032*/ 	.short	0x0038
        /*0034*/ 	.byte	0x00, 0xf0, 0x11, 0x00


	//----- nvinfo : EIATTR_KPARAM_INFO
	.align		4
.L_13:
        /*0038*/ 	.byte	0x04, 0x17
        /*003a*/ 	.short	(.L_15 - .L_14)
.L_14:
        /*003c*/ 	.word	0x00000000
        /*0040*/ 	.short	0x000a
        /*0042*/ 	.short	0x0034
        /*0044*/ 	.byte	0x00, 0xf0, 0x11, 0x00


	//----- nvinfo : EIATTR_KPARAM_INFO
	.align		4
.L_15:
        /*0048*/ 	.byte	0x04, 0x17
        /*004a*/ 	.short	(.L_17 - .L_16)
.L_16:
        /*004c*/ 	.word	0x00000000
        /*0050*/ 	.short	0x0009
        /*0052*/ 	.short	0x0030
        /*0054*/ 	.byte	0x00, 0xf0, 0x11, 0x00


	//----- nvinfo : EIATTR_KPARAM_INFO
	.align		4
.L_17:
        /*0058*/ 	.byte	0x04, 0x17
        /*005a*/ 	.short	(.L_19 - .L_18)
.L_18:
        /*005c*/ 	.word	0x00000000
        /*0060*/ 	.short	0x0008
        /*0062*/ 	.short	0x002c
        /*0064*/ 	.byte	0x00, 0xf0, 0x11, 0x00


	//----- nvinfo : EIATTR_KPARAM_INFO
	.align		4
.L_19:
        /*0068*/ 	.byte	0x04, 0x17
        /*006a*/ 	.short	(.L_21 - .L_20)
.L_20:
        /*006c*/ 	.word	0x00000000
        /*0070*/ 	.short	0x0007
        /*0072*/ 	.short	0x0028
        /*0074*/ 	.byte	0x00, 0xf0, 0x11, 0x00


	//----- nvinfo : EIATTR_KPARAM_INFO
	.align		4
.L_21:
        /*0078*/ 	.byte	0x04, 0x17
        /*007a*/ 	.short	(.L_23 - .L_22)
.L_22:
        /*007c*/ 	.word	0x00000000
        /*0080*/ 	.short	0x0006
        /*0082*/ 	.short	0x0024
        /*0084*/ 	.byte	0x00, 0xf0, 0x11, 0x00


	//----- nvinfo : EIATTR_KPARAM_INFO
	.align		4
.L_23:
        /*0088*/ 	.byte	0x04, 0x17
        /*008a*/ 	.short	(.L_25 - .L_24)
.L_24:
        /*008c*/ 	.word	0x00000000
        /*0090*/ 	.short	0x0005
        /*0092*/ 	.short	0x0020
        /*0094*/ 	.byte	0x00, 0xf0, 0x11, 0x00


	//----- nvinfo : EIATTR_KPARAM_INFO
	.align		4
.L_25:
        /*0098*/ 	.byte	0x04, 0x17
        /*009a*/ 	.short	(.L_27 - .L_26)
.L_26:
        /*009c*/ 	.word	0x00000000
        /*00a0*/ 	.short	0x0004
        /*00a2*/ 	.short	0x001c
        /*00a4*/ 	.byte	0x00, 0xf0, 0x11, 0x00


	//----- nvinfo : EIATTR_KPARAM_INFO
	.align		4
.L_27:
        /*00a8*/ 	.byte	0x04, 0x17
        /*00aa*/ 	.short	(.L_29 - .L_28)
.L_28:
        /*00ac*/ 	.word	0x00000000
        /*00b0*/ 	.short	0x0003
        /*00b2*/ 	.short	0x0018
        /*00b4*/ 	.byte	0x00, 0xf0, 0x11, 0x00


	//----- nvinfo : EIATTR_KPARAM_INFO
	.align		4
.L_29:
        /*00b8*/ 	.byte	0x04, 0x17
        /*00ba*/ 	.short	(.L_31 - .L_30)
.L_30:
        /*00bc*/ 	.word	0x00000000
        /*00c0*/ 	.short	0x0002
        /*00c2*/ 	.short	0x0010
        /*00c4*/ 	.byte	0x00, 0xf4, 0x21, 0x00


	//----- nvinfo : EIATTR_KPARAM_INFO
	.align		4
.L_31:
        /*00c8*/ 	.byte	0x04, 0x17
        /*00ca*/ 	.short	(.L_33 - .L_32)
.L_32:
        /*00cc*/ 	.word	0x00000000
        /*00d0*/ 	.short	0x0001
        /*00d2*/ 	.short	0x0008
        /*00d4*/ 	.byte	0x00, 0xf4, 0x21, 0x00


	//----- nvinfo : EIATTR_KPARAM_INFO
	.align		4
.L_33:
        /*00d8*/ 	.byte	0x04, 0x17
        /*00da*/ 	.short	(.L_35 - .L_34)
.L_34:
        /*00dc*/ 	.word	0x00000000
        /*00e0*/ 	.short	0x0000
        /*00e2*/ 	.short	0x0000
        /*00e4*/ 	.byte	0x00, 0xf4, 0x21, 0x00


	//----- nvinfo : EIATTR_SPARSE_MMA_MASK
	.align		4
.L_35:
        /*00e8*/ 	.byte	0x03, 0x50
        /*00ea*/ 	.short	0x0000


	//----- nvinfo : EIATTR_MAXREG_COUNT
	.align		4
        /*00ec*/ 	.byte	0x03, 0x1b
        /*00ee*/ 	.short	0x00ff


	//----- nvinfo : EIATTR_NUM_BARRIERS
	.align		4
        /*00f0*/ 	.byte	0x02, 0x4c
        /*00f2*/ 	.byte	0x01
	.zero		1


	//----- nvinfo : EIATTR_ANNOTATIONS
	.align		4
        /*00f4*/ 	.byte	0x04, 0x55
        /*00f6*/ 	.short	(.L_37 - .L_36)


	//   ....[0]....
.L_36:
        /*00f8*/ 	.word	0x00000001
        /*00fc*/ 	.byte	0x80, 0x01, 0x00, 0x00, 0x01, 0x00, 0x00, 0x00, 0xc0, 0x01, 0x00, 0x00, 0x01, 0x00, 0x00, 0x00
        /* <DEDUP_REMOVED lines=3311> */
        /*cffc*/ 	.byte	0xe0, 0x8d, 0x03, 0x00


	//----- nvinfo : EIATTR_MERCURY_ISA_VERSION
	.align		4
.L_37:
        /*d000*/ 	.byte	0x03, 0x5f
        /*d002*/ 	.short	0x0101


	//----- nvinfo : EIATTR_COOP_GROUP_MASK_REGIDS
	.align		4
        /*d004*/ 	.byte	0x04, 0x29
        /*d006*/ 	.short	(.L_39 - .L_38)


	//   ....[0]....
.L_38:
        /*d008*/ 	.word	0xffffffff


	//   ....[1]....
        /*d00c*/ 	.word	0xffffffff


	//   ....[2]....
        /*d010*/ 	.word	0xffffffff


	//   ....[3]....
        /*d014*/ 	.word	0xffffffff


	//   ....[4]....
        /*d018*/ 	.word	0xffffffff


	//   ....[5]....
        /*d01c*/ 	.word	0xffffffff


	//   ....[6]....
        /*d020*/ 	.word	0xffffffff


	//   ....[7]....
        /*d024*/ 	.word	0xffffffff


	//   ....[8]....
        /*d028*/ 	.word	0xffffffff


	//   ....[9]....
        /*d02c*/ 	.word	0xffffffff


	//   ....[10]....
        /*d030*/ 	.word	0xffffffff


	//   ....[11]....
        /*d034*/ 	.word	0xffffffff


	//   ....[12]....
        /*d038*/ 	.word	0xffffffff


	//   ....[13]....
        /*d03c*/ 	.word	0xffffffff


	//   ....[14]....
        /*d040*/ 	.word	0xffffffff


	//   ....[15]....
        /*d044*/ 	.word	0xffffffff


	//   ....[16]....
        /*d048*/ 	.word	0xffffffff


	//   ....[17]....
        /*d04c*/ 	.word	0xffffffff


	//   ....[18]....
        /*d050*/ 	.word	0xffffffff


	//   ....[19]....
        /*d054*/ 	.word	0xffffffff


	//   ....[20]....
        /*d058*/ 	.word	0xffffffff


	//   ....[21]....
        /*d05c*/ 	.word	0xffffffff


	//   ....[22]....
        /*d060*/ 	.word	0xffffffff


	//   ....[23]....
        /*d064*/ 	.word	0xffffffff


	//   ....[24]....
        /*d068*/ 	.word	0xffffffff


	//   ....[25]....
        /*d06c*/ 	.word	0xffffffff


	//   ....[26]....
        /*d070*/ 	.word	0xffffffff


	//   ....[27]....
        /*d074*/ 	.word	0xffffffff


	//   ....[28]....
        /*d078*/ 	.word	0xffffffff


	//   ....[29]....
        /*d07c*/ 	.word	0xffffffff


	//   ....[30]....
        /*d080*/ 	.word	0xffffffff


	//   ....[31]....
        /*d084*/ 	.word	0xffffffff


	//   ....[32]....
        /*d088*/ 	.word	0xffffffff


	//   ....[33]....
        /*d08c*/ 	.word	0xffffffff


	//   ....[34]....
        /*d090*/ 	.word	0xffffffff


	//   ....[35]....
        /*d094*/ 	.word	0xffffffff


	//   ....[36]....
        /*d098*/ 	.word	0xffffffff


	//   ....[37]....
        /*d09c*/ 	.word	0xffffffff


	//   ....[38]....
        /*d0a0*/ 	.word	0xffffffff


	//   ....[39]....
        /*d0a4*/ 	.word	0xffffffff


	//   ....[40]....
        /*d0a8*/ 	.word	0xffffffff


	//   ....[41]....
        /*d0ac*/ 	.word	0xffffffff


	//   ....[42]....
        /*d0b0*/ 	.word	0xffffffff


	//   ....[43]....
        /*d0b4*/ 	.word	0xffffffff


	//   ....[44]....
        /*d0b8*/ 	.word	0xffffffff


	//   ....[45]....
        /*d0bc*/ 	.word	0xffffffff


	//   ....[46]....
        /*d0c0*/ 	.word	0xffffffff


	//   ....[47]....
        /*d0c4*/ 	.word	0xffffffff


	//   ....[48]....
        /*d0c8*/ 	.word	0xffffffff


	//   ....[49]....
        /*d0cc*/ 	.word	0xffffffff


	//   ....[50]....
        /*d0d0*/ 	.word	0xffffffff


	//   ....[51]....
        /*d0d4*/ 	.word	0xffffffff


	//   ....[52]....
        /*d0d8*/ 	.word	0xffffffff


	//   ....[53]....
        /*d0dc*/ 	.word	0xffffffff


	//   ....[54]....
        /*d0e0*/ 	.word	0xffffffff


	//   ....[55]....
        /*d0e4*/ 	.word	0xffffffff


	//   ....[56]....
        /*d0e8*/ 	.word	0xffffffff


	//   ....[57]....
        /*d0ec*/ 	.word	0xffffffff


	//   ....[58]....
        /*d0f0*/ 	.word	0xffffffff


	//   ....[59]....
        /*d0f4*/ 	.word	0xffffffff


	//   ....[60]....
        /*d0f8*/ 	.word	0xffffffff


	//   ....[61]....
        /*d0fc*/ 	.word	0xffffffff


	//   ....[62]....
        /*d100*/ 	.word	0xffffffff


	//   ....[63]....
        /*d104*/ 	.word	0xffffffff


	//   ....[64]....
        /*d108*/ 	.word	0xffffffff


	//   ....[65]....
        /*d10c*/ 	.word	0xffffffff


	//   ....[66]....
        /*d110*/ 	.word	0xffffffff


	//   ....[67]....
        /*d114*/ 	.word	0xffffffff


	//   ....[68]....
        /*d118*/ 	.word	0xffffffff


	//   ....[69]....
        /*d11c*/ 	.word	0xffffffff


	//   ....[70]....
        /*d120*/ 	.word	0xffffffff


	//   ....[71]....
        /*d124*/ 	.word	0xffffffff


	//   ....[72]....
        /*d128*/ 	.word	0xffffffff


	//   ....[73]....
        /*d12c*/ 	.word	0xffffffff


	//   ....[74]....
        /*d130*/ 	.word	0xffffffff


	//   ....[75]....
        /*d134*/ 	.word	0xffffffff


	//   ....[76]....
        /*d138*/ 	.word	0xffffffff


	//   ....[77]....
        /*d13c*/ 	.word	0xffffffff


	//   ....[78]....
        /*d140*/ 	.word	0xffffffff


	//   ....[79]....
        /*d144*/ 	.word	0xffffffff


	//   ....[80]....
        /*d148*/ 	.word	0xffffffff


	//   ....[81]....
        /*d14c*/ 	.word	0xffffffff


	//   ....[82]....
        /*d150*/ 	.word	0xffffffff


	//   ....[83]....
        /*d154*/ 	.word	0xffffffff


	//   ....[84]....
        /*d158*/ 	.word	0xffffffff


	//   ....[85]....
        /*d15c*/ 	.word	0xffffffff


	//   ....[86]....
        /*d160*/ 	.word	0xffffffff


	//   ....[87]....
        /*d164*/ 	.word	0xffffffff


	//   ....[88]....
        /*d168*/ 	.word	0xffffffff


	//   ....[89]....
        /*d16c*/ 	.word	0xffffffff


	//   ....[90]....
        /*d170*/ 	.word	0xffffffff


	//   ....[91]....
        /*d174*/ 	.word	0xffffffff


	//   ....[92]....
        /*d178*/ 	.word	0xffffffff


	//   ....[93]....
        /*d17c*/ 	.word	0xffffffff


	//   ....[94]....
        /*d180*/ 	.word	0xffffffff


	//   ....[95]....
        /*d184*/ 	.word	0xffffffff


	//   ....[96]....
        /*d188*/ 	.word	0xffffffff


	//   ....[97]....
        /*d18c*/ 	.word	0xffffffff


	//   ....[98]....
        /*d190*/ 	.word	0xffffffff


	//   ....[99]....
        /*d194*/ 	.word	0xffffffff


	//   ....[100]....
        /*d198*/ 	.word	0xffffffff


	//   ....[101]....
        /*d19c*/ 	.word	0xffffffff


	//   ....[102]....
        /*d1a0*/ 	.word	0xffffffff


	//   ....[103]....
        /*d1a4*/ 	.word	0xffffffff


	//   ....[104]....
        /*d1a8*/ 	.word	0xffffffff


	//   ....[105]....
        /*d1ac*/ 	.word	0xffffffff


	//   ....[106]....
        /*d1b0*/ 	.word	0xffffffff


	//   ....[107]....
        /*d1b4*/ 	.word	0xffffffff


	//   ....[108]....
        /*d1b8*/ 	.word	0xffffffff


	//   ....[109]....
        /*d1bc*/ 	.word	0xffffffff


	//   ....[110]....
        /*d1c0*/ 	.word	0xffffffff


	//   ....[111]....
        /*d1c4*/ 	.word	0xffffffff


	//   ....[112]....
        /*d1c8*/ 	.word	0xffffffff


	//   ....[113]....
        /*d1cc*/ 	.word	0xffffffff


	//   ....[114]....
        /*d1d0*/ 	.word	0xffffffff


	//   ....[115]....
        /*d1d4*/ 	.word	0xffffffff


	//   ....[116]....
        /*d1d8*/ 	.word	0xffffffff


	//   ....[117]....
        /*d1dc*/ 	.word	0xffffffff


	//   ....[118]....
        /*d1e0*/ 	.word	0xffffffff


	//   ....[119]....
        /*d1e4*/ 	.word	0xffffffff


	//   ....[120]....
        /*d1e8*/ 	.word	0xffffffff


	//   ....[121]....
        /*d1ec*/ 	.word	0xffffffff


	//   ....[122]....
        /*d1f0*/ 	.word	0xffffffff


	//   ....[123]....
        /*d1f4*/ 	.word	0xffffffff


	//   ....[124]....
        /*d1f8*/ 	.word	0xffffffff


	//   ....[125]....
        /*d1fc*/ 	.word	0xffffffff


	//   ....[126]....
        /*d200*/ 	.word	0xffffffff


	//   ....[127]....
        /*d204*/ 	.word	0xffffffff


	//   ....[128]....
        /*d208*/ 	.word	0xffffffff


	//   ....[129]....
        /*d20c*/ 	.word	0xffffffff


	//   ....[130]....
        /*d210*/ 	.word	0xffffffff


	//   ....[131]....
        /*d214*/ 	.word	0xffffffff


	//   ....[132]....
        /*d218*/ 	.word	0xffffffff


	//   ....[133]....
        /*d21c*/ 	.word	0xffffffff


	//   ....[134]....
        /*d220*/ 	.word	0xffffffff


	//   ....[135]....
        /*d224*/ 	.word	0xffffffff


	//   ....[136]....
        /*d228*/ 	.word	0xffffffff


	//   ....[137]....
        /*d22c*/ 	.word	0xffffffff


	//   ....[138]....
        /*d230*/ 	.word	0xffffffff


	//   ....[139]....
        /*d234*/ 	.word	0xffffffff


	//   ....[140]....
        /*d238*/ 	.word	0xffffffff


	//   ....[141]....
        /*d23c*/ 	.word	0xffffffff


	//   ....[142]....
        /*d240*/ 	.word	0xffffffff


	//   ....[143]....
        /*d244*/ 	.word	0xffffffff


	//   ....[144]....
        /*d248*/ 	.word	0xffffffff


	//   ....[145]....
        /*d24c*/ 	.word	0xffffffff


	//   ....[146]....
        /*d250*/ 	.word	0xffffffff


	//   ....[147]....
        /*d254*/ 	.word	0xffffffff


	//   ....[148]....
        /*d258*/ 	.word	0xffffffff


	//   ....[149]....
        /*d25c*/ 	.word	0xffffffff


	//   ....[150]....
        /*d260*/ 	.word	0xffffffff


	//   ....[151]....
        /*d264*/ 	.word	0xffffffff


	//   ....[152]....
        /*d268*/ 	.word	0xffffffff


	//   ....[153]....
        /*d26c*/ 	.word	0xffffffff


	//   ....[154]....
        /*d270*/ 	.word	0xffffffff


	//   ....[155]....
        /*d274*/ 	.word	0xffffffff


	//   ....[156]....
        /*d278*/ 	.word	0xffffffff


	//   ....[157]....
        /*d27c*/ 	.word	0xffffffff


	//   ....[158]....
        /*d280*/ 	.word	0xffffffff


	//   ....[159]....
        /*d284*/ 	.word	0xffffffff


	//   ....[160]....
        /*d288*/ 	.word	0xffffffff


	//   ....[161]....
        /*d28c*/ 	.word	0xffffffff


	//   ....[162]....
        /*d290*/ 	.word	0xffffffff


	//   ....[163]....
        /*d294*/ 	.word	0xffffffff


	//   ....[164]....
        /*d298*/ 	.word	0xffffffff


	//   ....[165]....
        /*d29c*/ 	.word	0xffffffff


	//   ....[166]....
        /*d2a0*/ 	.word	0xffffffff


	//   ....[167]....
        /*d2a4*/ 	.word	0xffffffff


	//   ....[168]....
        /*d2a8*/ 	.word	0xffffffff


	//   ....[169]....
        /*d2ac*/ 	.word	0xffffffff


	//   ....[170]....
        /*d2b0*/ 	.word	0xffffffff


	//   ....[171]....
        /*d2b4*/ 	.word	0xffffffff


	//   ....[172]....
        /*d2b8*/ 	.word	0xffffffff


	//   ....[173]....
        /*d2bc*/ 	.word	0xffffffff


	//   ....[174]....
        /*d2c0*/ 	.word	0xffffffff


	//   ....[175]....
        /*d2c4*/ 	.word	0xffffffff


	//   ....[176]....
        /*d2c8*/ 	.word	0xffffffff


	//   ....[177]....
        /*d2cc*/ 	.word	0xffffffff


	//   ....[178]....
        /*d2d0*/ 	.word	0xffffffff


	//   ....[179]....
        /*d2d4*/ 	.word	0xffffffff


	//   ....[180]....
        /*d2d8*/ 	.word	0xffffffff


	//   ....[181]....
        /*d2dc*/ 	.word	0xffffffff


	//   ....[182]....
        /*d2e0*/ 	.word	0xffffffff


	//   ....[183]....
        /*d2e4*/ 	.word	0xffffffff


	//   ....[184]....
        /*d2e8*/ 	.word	0xffffffff


	//   ....[185]....
        /*d2ec*/ 	.word	0xffffffff


	//   ....[186]....
        /*d2f0*/ 	.word	0xffffffff


	//   ....[187]....
        /*d2f4*/ 	.word	0xffffffff


	//   ....[188]....
        /*d2f8*/ 	.word	0xffffffff


	//   ....[189]....
        /*d2fc*/ 	.word	0xffffffff


	//   ....[190]....
        /*d300*/ 	.word	0xffffffff


	//   ....[191]....
        /*d304*/ 	.word	0xffffffff


	//   ....[192]....
        /*d308*/ 	.word	0xffffffff


	//   ....[193]....
        /*d30c*/ 	.word	0xffffffff


	//   ....[194]....
        /*d310*/ 	.word	0xffffffff


	//   ....[195]....
        /*d314*/ 	.word	0xffffffff


	//   ....[196]....
        /*d318*/ 	.word	0xffffffff


	//   ....[197]....
        /*d31c*/ 	.word	0xffffffff


	//   ....[198]....
        /*d320*/ 	.word	0xffffffff


	//   ....[199]....
        /*d324*/ 	.word	0xffffffff


	//   ....[200]....
        /*d328*/ 	.word	0xffffffff


	//   ....[201]....
        /*d32c*/ 	.word	0xffffffff


	//   ....[202]....
        /*d330*/ 	.word	0xffffffff


	//   ....[203]....
        /*d334*/ 	.word	0xffffffff


	//   ....[204]....
        /*d338*/ 	.word	0xffffffff


	//   ....[205]....
        /*d33c*/ 	.word	0xffffffff


	//   ....[206]....
        /*d340*/ 	.word	0xffffffff


	//   ....[207]....
        /*d344*/ 	.word	0xffffffff


	//   ....[208]....
        /*d348*/ 	.word	0xffffffff


	//   ....[209]....
        /*d34c*/ 	.word	0xffffffff


	//   ....[210]....
        /*d350*/ 	.word	0xffffffff


	//   ....[211]....
        /*d354*/ 	.word	0xffffffff


	//   ....[212]....
        /*d358*/ 	.word	0xffffffff


	//   ....[213]....
        /*d35c*/ 	.word	0xffffffff


	//   ....[214]....
        /*d360*/ 	.word	0xffffffff


	//   ....[215]....
        /*d364*/ 	.word	0xffffffff


	//   ....[216]....
        /*d368*/ 	.word	0xffffffff


	//   ....[217]....
        /*d36c*/ 	.word	0xffffffff


	//   ....[218]....
        /*d370*/ 	.word	0xffffffff


	//   ....[219]....
        /*d374*/ 	.word	0xffffffff


	//   ....[220]....
        /*d378*/ 	.word	0xffffffff


	//   ....[221]....
        /*d37c*/ 	.word	0xffffffff


	//   ....[222]....
        /*d380*/ 	.word	0xffffffff


	//   ....[223]....
        /*d384*/ 	.word	0xffffffff


	//   ....[224]....
        /*d388*/ 	.word	0xffffffff


	//   ....[225]....
        /*d38c*/ 	.word	0xffffffff


	//   ....[226]....
        /*d390*/ 	.word	0xffffffff


	//   ....[227]....
        /*d394*/ 	.word	0xffffffff


	//   ....[228]....
        /*d398*/ 	.word	0xffffffff


	//   ....[229]....
        /*d39c*/ 	.word	0xffffffff


	//   ....[230]....
        /*d3a0*/ 	.word	0xffffffff


	//   ....[231]....
        /*d3a4*/ 	.word	0xffffffff


	//   ....[232]....
        /*d3a8*/ 	.word	0xffffffff


	//   ....[233]....
        /*d3ac*/ 	.word	0xffffffff


	//   ....[234]....
        /*d3b0*/ 	.word	0xffffffff


	//   ....[235]....
        /*d3b4*/ 	.word	0xffffffff


	//   ....[236]....
        /*d3b8*/ 	.word	0xffffffff


	//   ....[237]....
        /*d3bc*/ 	.word	0xffffffff


	//   ....[238]....
        /*d3c0*/ 	.word	0xffffffff


	//   ....[239]....
        /*d3c4*/ 	.word	0xffffffff


	//   ....[240]....
        /*d3c8*/ 	.word	0xffffffff


	//   ....[241]....
        /*d3cc*/ 	.word	0xffffffff


	//   ....[242]....
        /*d3d0*/ 	.word	0xffffffff


	//   ....[243]....
        /*d3d4*/ 	.word	0xffffffff


	//   ....[244]....
        /*d3d8*/ 	.word	0xffffffff


	//   ....[245]....
        /*d3dc*/ 	.word	0xffffffff


	//   ....[246]....
        /*d3e0*/ 	.word	0xffffffff


	//   ....[247]....
        /*d3e4*/ 	.word	0xffffffff


	//   ....[248]....
        /*d3e8*/ 	.word	0xffffffff


	//   ....[249]....
        /*d3ec*/ 	.word	0xffffffff


	//   ....[250]....
        /*d3f0*/ 	.word	0xffffffff


	//   ....[251]....
        /*d3f4*/ 	.word	0xffffffff


	//   ....[252]....
        /*d3f8*/ 	.word	0xffffffff


	//   ....[253]....
        /*d3fc*/ 	.word	0xffffffff


	//   ....[254]....
        /*d400*/ 	.word	0xffffffff


	//   ....[255]....
        /*d404*/ 	.word	0xffffffff


	//   ....[0]....
        /*d408*/ 	.word	0xffffffff


	//   ....[1]....
        /*d40c*/ 	.word	0xffffffff


	//   ....[2]....
        /*d410*/ 	.word	0xffffffff


	//   ....[3]....
        /*d414*/ 	.word	0xffffffff


	//   ....[4]....
        /*d418*/ 	.word	0xffffffff


	//   ....[5]....
        /*d41c*/ 	.word	0xffffffff


	//   ....[6]....
        /*d420*/ 	.word	0xffffffff


	//   ....[7]....
        /*d424*/ 	.word	0xffffffff


	//   ....[8]....
        /*d428*/ 	.word	0xffffffff


	//   ....[9]....
        /*d42c*/ 	.word	0xffffffff


	//   ....[10]....
        /*d430*/ 	.word	0xffffffff


	//   ....[11]....
        /*d434*/ 	.word	0xffffffff


	//   ....[12]....
        /*d438*/ 	.word	0xffffffff


	//   ....[13]....
        /*d43c*/ 	.word	0xffffffff


	//   ....[14]....
        /*d440*/ 	.word	0xffffffff


	//   ....[15]....
        /*d444*/ 	.word	0xffffffff


	//   ....[16]....
        /*d448*/ 	.word	0xffffffff


	//   ....[17]....
        /*d44c*/ 	.word	0xffffffff


	//   ....[18]....
        /*d450*/ 	.word	0xffffffff


	//   ....[19]....
        /*d454*/ 	.word	0xffffffff


	//   ....[20]....
        /*d458*/ 	.word	0xffffffff


	//   ....[21]....
        /*d45c*/ 	.word	0xffffffff


	//   ....[22]....
        /*d460*/ 	.word	0xffffffff


	//   ....[23]....
        /*d464*/ 	.word	0xffffffff


	//   ....[24]....
        /*d468*/ 	.word	0xffffffff


	//   ....[25]....
        /*d46c*/ 	.word	0xffffffff


	//   ....[26]....
        /*d470*/ 	.word	0xffffffff


	//   ....[27]....
        /*d474*/ 	.word	0xffffffff


	//   ....[28]....
        /*d478*/ 	.word	0xffffffff


	//   ....[29]....
        /*d47c*/ 	.word	0xffffffff


	//   ....[30]....
        /*d480*/ 	.word	0xffffffff


	//   ....[31]....
        /*d484*/ 	.word	0xffffffff


	//   ....[32]....
        /*d488*/ 	.word	0xffffffff


	//   ....[33]....
        /*d48c*/ 	.word	0xffffffff


	//   ....[34]....
        /*d490*/ 	.word	0xffffffff


	//   ....[35]....
        /*d494*/ 	.word	0xffffffff


	//   ....[36]....
        /*d498*/ 	.word	0xffffffff


	//   ....[37]....
        /*d49c*/ 	.word	0xffffffff


	//   ....[38]....
        /*d4a0*/ 	.word	0xffffffff


	//   ....[39]....
        /*d4a4*/ 	.word	0xffffffff


	//   ....[40]....
        /*d4a8*/ 	.word	0xffffffff


	//   ....[41]....
        /*d4ac*/ 	.word	0xffffffff


	//   ....[42]....
        /*d4b0*/ 	.word	0xffffffff


	//   ....[43]....
        /*d4b4*/ 	.word	0xffffffff


	//   ....[44]....
        /*d4b8*/ 	.word	0xffffffff


	//   ....[45]....
        /*d4bc*/ 	.word	0xffffffff


	//   ....[46]....
        /*d4c0*/ 	.word	0xffffffff


	//   ....[47]....
        /*d4c4*/ 	.word	0xffffffff


	//   ....[48]....
        /*d4c8*/ 	.word	0xffffffff


	//   ....[49]....
        /*d4cc*/ 	.word	0xffffffff


	//   ....[50]....
        /*d4d0*/ 	.word	0xffffffff


	//   ....[51]....
        /*d4d4*/ 	.word	0xffffffff


	//   ....[52]....
        /*d4d8*/ 	.word	0xffffffff


	//   ....[53]....
        /*d4dc*/ 	.word	0xffffffff


	//   ....[54]....
        /*d4e0*/ 	.word	0xffffffff


	//   ....[55]....
        /*d4e4*/ 	.word	0xffffffff


	//   ....[56]....
        /*d4e8*/ 	.word	0xffffffff


	//   ....[57]....
        /*d4ec*/ 	.word	0xffffffff


	//   ....[58]....
        /*d4f0*/ 	.word	0xffffffff


	//   ....[59]....
        /*d4f4*/ 	.word	0xffffffff


	//   ....[60]....
        /*d4f8*/ 	.word	0xffffffff


	//   ....[61]....
        /*d4fc*/ 	.word	0xffffffff


	//   ....[62]....
        /*d500*/ 	.word	0xffffffff


	//   ....[63]....
        /*d504*/ 	.word	0xffffffff


	//   ....[64]....
        /*d508*/ 	.word	0xffffffff


	//   ....[65]....
        /*d50c*/ 	.word	0xffffffff


	//   ....[66]....
        /*d510*/ 	.word	0xffffffff


	//   ....[67]....
        /*d514*/ 	.word	0xffffffff


	//   ....[68]....
        /*d518*/ 	.word	0xffffffff


	//   ....[69]....
        /*d51c*/ 	.word	0xffffffff


	//   ....[70]....
        /*d520*/ 	.word	0xffffffff


	//   ....[71]....
        /*d524*/ 	.word	0xffffffff


	//   ....[72]....
        /*d528*/ 	.word	0xffffffff


	//   ....[73]....
        /*d52c*/ 	.word	0xffffffff


	//   ....[74]....
        /*d530*/ 	.word	0xffffffff


	//   ....[75]....
        /*d534*/ 	.word	0xffffffff


	//   ....[76]....
        /*d538*/ 	.word	0xffffffff


	//   ....[77]....
        /*d53c*/ 	.word	0xffffffff


	//   ....[78]....
        /*d540*/ 	.word	0xffffffff


	//   ....[79]....
        /*d544*/ 	.word	0xffffffff


	//   ....[80]....
        /*d548*/ 	.word	0xffffffff


	//   ....[81]....
        /*d54c*/ 	.word	0xffffffff


	//   ....[82]....
        /*d550*/ 	.word	0xffffffff


	//   ....[83]....
        /*d554*/ 	.word	0xffffffff


	//   ....[84]....
        /*d558*/ 	.word	0xffffffff


	//   ....[85]....
        /*d55c*/ 	.word	0xffffffff


	//   ....[86]....
        /*d560*/ 	.word	0xffffffff


	//   ....[87]....
        /*d564*/ 	.word	0xffffffff


	//   ....[88]....
        /*d568*/ 	.word	0xffffffff


	//   ....[89]....
        /*d56c*/ 	.word	0xffffffff


	//   ....[90]....
        /*d570*/ 	.word	0xffffffff


	//   ....[91]....
        /*d574*/ 	.word	0xffffffff


	//   ....[92]....
        /*d578*/ 	.word	0xffffffff


	//   ....[93]....
        /*d57c*/ 	.word	0xffffffff


	//   ....[94]....
        /*d580*/ 	.word	0xffffffff


	//   ....[95]....
        /*d584*/ 	.word	0xffffffff


	//   ....[96]....
        /*d588*/ 	.word	0xffffffff


	//   ....[97]....
        /*d58c*/ 	.word	0xffffffff


	//   ....[98]....
        /*d590*/ 	.word	0xffffffff


	//   ....[99]....
        /*d594*/ 	.word	0xffffffff


	//   ....[100]....
        /*d598*/ 	.word	0xffffffff


	//   ....[101]....
        /*d59c*/ 	.word	0xffffffff


	//   ....[102]....
        /*d5a0*/ 	.word	0xffffffff


	//   ....[103]....
        /*d5a4*/ 	.word	0xffffffff


	//   ....[104]....
        /*d5a8*/ 	.word	0xffffffff


	//   ....[105]....
        /*d5ac*/ 	.word	0xffffffff


	//   ....[106]....
        /*d5b0*/ 	.word	0xffffffff


	//   ....[107]....
        /*d5b4*/ 	.word	0xffffffff


	//   ....[108]....
        /*d5b8*/ 	.word	0xffffffff


	//   ....[109]....
        /*d5bc*/ 	.word	0xffffffff


	//   ....[110]....
        /*d5c0*/ 	.word	0xffffffff


	//   ....[111]....
        /*d5c4*/ 	.word	0xffffffff


	//   ....[112]....
        /*d5c8*/ 	.word	0xffffffff


	//   ....[113]....
        /*d5cc*/ 	.word	0xffffffff


	//   ....[114]....
        /*d5d0*/ 	.word	0xffffffff


	//   ....[115]....
        /*d5d4*/ 	.word	0xffffffff


	//   ....[116]....
        /*d5d8*/ 	.word	0xffffffff


	//   ....[117]....
        /*d5dc*/ 	.word	0xffffffff


	//   ....[118]....
        /*d5e0*/ 	.word	0xffffffff


	//   ....[119]....
        /*d5e4*/ 	.word	0xffffffff


	//   ....[120]....
        /*d5e8*/ 	.word	0xffffffff


	//   ....[121]....
        /*d5ec*/ 	.word	0xffffffff


	//   ....[122]....
        /*d5f0*/ 	.word	0xffffffff


	//   ....[123]....
        /*d5f4*/ 	.word	0xffffffff


	//   ....[124]....
        /*d5f8*/ 	.word	0xffffffff


	//   ....[125]....
        /*d5fc*/ 	.word	0xffffffff


	//   ....[126]....
        /*d600*/ 	.word	0xffffffff


	//   ....[127]....
        /*d604*/ 	.word	0xffffffff


	//   ....[128]....
        /*d608*/ 	.word	0xffffffff


	//   ....[129]....
        /*d60c*/ 	.word	0xffffffff


	//   ....[130]....
        /*d610*/ 	.word	0xffffffff


	//   ....[131]....
        /*d614*/ 	.word	0xffffffff


	//   ....[132]....
        /*d618*/ 	.word	0xffffffff


	//   ....[133]....
        /*d61c*/ 	.word	0xffffffff


	//   ....[134]....
        /*d620*/ 	.word	0xffffffff


	//   ....[135]....
        /*d624*/ 	.word	0xffffffff


	//   ....[136]....
        /*d628*/ 	.word	0xffffffff


	//   ....[137]....
        /*d62c*/ 	.word	0xffffffff


	//   ....[138]....
        /*d630*/ 	.word	0xffffffff


	//   ....[139]....
        /*d634*/ 	.word	0xffffffff


	//   ....[140]....
        /*d638*/ 	.word	0xffffffff


	//   ....[141]....
        /*d63c*/ 	.word	0xffffffff


	//   ....[142]....
        /*d640*/ 	.word	0xffffffff


	//   ....[143]....
        /*d644*/ 	.word	0xffffffff


	//   ....[144]....
        /*d648*/ 	.word	0xffffffff


	//   ....[145]....
        /*d64c*/ 	.word	0xffffffff


	//   ....[146]....
        /*d650*/ 	.word	0xffffffff


	//   ....[147]....
        /*d654*/ 	.word	0xffffffff


	//   ....[148]....
        /*d658*/ 	.word	0xffffffff


	//   ....[149]....
        /*d65c*/ 	.word	0xffffffff


	//   ....[150]....
        /*d660*/ 	.word	0xffffffff


	//   ....[151]....
        /*d664*/ 	.word	0xffffffff


	//   ....[152]....
        /*d668*/ 	.word	0xffffffff


	//   ....[153]....
        /*d66c*/ 	.word	0xffffffff


	//   ....[154]....
        /*d670*/ 	.word	0xffffffff


	//   ....[155]....
        /*d674*/ 	.word	0xffffffff


	//   ....[156]....
        /*d678*/ 	.word	0xffffffff


	//   ....[157]....
        /*d67c*/ 	.word	0xffffffff


	//   ....[158]....
        /*d680*/ 	.word	0xffffffff


	//   ....[159]....
        /*d684*/ 	.word	0xffffffff


	//   ....[160]....
        /*d688*/ 	.word	0xffffffff


	//   ....[161]....
        /*d68c*/ 	.word	0xffffffff


	//   ....[162]....
        /*d690*/ 	.word	0xffffffff


	//   ....[163]....
        /*d694*/ 	.word	0xffffffff


	//   ....[164]....
        /*d698*/ 	.word	0xffffffff


	//   ....[165]....
        /*d69c*/ 	.word	0xffffffff


	//   ....[166]....
        /*d6a0*/ 	.word	0xffffffff


	//   ....[167]....
        /*d6a4*/ 	.word	0xffffffff


	//   ....[168]....
        /*d6a8*/ 	.word	0xffffffff


	//   ....[169]....
        /*d6ac*/ 	.word	0xffffffff


	//   ....[170]....
        /*d6b0*/ 	.word	0xffffffff


	//   ....[171]....
        /*d6b4*/ 	.word	0xffffffff


	//   ....[172]....
        /*d6b8*/ 	.word	0xffffffff


	//   ....[173]....
        /*d6bc*/ 	.word	0xffffffff


	//   ....[174]....
        /*d6c0*/ 	.word	0xffffffff


	//   ....[175]....
        /*d6c4*/ 	.word	0xffffffff


	//   ....[176]....
        /*d6c8*/ 	.word	0xffffffff


	//   ....[177]....
        /*d6cc*/ 	.word	0xffffffff


	//   ....[178]....
        /*d6d0*/ 	.word	0xffffffff


	//   ....[179]....
        /*d6d4*/ 	.word	0xffffffff


	//   ....[180]....
        /*d6d8*/ 	.word	0xffffffff


	//   ....[181]....
        /*d6dc*/ 	.word	0xffffffff


	//   ....[182]....
        /*d6e0*/ 	.word	0xffffffff


	//   ....[183]....
        /*d6e4*/ 	.word	0xffffffff


	//   ....[184]....
        /*d6e8*/ 	.word	0xffffffff


	//   ....[185]....
        /*d6ec*/ 	.word	0xffffffff


	//   ....[186]....
        /*d6f0*/ 	.word	0xffffffff


	//   ....[187]....
        /*d6f4*/ 	.word	0xffffffff


	//   ....[188]....
        /*d6f8*/ 	.word	0xffffffff


	//   ....[189]....
        /*d6fc*/ 	.word	0xffffffff


	//   ....[190]....
        /*d700*/ 	.word	0xffffffff


	//   ....[191]....
        /*d704*/ 	.word	0xffffffff


	//   ....[192]....
        /*d708*/ 	.word	0xffffffff


	//   ....[193]....
        /*d70c*/ 	.word	0xffffffff


	//   ....[194]....
        /*d710*/ 	.word	0xffffffff


	//   ....[195]....
        /*d714*/ 	.word	0xffffffff


	//   ....[196]....
        /*d718*/ 	.word	0xffffffff


	//   ....[197]....
        /*d71c*/ 	.word	0xffffffff


	//   ....[198]....
        /*d720*/ 	.word	0xffffffff


	//   ....[199]....
        /*d724*/ 	.word	0xffffffff


	//   ....[200]....
        /*d728*/ 	.word	0xffffffff


	//   ....[201]....
        /*d72c*/ 	.word	0xffffffff


	//   ....[202]....
        /*d730*/ 	.word	0xffffffff


	//   ....[203]....
        /*d734*/ 	.word	0xffffffff


	//   ....[204]....
        /*d738*/ 	.word	0xffffffff


	//   ....[205]....
        /*d73c*/ 	.word	0xffffffff


	//   ....[206]....
        /*d740*/ 	.word	0xffffffff


	//   ....[207]....
        /*d744*/ 	.word	0xffffffff


	//   ....[208]....
        /*d748*/ 	.word	0xffffffff


	//   ....[209]....
        /*d74c*/ 	.word	0xffffffff


	//   ....[210]....
        /*d750*/ 	.word	0xffffffff


	//   ....[211]....
        /*d754*/ 	.word	0xffffffff


	//   ....[212]....
        /*d758*/ 	.word	0xffffffff


	//   ....[213]....
        /*d75c*/ 	.word	0xffffffff


	//   ....[214]....
        /*d760*/ 	.word	0xffffffff


	//   ....[215]....
        /*d764*/ 	.word	0xffffffff


	//   ....[216]....
        /*d768*/ 	.word	0xffffffff


	//   ....[217]....
        /*d76c*/ 	.word	0xffffffff


	//   ....[218]....
        /*d770*/ 	.word	0xffffffff


	//   ....[219]....
        /*d774*/ 	.word	0xffffffff


	//   ....[220]....
        /*d778*/ 	.word	0xffffffff


	//   ....[221]....
        /*d77c*/ 	.word	0xffffffff


	//   ....[222]....
        /*d780*/ 	.word	0xffffffff


	//   ....[223]....
        /*d784*/ 	.word	0xffffffff


	//   ....[224]....
        /*d788*/ 	.word	0xffffffff


	//   ....[225]....
        /*d78c*/ 	.word	0xffffffff


	//   ....[226]....
        /*d790*/ 	.word	0xffffffff


	//   ....[227]....
        /*d794*/ 	.word	0xffffffff


	//   ....[228]....
        /*d798*/ 	.word	0xffffffff


	//   ....[229]....
        /*d79c*/ 	.word	0xffffffff


	//   ....[230]....
        /*d7a0*/ 	.word	0xffffffff


	//   ....[231]....
        /*d7a4*/ 	.word	0xffffffff


	//   ....[232]....
        /*d7a8*/ 	.word	0xffffffff


	//   ....[233]....
        /*d7ac*/ 	.word	0xffffffff


	//   ....[234]....
        /*d7b0*/ 	.word	0xffffffff


	//   ....[235]....
        /*d7b4*/ 	.word	0xffffffff


	//   ....[236]....
        /*d7b8*/ 	.word	0xffffffff


	//   ....[237]....
        /*d7bc*/ 	.word	0xffffffff


	//   ....[238]....
        /*d7c0*/ 	.word	0xffffffff


	//   ....[239]....
        /*d7c4*/ 	.word	0xffffffff


	//   ....[240]....
        /*d7c8*/ 	.word	0xffffffff


	//   ....[241]....
        /*d7cc*/ 	.word	0xffffffff


	//   ....[242]....
        /*d7d0*/ 	.word	0xffffffff


	//   ....[243]....
        /*d7d4*/ 	.word	0xffffffff


	//   ....[244]....
        /*d7d8*/ 	.word	0xffffffff


	//   ....[245]....
        /*d7dc*/ 	.word	0xffffffff


	//   ....[246]....
        /*d7e0*/ 	.word	0xffffffff


	//   ....[247]....
        /*d7e4*/ 	.word	0xffffffff


	//   ....[248]....
        /*d7e8*/ 	.word	0xffffffff


	//   ....[249]....
        /*d7ec*/ 	.word	0xffffffff


	//   ....[250]....
        /*d7f0*/ 	.word	0xffffffff


	//   ....[251]....
        /*d7f4*/ 	.word	0xffffffff


	//   ....[252]....
        /*d7f8*/ 	.word	0xffffffff


	//   ....[253]....
        /*d7fc*/ 	.word	0xffffffff


	//   ....[254]....
        /*d800*/ 	.word	0xffffffff


	//----- nvinfo : EIATTR_COOP_GROUP_INSTR_OFFSETS
	.align		4
.L_39:
        /*d804*/ 	.byte	0x04, 0x28
        /*d806*/ 	.short	(.L_41 - .L_40)


	//   ....[0]....
.L_40:
        /*d808*/ 	.word	0x0009f270


	//   ....[1]....
        /*d80c*/ 	.word	0x0009f290


	//   ....[2]....
        /*d810*/ 	.word	0x0009f2f0


	//   ....[3]....
        /*d814*/ 	.word	0x0009f330


	//   ....[4]....
        /*d818*/ 	.word	0x0009f370


	//   ....[5]....
        /*d81c*/ 	.word	0x0009f410


	//   ....[6]....
        /*d820*/ 	.word	0x0009f450


	//   ....[7]....
        /*d824*/ 	.word	0x0009f470


	//   ....[8]....
        /*d828*/ 	.word	0x0009f4b0


	//   ....[9]....
        /*d82c*/ 	.word	0x0009f550


	//   ....[10]....
        /*d830*/ 	.word	0x0009f590


	//   ....[11]....
        /*d834*/ 	.word	0x0009f5b0


	//   ....[12]....
        /*d838*/ 	.word	0x0009f5f0


	//   ....[13]....
        /*d83c*/ 	.word	0x0009f690


	//   ....[14]....
        /*d840*/ 	.word	0x0009f6b0


	//   ....[15]....
        /*d844*/ 	.word	0x0009f6f0


	//   ....[16]....
        /*d848*/ 	.word	0x0009f730


	//   ....[17]....
        /*d84c*/ 	.word	0x0009f7d0


	//   ....[18]....
        /*d850*/ 	.word	0x0009f810


	//   ....[19]....
        /*d854*/ 	.word	0x0009f830


	//   ....[20]....
        /*d858*/ 	.word	0x0009f850


	//   ....[21]....
        /*d85c*/ 	.word	0x0009f8d0


	//   ....[22]....
        /*d860*/ 	.word	0x0009f920


	//   ....[23]....
        /*d864*/ 	.word	0x0009f970


	//   ....[24]....
        /*d868*/ 	.word	0x0009f9d0


	//   ....[25]....
        /*d86c*/ 	.word	0x0009fa50


	//   ....[26]....
        /*d870*/ 	.word	0x0009fa90


	//   ....[27]....
        /*d874*/ 	.word	0x0009fab0


	//   ....[28]....
        /*d878*/ 	.word	0x0009fb10


	//   ....[29]....
        /*d87c*/ 	.word	0x0009fba0


	//   ....[30]....
        /*d880*/ 	.word	0x0009fbd0


	//   ....[31]....
        /*d884*/ 	.word	0x0009fbf0


	//   ....[32]....
        /*d888*/ 	.word	0x0009fc30


	//   ....[33]....
        /*d88c*/ 	.word	0x0009fc90


	//   ....[34]....
        /*d890*/ 	.word	0x0009fcf0


	//   ....[35]....
        /*d894*/ 	.word	0x0009fd70


	//   ....[36]....
        /*d898*/ 	.word	0x0009fd90


	//   ....[37]....
        /*d89c*/ 	.word	0x0009fdd0


	//   ....[38]....
        /*d8a0*/ 	.word	0x0009fe10


	//   ....[39]....
        /*d8a4*/ 	.word	0x0009fe70


	//   ....[40]....
        /*d8a8*/ 	.word	0x0009fed0


	//   ....[41]....
        /*d8ac*/ 	.word	0x0009ff50


	//   ....[42]....
        /*d8b0*/ 	.word	0x0009ff70


	//   ....[43]....
        /*d8b4*/ 	.word	0x0009ffb0


	//   ....[44]....
        /*d8b8*/ 	.word	0x000a0020


	//   ....[45]....
        /*d8bc*/ 	.word	0x000a0050


	//   ....[46]....
        /*d8c0*/ 	.word	0x000a00d0


	//   ....[47]....
        /*d8c4*/ 	.word	0x000a00f0


	//   ....[48]....
        /*d8c8*/ 	.word	0x000a0130


	//   ....[49]....
        /*d8cc*/ 	.word	0x000a0190


	//   ....[50]....
        /*d8d0*/ 	.word	0x000a01f0


	//   ....[51]....
        /*d8d4*/ 	.word	0x000a0270


	//   ....[52]....
        /*d8d8*/ 	.word	0x000a0290


	//   ....[53]....
        /*d8dc*/ 	.word	0x000a02d0


	//   ....[54]....
        /*d8e0*/ 	.word	0x000a0310


	//   ....[55]....
        /*d8e4*/ 	.word	0x000a0370


	//   ....[56]....
        /*d8e8*/ 	.word	0x000a03d0


	//   ....[57]....
        /*d8ec*/ 	.word	0x000a0450


	//   ....[58]....
        /*d8f0*/ 	.word	0x000a0470


	//   ....[59]....
        /*d8f4*/ 	.word	0x000a04b0


	//   ....[60]....
        /*d8f8*/ 	.word	0x000a0520


	//   ....[61]....
        /*d8fc*/ 	.word	0x000a0550


	//   ....[62]....
        /*d900*/ 	.word	0x000a05d0


	//   ....[63]....
        /*d904*/ 	.word	0x000a05f0


	//   ....[64]....
        /*d908*/ 	.word	0x000a0630


	//   ....[65]....
        /*d90c*/ 	.word	0x000a0690


	//   ....[66]....
        /*d910*/ 	.word	0x000a06f0


	//   ....[67]....
        /*d914*/ 	.word	0x000a0770


	//   ....[68]....
        /*d918*/ 	.word	0x000a0790


	//   ....[69]....
        /*d91c*/ 	.word	0x000a07d0


	//   ....[70]....
        /*d920*/ 	.word	0x000a0810


	//   ....[71]....
        /*d924*/ 	.word	0x000a0870


	//   ....[72]....
        /*d928*/ 	.word	0x000a08d0


	//   ....[73]....
        /*d92c*/ 	.word	0x000a0950


	//   ....[74]....
        /*d930*/ 	.word	0x000a0970


	//   ....[75]....
        /*d934*/ 	.word	0x000a09b0


	//   ....[76]....
        /*d938*/ 	.word	0x000a0a10


	//   ....[77]....
        /*d93c*/ 	.word	0x000a0a50


	//   ....[78]....
        /*d940*/ 	.word	0x000a0ad0


	//   ....[79]....
        /*d944*/ 	.word	0x000a0af0


	//   ....[80]....
        /*d948*/ 	.word	0x000a0b30


	//   ....[81]....
        /*d94c*/ 	.word	0x000a0bd0


	//   ....[82]....
        /*d950*/ 	.word	0x000a0c10


	//   ....[83]....
        /*d954*/ 	.word	0x000a0c30


	//   ....[84]....
        /*d958*/ 	.word	0x000a0c50


	//   ....[85]....
        /*d95c*/ 	.word	0x000a0cd0


	//   ....[86]....
        /*d960*/ 	.word	0x000a0d30


	//   ....[87]....
        /*d964*/ 	.word	0x000a0d70


	//   ....[88]....
        /*d968*/ 	.word	0x000a0dd0


	//   ....[89]....
        /*d96c*/ 	.word	0x000a0e50


	//   ....[90]....
        /*d970*/ 	.word	0x000a0e90


	//   ....[91]....
        /*d974*/ 	.word	0x000a0eb0


	//   ....[92]....
        /*d978*/ 	.word	0x000a0f10


	//   ....[93]....
        /*d97c*/ 	.word	0x000a0fb0


	//   ....[94]....
        /*d980*/ 	.word	0x000a0fd0


	//   ....[95]....
        /*d984*/ 	.word	0x000a0ff0


	//   ....[96]....
        /*d988*/ 	.word	0x000a1030


	//   ....[97]....
        /*d98c*/ 	.word	0x000a1090


	//   ....[98]....
        /*d990*/ 	.word	0x000a10d0


	//   ....[99]....
        /*d994*/ 	.word	0x000a1130


	//   ....[100]....
        /*d998*/ 	.word	0x000a1190


	//   ....[101]....
        /*d99c*/ 	.word	0x000a1230


	//   ....[102]....
        /*d9a0*/ 	.word	0x000a1250


	//   ....[103]....
        /*d9a4*/ 	.word	0x000a1270


	//   ....[104]....
        /*d9a8*/ 	.word	0x000a12b0


	//   ....[105]....
        /*d9ac*/ 	.word	0x000a1310


	//   ....[106]....
        /*d9b0*/ 	.word	0x000a1350


	//   ....[107]....
        /*d9b4*/ 	.word	0x000a13b0


	//   ....[108]....
        /*d9b8*/ 	.word	0x000a1410


	//   ....[109]....
        /*d9bc*/ 	.word	0x000a1450


	//   ....[110]....
        /*d9c0*/ 	.word	0x000a14d0


	//   ....[111]....
        /*d9c4*/ 	.word	0x000a14f0


	//   ....[112]....
        /*d9c8*/ 	.word	0x000a1530


	//   ....[113]....
        /*d9cc*/ 	.word	0x000a1590


	//   ....[114]....
        /*d9d0*/ 	.word	0x000a15d0


	//   ....[115]....
        /*d9d4*/ 	.word	0x000a1630


	//   ....[116]....
        /*d9d8*/ 	.word	0x000a1690


	//   ....[117]....
        /*d9dc*/ 	.word	0x000a1720


	//   ....[118]....
        /*d9e0*/ 	.word	0x000a1750


	//   ....[119]....
        /*d9e4*/ 	.word	0x000a1770


	//   ....[120]....
        /*d9e8*/ 	.word	0x000a17b0


	//   ....[121]....
        /*d9ec*/ 	.word	0x000a1810


	//   ....[122]....
        /*d9f0*/ 	.word	0x000a1850


	//   ....[123]....
        /*d9f4*/ 	.word	0x000a18b0


	//   ....[124]....
        /*d9f8*/ 	.word	0x000a1910


	//   ....[125]....
        /*d9fc*/ 	.word	0x000a1950


	//   ....[126]....
        /*da00*/ 	.word	0x000a19d0


	//   ....[127]....
        /*da04*/ 	.word	0x000a19f0


	//   ....[128]....
        /*da08*/ 	.word	0x000a1a30


	//   ....[129]....
        /*da0c*/ 	.word	0x000a1a90


	//   ....[130]....
        /*da10*/ 	.word	0x000a1ad0


	//   ....[131]....
        /*da14*/ 	.word	0x000a1b30


	//   ....[132]....
        /*da18*/ 	.word	0x000a1b90


	//   ....[133]....
        /*da1c*/ 	.word	0x000a1c30


	//   ....[134]....
        /*da20*/ 	.word	0x000a1c50


	//   ....[135]....
        /*da24*/ 	.word	0x000a1c70


	//   ....[136]....
        /*da28*/ 	.word	0x000a1cb0


	//   ....[137]....
        /*da2c*/ 	.word	0x000a1d10


	//   ....[138]....
        /*da30*/ 	.word	0x000a1d50


	//   ....[139]....
        /*da34*/ 	.word	0x000a1db0


	//   ....[140]....
        /*da38*/ 	.word	0x000a1e20


	//   ....[141]....
        /*da3c*/ 	.word	0x000a1e50


	//   ....[142]....
        /*da40*/ 	.word	0x000a1ed0


	//   ....[143]....
        /*da44*/ 	.word	0x000a1ef0


	//   ....[144]....
        /*da48*/ 	.word	0x000a1f10


	//   ....[145]....
        /*da4c*/ 	.word	0x000a1f70


	//   ....[146]....
        /*da50*/ 	.word	0x000a1fb0


	//   ....[147]....
        /*da54*/ 	.word	0x000a2010


	//   ....[148]....
        /*da58*/ 	.word	0x000a2070


	//   ....[149]....
        /*da5c*/ 	.word	0x000a2110


	//   ....[150]....
        /*da60*/ 	.word	0x000a2130


	//   ....[151]....
        /*da64*/ 	.word	0x000a2150


	//   ....[152]....
        /*da68*/ 	.word	0x000a2190


	//   ....[153]....
        /*da6c*/ 	.word	0x000a21f0


	//   ....[154]....
        /*da70*/ 	.word	0x000a2230


	//   ....[155]....
        /*da74*/ 	.word	0x000a2290


	//   ....[156]....
        /*da78*/ 	.word	0x000a22f0


	//   ....[157]....
        /*da7c*/ 	.word	0x000a2390


	//   ....[158]....
        /*da80*/ 	.word	0x000a23b0


	//   ....[159]....
        /*da84*/ 	.word	0x000a23d0


	//   ....[160]....
        /*da88*/ 	.word	0x000a2410


	//   ....[161]....
        /*da8c*/ 	.word	0x000a2470


	//   ....[162]....
        /*da90*/ 	.word	0x000a24b0


	//   ....[163]....
        /*da94*/ 	.word	0x000a2510


	//   ....[164]....
        /*da98*/ 	.word	0x000a2550


	//   ....[165]....
        /*da9c*/ 	.word	0x000a25b0


	//   ....[166]....
        /*daa0*/ 	.word	0x000a25f0


	//   ....[167]....
        /*daa4*/ 	.word	0x000a2650


	//   ....[168]....
        /*daa8*/ 	.word	0x000a2690


	//   ....[169]....
        /*daac*/ 	.word	0x000a26f0


	//   ....[170]....
        /*dab0*/ 	.word	0x000a2730


	//   ....[171]....
        /*dab4*/ 	.word	0x000a2790


	//   ....[172]....
        /*dab8*/ 	.word	0x000a27d0


	//   ....[173]....
        /*dabc*/ 	.word	0x000a2830


	//   ....[174]....
        /*dac0*/ 	.word	0x000a2870


	//   ....[175]....
        /*dac4*/ 	.word	0x000a28d0


	//   ....[176]....
        /*dac8*/ 	.word	0x000a2910


	//   ....[177]....
        /*dacc*/ 	.word	0x000a2970


	//   ....[178]....
        /*dad0*/ 	.word	0x000a29b0


	//   ....[179]....
        /*dad4*/ 	.word	0x000a2a10


	//   ....[180]....
        /*dad8*/ 	.word	0x000a2a50


	//   ....[181]....
        /*dadc*/ 	.word	0x000a2ab0


	//   ....[182]....
        /*dae0*/ 	.word	0x000a2af0


	//   ....[183]....
        /*dae4*/ 	.word	0x000a2b50


	//   ....[184]....
        /*dae8*/ 	.word	0x000a2b90


	//   ....[185]....
        /*daec*/ 	.word	0x000a2bf0


	//   ....[186]....
        /*daf0*/ 	.word	0x000a2c30


	//   ....[187]....
        /*daf4*/ 	.word	0x000a2c90


	//   ....[188]....
        /*daf8*/ 	.word	0x000a2cd0


	//   ....[189]....
        /*dafc*/ 	.word	0x000a2d30


	//   ....[190]....
        /*db00*/ 	.word	0x000a2d70


	//   ....[191]....
        /*db04*/ 	.word	0x000a2dd0


	//   ....[192]....
        /*db08*/ 	.word	0x000a2e10


	//   ....[193]....
        /*db0c*/ 	.word	0x000a2e70


	//   ....[194]....
        /*db10*/ 	.word	0x000a2eb0


	//   ....[195]....
        /*db14*/ 	.word	0x000a2f10


	//   ....[196]....
        /*db18*/ 	.word	0x000a2f50


	//   ....[197]....
        /*db1c*/ 	.word	0x000a2fb0


	//   ....[198]....
        /*db20*/ 	.word	0x000a2ff0


	//   ....[199]....
        /*db24*/ 	.word	0x000a3050


	//   ....[200]....
        /*db28*/ 	.word	0x000a3090


	//   ....[201]....
        /*db2c*/ 	.word	0x000a30f0


	//   ....[202]....
        /*db30*/ 	.word	0x000a3130


	//   ....[203]....
        /*db34*/ 	.word	0x000a3190


	//   ....[204]....
        /*db38*/ 	.word	0x000a31d0


	//   ....[205]....
        /*db3c*/ 	.word	0x000a3230


	//   ....[206]....
        /*db40*/ 	.word	0x000a3270


	//   ....[207]....
        /*db44*/ 	.word	0x000a32d0


	//   ....[208]....
        /*db48*/ 	.word	0x000a3310


	//   ....[209]....
        /*db4c*/ 	.word	0x000a3370


	//   ....[210]....
        /*db50*/ 	.word	0x000a33b0


	//   ....[211]....
        /*db54*/ 	.word	0x000a3410


	//   ....[212]....
        /*db58*/ 	.word	0x000a3450


	//   ....[213]....
        /*db5c*/ 	.word	0x000a34b0


	//   ....[214]....
        /*db60*/ 	.word	0x000a34f0


	//   ....[215]....
        /*db64*/ 	.word	0x000a3550


	//   ....[216]....
        /*db68*/ 	.word	0x000a3590


	//   ....[217]....
        /*db6c*/ 	.word	0x000a35f0


	//   ....[218]....
        /*db70*/ 	.word	0x000a3630


	//   ....[219]....
        /*db74*/ 	.word	0x000a3690


	//   ....[220]....
        /*db78*/ 	.word	0x000a36d0


	//   ....[221]....
        /*db7c*/ 	.word	0x000a3730


	//   ....[222]....
        /*db80*/ 	.word	0x000a3770


	//   ....[223]....
        /*db84*/ 	.word	0x000a37d0


	//   ....[224]....
        /*db88*/ 	.word	0x000a3810


	//   ....[225]....
        /*db8c*/ 	.word	0x000a3870


	//   ....[226]....
        /*db90*/ 	.word	0x000a38b0


	//   ....[227]....
        /*db94*/ 	.word	0x000a3910


	//   ....[228]....
        /*db98*/ 	.word	0x000a3950


	//   ....[229]....
        /*db9c*/ 	.word	0x000a39b0


	//   ....[230]....
        /*dba0*/ 	.word	0x000a39f0


	//   ....[231]....
        /*dba4*/ 	.word	0x000a3a50


	//   ....[232]....
        /*dba8*/ 	.word	0x000a3a90


	//   ....[233]....
        /*dbac*/ 	.word	0x000a3af0


	//   ....[234]....
        /*dbb0*/ 	.word	0x000a3b30


	//   ....[235]....
        /*dbb4*/ 	.word	0x000a3b90


	//   ....[236]....
        /*dbb8*/ 	.word	0x000a3bd0


	//   ....[237]....
        /*dbbc*/ 	.word	0x000a3c30


	//   ....[238]....
        /*dbc0*/ 	.word	0x000a3c70


	//   ....[239]....
        /*dbc4*/ 	.word	0x000a3cd0


	//   ....[240]....
        /*dbc8*/ 	.word	0x000a3d10


	//   ....[241]....
        /*dbcc*/ 	.word	0x000a3d70


	//   ....[242]....
        /*dbd0*/ 	.word	0x000a3db0


	//   ....[243]....
        /*dbd4*/ 	.word	0x000a3e10


	//   ....[244]....
        /*dbd8*/ 	.word	0x000a3e50


	//   ....[245]....
        /*dbdc*/ 	.word	0x000a3eb0


	//   ....[246]....
        /*dbe0*/ 	.word	0x000a4260


	//   ....[247]....
        /*dbe4*/ 	.word	0x000a4bb0


	//   ....[248]....
        /*dbe8*/ 	.word	0x000a5f90


	//   ....[249]....
        /*dbec*/ 	.word	0x000a62c0


	//   ....[250]....
        /*dbf0*/ 	.word	0x000a6610


	//   ....[251]....
        /*dbf4*/ 	.word	0x000a6630


	//   ....[252]....
        /*dbf8*/ 	.word	0x000a67a0


	//   ....[253]....
        /*dbfc*/ 	.word	0x000a67c0


	//   ....[254]....
        /*dc00*/ 	.word	0x000a6830


	//   ....[255]....
        /*dc04*/ 	.word	0x000a6850


	//   ....[0]....
        /*dc08*/ 	.word	0x000a68f0


	//   ....[1]....
        /*dc0c*/ 	.word	0x000a6910


	//   ....[2]....
        /*dc10*/ 	.word	0x000a6990


	//   ....[3]....
        /*dc14*/ 	.word	0x000a69b0


	//   ....[4]....
        /*dc18*/ 	.word	0x000a6a30


	//   ....[5]....
        /*dc1c*/ 	.word	0x000a6a50


	//   ....[6]....
        /*dc20*/ 	.word	0x000a6ad0


	//   ....[7]....
        /*dc24*/ 	.word	0x000a6af0


	//   ....[8]....
        /*dc28*/ 	.word	0x000a6b70


	//   ....[9]....
        /*dc2c*/ 	.word	0x000a6b90


	//   ....[10]....
        /*dc30*/ 	.word	0x000a6c10


	//   ....[11]....
        /*dc34*/ 	.word	0x000a6c30


	//   ....[12]....
        /*dc38*/ 	.word	0x000a6cb0


	//   ....[13]....
        /*dc3c*/ 	.word	0x000a6cd0


	//   ....[14]....
        /*dc40*/ 	.word	0x000a6d50


	//   ....[15]....
        /*dc44*/ 	.word	0x000a6d70


	//   ....[16]....
        /*dc48*/ 	.word	0x000a6df0


	//   ....[17]....
        /*dc4c*/ 	.word	0x000a6e10


	//   ....[18]....
        /*dc50*/ 	.word	0x000a6e90


	//   ....[19]....
        /*dc54*/ 	.word	0x000a6eb0


	//   ....[20]....
        /*dc58*/ 	.word	0x000a6f30


	//   ....[21]....
        /*dc5c*/ 	.word	0x000a6f50


	//   ....[22]....
        /*dc60*/ 	.word	0x000a6fd0


	//   ....[23]....
        /*dc64*/ 	.word	0x000a6ff0


	//   ....[24]....
        /*dc68*/ 	.word	0x000a7070


	//   ....[25]....
        /*dc6c*/ 	.word	0x000a7090


	//   ....[26]....
        /*dc70*/ 	.word	0x000a7110


	//   ....[27]....
        /*dc74*/ 	.word	0x000a7130


	//   ....[28]....
        /*dc78*/ 	.word	0x000a71b0


	//   ....[29]....
        /*dc7c*/ 	.word	0x000a71d0


	//   ....[30]....
        /*dc80*/ 	.word	0x000a7250


	//   ....[31]....
        /*dc84*/ 	.word	0x000a7270


	//   ....[32]....
        /*dc88*/ 	.word	0x000a72f0


	//   ....[33]....
        /*dc8c*/ 	.word	0x000a7310


	//   ....[34]....
        /*dc90*/ 	.word	0x000a7390


	//   ....[35]....
        /*dc94*/ 	.word	0x000a73b0


	//   ....[36]....
        /*dc98*/ 	.word	0x000a7430


	//   ....[37]....
        /*dc9c*/ 	.word	0x000a7450


	//   ....[38]....
        /*dca0*/ 	.word	0x000a74d0


	//   ....[39]....
        /*dca4*/ 	.word	0x000a74f0


	//   ....[40]....
        /*dca8*/ 	.word	0x000a7570


	//   ....[41]....
        /*dcac*/ 	.word	0x000a7590


	//   ....[42]....
        /*dcb0*/ 	.word	0x000a7610


	//   ....[43]....
        /*dcb4*/ 	.word	0x000a7630


	//   ....[44]....
        /*dcb8*/ 	.word	0x000a76b0


	//   ....[45]....
        /*dcbc*/ 	.word	0x000a76d0


	//   ....[46]....
        /*dcc0*/ 	.word	0x000a7750


	//   ....[47]....
        /*dcc4*/ 	.word	0x000a7770


	//   ....[48]....
        /*dcc8*/ 	.word	0x000a77f0


	//   ....[49]....
        /*dccc*/ 	.word	0x000a7810


	//   ....[50]....
        /*dcd0*/ 	.word	0x000a7890


	//   ....[51]....
        /*dcd4*/ 	.word	0x000a78b0


	//   ....[52]....
        /*dcd8*/ 	.word	0x000a7930


	//   ....[53]....
        /*dcdc*/ 	.word	0x000a7950


	//   ....[54]....
        /*dce0*/ 	.word	0x000a79d0


	//   ....[55]....
        /*dce4*/ 	.word	0x000a79f0


	//   ....[56]....
        /*dce8*/ 	.word	0x000a7a70


	//   ....[57]....
        /*dcec*/ 	.word	0x000a7a90


	//   ....[58]....
        /*dcf0*/ 	.word	0x000a7b10


	//   ....[59]....
        /*dcf4*/ 	.word	0x000a7b30


	//   ....[60]....
        /*dcf8*/ 	.word	0x000a7bb0


	//   ....[61]....
        /*dcfc*/ 	.word	0x000a7bd0


	//   ....[62]....
        /*dd00*/ 	.word	0x000a7c50


	//   ....[63]....
        /*dd04*/ 	.word	0x000a7c70


	//   ....[64]....
        /*dd08*/ 	.word	0x000a7cf0


	//   ....[65]....
        /*dd0c*/ 	.word	0x000a7d10


	//   ....[66]....
        /*dd10*/ 	.word	0x000a7d90


	//   ....[67]....
        /*dd14*/ 	.word	0x000a7db0


	//   ....[68]....
        /*dd18*/ 	.word	0x000a7e30


	//   ....[69]....
        /*dd1c*/ 	.word	0x000a7e50


	//   ....[70]....
        /*dd20*/ 	.word	0x000a7ed0


	//   ....[71]....
        /*dd24*/ 	.word	0x000a7ef0


	//   ....[72]....
        /*dd28*/ 	.word	0x000a7f70


	//   ....[73]....
        /*dd2c*/ 	.word	0x000a7f90


	//   ....[74]....
        /*dd30*/ 	.word	0x000a8010


	//   ....[75]....
        /*dd34*/ 	.word	0x000a8030


	//   ....[76]....
        /*dd38*/ 	.word	0x000a80b0


	//   ....[77]....
        /*dd3c*/ 	.word	0x000a80d0


	//   ....[78]....
        /*dd40*/ 	.word	0x000a8150


	//   ....[79]....
        /*dd44*/ 	.word	0x000a8170


	//   ....[80]....
        /*dd48*/ 	.word	0x000a81f0


	//   ....[81]....
        /*dd4c*/ 	.word	0x000a8210


	//   ....[82]....
        /*dd50*/ 	.word	0x000a8290


	//   ....[83]....
        /*dd54*/ 	.word	0x000a82b0


	//   ....[84]....
        /*dd58*/ 	.word	0x000a8330


	//   ....[85]....
        /*dd5c*/ 	.word	0x000a8350


	//   ....[86]....
        /*dd60*/ 	.word	0x000a83d0


	//   ....[87]....
        /*dd64*/ 	.word	0x000a83f0


	//   ....[88]....
        /*dd68*/ 	.word	0x000a8470


	//   ....[89]....
        /*dd6c*/ 	.word	0x000a8490


	//   ....[90]....
        /*dd70*/ 	.word	0x000a8510


	//   ....[91]....
        /*dd74*/ 	.word	0x000a8530


	//   ....[92]....
        /*dd78*/ 	.word	0x000a85b0


	//   ....[93]....
        /*dd7c*/ 	.word	0x000a85d0


	//   ....[94]....
        /*dd80*/ 	.word	0x000a8650


	//   ....[95]....
        /*dd84*/ 	.word	0x000a8670


	//   ....[96]....
        /*dd88*/ 	.word	0x000a86f0


	//   ....[97]....
        /*dd8c*/ 	.word	0x000a8710


	//   ....[98]....
        /*dd90*/ 	.word	0x000a8790


	//   ....[99]....
        /*dd94*/ 	.word	0x000a87b0


	//   ....[100]....
        /*dd98*/ 	.word	0x000a8830


	//   ....[101]....
        /*dd9c*/ 	.word	0x000a8850


	//   ....[102]....
        /*dda0*/ 	.word	0x000a88d0


	//   ....[103]....
        /*dda4*/ 	.word	0x000a88f0


	//   ....[104]....
        /*dda8*/ 	.word	0x000a8970


	//   ....[105]....
        /*ddac*/ 	.word	0x000a8990


	//   ....[106]....
        /*ddb0*/ 	.word	0x000a8a10


	//   ....[107]....
        /*ddb4*/ 	.word	0x000a8a30


	//   ....[108]....
        /*ddb8*/ 	.word	0x000a8ab0


	//   ....[109]....
        /*ddbc*/ 	.word	0x000a8ad0


	//   ....[110]....
        /*ddc0*/ 	.word	0x000a8b50


	//   ....[111]....
        /*ddc4*/ 	.word	0x000a8b70


	//   ....[112]....
        /*ddc8*/ 	.word	0x000a8bf0


	//   ....[113]....
        /*ddcc*/ 	.word	0x000a8c10


	//   ....[114]....
        /*ddd0*/ 	.word	0x000a8c90


	//   ....[115]....
        /*ddd4*/ 	.word	0x000a8cb0


	//   ....[116]....
        /*ddd8*/ 	.word	0x000a8d30


	//   ....[117]....
        /*dddc*/ 	.word	0x000a8d50


	//   ....[118]....
        /*dde0*/ 	.word	0x000a8dd0


	//   ....[119]....
        /*dde4*/ 	.word	0x000a8df0


	//   ....[120]....
        /*dde8*/ 	.word	0x000a8e70


	//   ....[121]....
        /*ddec*/ 	.word	0x000a8e90


	//   ....[122]....
        /*ddf0*/ 	.word	0x000a8f10


	//   ....[123]....
        /*ddf4*/ 	.word	0x000a8f30


	//   ....[124]....
        /*ddf8*/ 	.word	0x000a8fb0


	//   ....[125]....
        /*ddfc*/ 	.word	0x000a8fd0


	//   ....[126]....
        /*de00*/ 	.word	0x000a9050


	//   ....[127]....
        /*de04*/ 	.word	0x000a9070


	//   ....[128]....
        /*de08*/ 	.word	0x000a90f0


	//   ....[129]....
        /*de0c*/ 	.word	0x000a9110


	//   ....[130]....
        /*de10*/ 	.word	0x000a9190


	//   ....[131]....
        /*de14*/ 	.word	0x000a91b0


	//   ....[132]....
        /*de18*/ 	.word	0x000a9230


	//   ....[133]....
        /*de1c*/ 	.word	0x000a9250


	//   ....[134]....
        /*de20*/ 	.word	0x000a92d0


	//   ....[135]....
        /*de24*/ 	.word	0x000a92f0


	//   ....[136]....
        /*de28*/ 	.word	0x000a9370


	//   ....[137]....
        /*de2c*/ 	.word	0x000a9390


	//   ....[138]....
        /*de30*/ 	.word	0x000a9410


	//   ....[139]....
        /*de34*/ 	.word	0x000a9430


	//   ....[140]....
        /*de38*/ 	.word	0x000a94b0


	//   ....[141]....
        /*de3c*/ 	.word	0x000a94d0


	//   ....[142]....
        /*de40*/ 	.word	0x000a9550


	//   ....[143]....
        /*de44*/ 	.word	0x000a9570


	//   ....[144]....
        /*de48*/ 	.word	0x000a95f0


	//   ....[145]....
        /*de4c*/ 	.word	0x000a9610


	//   ....[146]....
        /*de50*/ 	.word	0x000a9690


	//   ....[147]....
        /*de54*/ 	.word	0x000a96b0


	//   ....[148]....
        /*de58*/ 	.word	0x000a9730


	//   ....[149]....
        /*de5c*/ 	.word	0x000a9750


	//   ....[150]....
        /*de60*/ 	.word	0x000a97d0


	//   ....[151]....
        /*de64*/ 	.word	0x000a97f0


	//   ....[152]....
        /*de68*/ 	.word	0x000a9850


	//   ....[153]....
        /*de6c*/ 	.word	0x000a9870


	//   ....[154]....
        /*de70*/ 	.word	0x000a98d0


	//   ....[155]....
        /*de74*/ 	.word	0x000a98f0


	//   ....[156]....
        /*de78*/ 	.word	0x000a9950


	//   ....[157]....
        /*de7c*/ 	.word	0x000a9970


	//   ....[158]....
        /*de80*/ 	.word	0x000a99d0


	//   ....[159]....
        /*de84*/ 	.word	0x000a99f0


	//   ....[160]....
        /*de88*/ 	.word	0x000a9a50


	//   ....[161]....
        /*de8c*/ 	.word	0x000a9a70


	//   ....[162]....
        /*de90*/ 	.word	0x000a9ad0


	//   ....[163]....
        /*de94*/ 	.word	0x000a9af0


	//   ....[164]....
        /*de98*/ 	.word	0x000a9b50


	//   ....[165]....
        /*de9c*/ 	.word	0x000a9b70


	//   ....[166]....
        /*dea0*/ 	.word	0x000a9bd0


	//   ....[167]....
        /*dea4*/ 	.word	0x000a9bf0


	//   ....[168]....
        /*dea8*/ 	.word	0x000a9c50


	//   ....[169]....
        /*deac*/ 	.word	0x000a9c70


	//   ....[170]....
        /*deb0*/ 	.word	0x000a9cd0


	//   ....[171]....
        /*deb4*/ 	.word	0x000a9cf0


	//   ....[172]....
        /*deb8*/ 	.word	0x000a9d50


	//   ....[173]....
        /*debc*/ 	.word	0x000a9d70


	//   ....[174]....
        /*dec0*/ 	.word	0x000a9dd0


	//   ....[175]....
        /*dec4*/ 	.word	0x000a9df0


	//   ....[176]....
        /*dec8*/ 	.word	0x000a9e50


	//   ....[177]....
        /*decc*/ 	.word	0x000a9e70


	//   ....[178]....
        /*ded0*/ 	.word	0x000a9ed0


	//   ....[179]....
        /*ded4*/ 	.word	0x000a9ef0


	//   ....[180]....
        /*ded8*/ 	.word	0x000a9f50


	//   ....[181]....
        /*dedc*/ 	.word	0x000a9f70


	//   ....[182]....
        /*dee0*/ 	.word	0x000a9fd0


	//   ....[183]....
        /*dee4*/ 	.word	0x000a9ff0


	//   ....[184]....
        /*dee8*/ 	.word	0x000aa050


	//   ....[185]....
        /*deec*/ 	.word	0x000aa070


	//   ....[186]....
        /*def0*/ 	.word	0x000aa0d0


	//   ....[187]....
        /*def4*/ 	.word	0x000aa0f0


	//   ....[188]....
        /*def8*/ 	.word	0x000aa150


	//   ....[189]....
        /*defc*/ 	.word	0x000aa170


	//   ....[190]....
        /*df00*/ 	.word	0x000aa1d0


	//   ....[191]....
        /*df04*/ 	.word	0x000aa1f0


	//   ....[192]....
        /*df08*/ 	.word	0x000aa250


	//   ....[193]....
        /*df0c*/ 	.word	0x000aa270


	//   ....[194]....
        /*df10*/ 	.word	0x000aa2d0


	//   ....[195]....
        /*df14*/ 	.word	0x000aa2f0


	//   ....[196]....
        /*df18*/ 	.word	0x000aa350


	//   ....[197]....
        /*df1c*/ 	.word	0x000aa370


	//   ....[198]....
        /*df20*/ 	.word	0x000aa3d0


	//   ....[199]....
        /*df24*/ 	.word	0x000aa3f0


	//   ....[200]....
        /*df28*/ 	.word	0x000aa450


	//   ....[201]....
        /*df2c*/ 	.word	0x000aa470


	//   ....[202]....
        /*df30*/ 	.word	0x000aa4d0


	//   ....[203]....
        /*df34*/ 	.word	0x000aa4f0


	//   ....[204]....
        /*df38*/ 	.word	0x000aa590


	//   ....[205]....
        /*df3c*/ 	.word	0x000aa5b0


	//   ....[206]....
        /*df40*/ 	.word	0x000aa610


	//   ....[207]....
        /*df44*/ 	.word	0x000aa630


	//   ....[208]....
        /*df48*/ 	.word	0x000aa660


	//   ....[209]....
        /*df4c*/ 	.word	0x000aa680


	//   ....[210]....
        /*df50*/ 	.word	0x000aa6d0


	//   ....[211]....
        /*df54*/ 	.word	0x000aa6f0


	//   ....[212]....
        /*df58*/ 	.word	0x000aa810


	//   ....[213]....
        /*df5c*/ 	.word	0x000aa830


	//   ....[214]....
        /*df60*/ 	.word	0x000aa8d0


	//   ....[215]....
        /*df64*/ 	.word	0x000aa8f0


	//   ....[216]....
        /*df68*/ 	.word	0x000aa910


	//   ....[217]....
        /*df6c*/ 	.word	0x000aa930


	//   ....[218]....
        /*df70*/ 	.word	0x000aa950


	//   ....[219]....
        /*df74*/ 	.word	0x000aa970


	//   ....[220]....
        /*df78*/ 	.word	0x000aa990


	//   ....[221]....
        /*df7c*/ 	.word	0x000aa9b0


	//   ....[222]....
        /*df80*/ 	.word	0x000aaa10


	//   ....[223]....
        /*df84*/ 	.word	0x000aaa30


	//   ....[224]....
        /*df88*/ 	.word	0x000aaa50


	//   ....[225]....
        /*df8c*/ 	.word	0x000aaa80


	//   ....[226]....
        /*df90*/ 	.word	0x000aaad0


	//   ....[227]....
        /*df94*/ 	.word	0x000aaaf0


	//   ....[228]....
        /*df98*/ 	.word	0x000aacd0


	//   ....[229]....
        /*df9c*/ 	.word	0x000aacf0


	//   ....[230]....
        /*dfa0*/ 	.word	0x000aad50


	//   ....[231]....
        /*dfa4*/ 	.word	0x000aad70


	//   ....[232]....
        /*dfa8*/ 	.word	0x000aad90


	//   ....[233]....
        /*dfac*/ 	.word	0x000aadb0


	//   ....[234]....
        /*dfb0*/ 	.word	0x000aadd0


	//   ....[235]....
        /*dfb4*/ 	.word	0x000aadf0


	//   ....[236]....
        /*dfb8*/ 	.word	0x000aae10


	//   ....[237]....
        /*dfbc*/ 	.word	0x000aae30


	//   ....[238]....
        /*dfc0*/ 	.word	0x000aae50


	//   ....[239]....
        /*dfc4*/ 	.word	0x000aae70


	//   ....[240]....
        /*dfc8*/ 	.word	0x000aae90


	//   ....[241]....
        /*dfcc*/ 	.word	0x000aaeb0


	//   ....[242]....
        /*dfd0*/ 	.word	0x000aaed0


	//   ....[243]....
        /*dfd4*/ 	.word	0x000aaef0


	//   ....[244]....
        /*dfd8*/ 	.word	0x000ab0a0


	//   ....[245]....
        /*dfdc*/ 	.word	0x000ab0c0


	//   ....[246]....
        /*dfe0*/ 	.word	0x000ab180


	//   ....[247]....
        /*dfe4*/ 	.word	0x000ab1a0


	//   ....[248]....
        /*dfe8*/ 	.word	0x000ab1c0


	//   ....[249]....
        /*dfec*/ 	.word	0x000ab1e0


	//   ....[250]....
        /*dff0*/ 	.word	0x000ab200


	//   ....[251]....
        /*dff4*/ 	.word	0x000ab220


	//   ....[252]....
        /*dff8*/ 	.word	0x000ab240


	//   ....[253]....
        /*dffc*/ 	.word	0x000ab260


	//   ....[254]....
        /*e000*/ 	.word	0x000ab2b0


	//----- nvinfo : EIATTR_EXIT_INSTR_OFFSETS
	.align		4
.L_41:
        /*e004*/ 	.byte	0x04, 0x1c
        /*e006*/ 	.short	(.L_43 - .L_42)


	//   ....[0]....
.L_42:
        /*e008*/ 	.word	0x000be600


	//   ....[1]....
        /*e00c*/ 	.word	0x000be620


	//----- nvinfo : EIATTR_REQNTID
	.align		4
.L_43:
        /*e010*/ 	.byte	0x04, 0x10
        /*e012*/ 	.short	(.L_45 - .L_44)
.L_44:
        /*e014*/ 	.word	0x00000020
        /*e018*/ 	.word	0x00000001
        /*e01c*/ 	.word	0x00000001


	//----- nvinfo : EIATTR_CBANK_PARAM_SIZE
	.align		4
.L_45:
        /*e020*/ 	.byte	0x03, 0x19
        /*e022*/ 	.short	0x0050


	//----- nvinfo : EIATTR_PARAM_CBANK
	.align		4
        /*e024*/ 	.byte	0x04, 0x0a
        /*e026*/ 	.short	(.L_47 - .L_46)
	.align		4
.L_46:
        /*e028*/ 	.word	index@(.nv.constant0.matmul_kernel)
        /*e02c*/ 	.short	0x0210
        /*e02e*/ 	.short	0x0050


	//----- nvinfo : EIATTR_SW_WAR
	.align		4
.L_47:
        /*e030*/ 	.byte	0x04, 0x36
        /*e032*/ 	.short	(.L_49 - .L_48)
.L_48:
        /*e034*/ 	.word	0x00000008
.L_49:


//--------------------- .nv.callgraph             --------------------------
	.section	.nv.callgraph,"",@"SHT_CUDA_CALLGRAPH"
	.align	4
	.sectionentsize	8
	.align		4
        /*0000*/ 	.word	0x00000000
	.align		4
        /*0004*/ 	.word	0xffffffff
	.align		4
        /*0008*/ 	.word	0x00000000
	.align		4
        /*000c*/ 	.word	0xfffffffe
	.align		4
        /*0010*/ 	.word	0x00000000
	.align		4
        /*0014*/ 	.word	0xfffffffd
	.align		4
        /*0018*/ 	.word	0x00000000
	.align		4
        /*001c*/ 	.word	0xfffffffc


//--------------------- .text.matmul_kernel       --------------------------
	.section	.text.matmul_kernel,"ax",@progbits
	.align	128
        .global         matmul_kernel
        .type           matmul_kernel,@function
        .size           matmul_kernel,(.L_x_3 - matmul_kernel)
        .other          matmul_kernel,@"STO_CUDA_ENTRY STV_DEFAULT"
matmul_kernel:
.text.matmul_kernel:
[----:B------:R-:W1:Y:S08]  /*0000*/  LDC R1, c[0x0][0x28] ;  /* 0x00000a00ff017b82 */ /* 0x000e700000000800 */
[----:B------:R-:W2:Y:S01]  /*0010*/  LDC.64 R120, c[0x0][0x228] ;  /* 0x00008a00ff787b82 */ /* 0x000ea20000000a00 */
[----:B------:R-:W3:Y:S01]  /*0020*/  S2R R5, SR_CTAID.X ;  /* 0x0000000000057919 */ /* 0x000ee20000002500 */
[----:B-1----:R-:W-:Y:S01]  /*0030*/  VIADD R1, R1, 0xffffb030 ;  /* 0xffffb03001017836 */ /* 0x002fe20000000000 */
[----:B------:R-:W-:Y:S01]  /*0040*/  ULDC UR8, c[0x0][0x230] ;  /* 0x00008c0000087ab9 */ /* 0x000fe20000000800 */
[----:B------:R-:W-:Y:S01]  /*0050*/  ULDC UR5, c[0x0][0x230] ;  /* 0x00008c0000057ab9 */ /* 0x000fe20000000800 */
[----:B------:R-:W1:Y:S01]  /*0060*/  S2R R15, SR_TID.X ;  /* 0x00000000000f7919 */ /* 0x000e620000002100 */
[----:B------:R-:W-:Y:S01]  /*0070*/  UIADD3 UR8, UR8, 0x3f, URZ ;  /* 0x0000003f08087890 */ /* 0x000fe2000fffe03f */
[----:B------:R-:W-:Y:S01]  /*0080*/  ULDC UR26, c[0x0][0x240] ;  /* 0x00009000001a7ab9 */ /* 0x000fe20000000800 */
[----:B------:R-:W-:-:S02]  /*0090*/  ULDC UR27, c[0x0][0x240] ;  /* 0x00009000001b7ab9 */ /* 0x000fc40000000800 */
[----:B------:R-:W-:Y:S01]  /*00a0*/  UISETP.GT.AND UP0, UPT, UR8, 0x3f, UPT ;  /* 0x0000003f0800788c */ /* 0x000fe2000bf04270 */
[----:B------:R-:W-:Y:S01]  /*00b0*/  ULDC UR28, c[0x0][0x240] ;  /* 0x00009000001c7ab9 */ /* 0x000fe20000000800 */
[----:B------:R-:W-:Y:S02]  /*00c0*/  ULDC UR29, c[0x0][0x240] ;  /* 0x00009000001d7ab9 */ /* 0x000fe40000000800 */
[----:B------:R-:W-:Y:S01]  /*00d0*/  USEL UR4, URZ, 0x4, !UP0 ;  /* 0x000000043f047887 */ /* 0x000fe2000c000000 */
[----:B------:R-:W-:Y:S01]  /*00e0*/  ULDC UR32, c[0x0][0x240] ;  /* 0x0000900000207ab9 */ /* 0x000fe20000000800 */
[----:B------:R-:W-:Y:S01]  /*00f0*/  ULDC UR33, c[0x0][0x240] ;  /* 0x0000900000217ab9 */ /* 0x000fe20000000800 */
[----:B------:R-:W-:Y:S01]  /*0100*/  ULDC UR35, c[0x0][0x240] ;  /* 0x0000900000237ab9 */ /* 0x000fe20000000800 */
[----:B------:R-:W-:Y:S01]  /*0110*/  ULDC UR34, c[0x0][0x240] ;  /* 0x0000900000227ab9 */ /* 0x000fe20000000800 */
[----:B------:R-:W-:Y:S01]  /*0120*/  ULDC UR36, c[0x0][0x240] ;  /* 0x0000900000247ab9 */ /* 0x000fe20000000800 */
[----:B------:R-:W-:Y:S01]  /*0130*/  ULDC UR37, c[0x0][0x240] ;  /* 0x0000900000257ab9 */ /* 0x000fe20000000800 */
[----:B------:R-:W-:Y:S01]  /*0140*/  ULDC UR43, c[0x0][0x240] ;  /* 0x00009000002b7ab9 */ /* 0x000fe20000000800 */
[----:B------:R-:W-:Y:S01]  /*0150*/  ULDC UR42, c[0x0][0x240] ;  /* 0x00009000002a7ab9 */ /* 0x000fe20000000800 */
[----:B--2---:R-:W-:Y:S01]  /*0160*/  VIADD R0, R121, 0xff ;  /* 0x000000ff79007836 */ /* 0x004fe20000000000 */
[----:B------:R-:W-:Y:S01]  /*0170*/  IABS R240, R121 ;  /* 0x0000007900f07213 */ /* 0x000fe20000000000 */
[----:B------:R-:W-:Y:S01]  /*0180*/  STL [R1+0x3668], R121 ;  /* 0x0036687901007387 */ /* 0x000fe20000100800 */
[----:B------:R-:W-:Y:S01]  /*0190*/  IABS R170, R120 ;  /* 0x0000007800aa7213 */ /* 0x000fe20000000000 */
[----:B------:R-:W-:Y:S01]  /*01a0*/  ULDC UR44, c[0x0][0x240] ;  /* 0x00009000002c7ab9 */ /* 0x000fe20000000800 */
[----:B------:R-:W-:Y:S01]  /*01b0*/  SHF.R.S32.HI R3, RZ, 0x1f, R0 ;  /* 0x0000001fff037819 */ /* 0x000fe20000011400 */
[----:B------:R-:W-:Y:S01]  /*01c0*/  STL [R1+0x3638], R120 ;  /* 0x0036387801007387 */ /* 0x000fe20000100800 */
[----:B------:R-:W-:Y:S01]  /*01d0*/  ULDC UR45, c[0x0][0x240] ;  /* 0x00009000002d7ab9 */ /* 0x000fe20000000800 */
[----:B------:R-:W-:Y:S01]  /*01e0*/  ULDC UR51, c[0x0][0x240] ;  /* 0x0000900000337ab9 */ /* 0x000fe20000000800 */
[----:B------:R-:W-:Y:S01]  /*01f0*/  LEA.HI R3, R3, R0, RZ, 0x8 ;  /* 0x0000000003037211 */ /* 0x000fe200078f40ff */
[----:B------:R-:W-:Y:S01]  /*0200*/  ULDC UR50, c[0x0][0x240] ;  /* 0x0000900000327ab9 */ /* 0x000fe20000000800 */
[----:B---3--:R-:W-:Y:S01]  /*0210*/  IABS R8, R5 ;  /* 0x0000000500087213 */ /* 0x008fe20000000000 */
[----:B------:R-:W-:Y:S01]  /*0220*/  ULDC UR52, c[0x0][0x240] ;  /* 0x0000900000347ab9 */ /* 0x000fe20000000800 */
[----:B------:R-:W-:Y:S01]  /*0230*/  SHF.R.S32.HI R3, RZ, 0x8, R3 ;  /* 0x00000008ff037819 */ /* 0x000fe20000011403 */
[----:B------:R-:W-:Y:S01]  /*0240*/  ULDC UR48, c[0x0][0x240] ;  /* 0x0000900000307ab9 */ /* 0x000fe20000000800 */
[----:B-1----:R-:W-:Y:S01]  /*0250*/  LOP3.LUT R13, R15, 0x1f, RZ, 0xc0, !PT ;  /* 0x0000001f0f0d7812 */ /* 0x002fe200078ec0ff */
[----:B------:R-:W-:Y:S01]  /*0260*/  ULDC UR53, c[0x0][0x240] ;  /* 0x0000900000357ab9 */ /* 0x000fe20000000800 */
[----:B------:R-:W-:Y:S01]  /*0270*/  ULDC UR55, c[0x0][0x240] ;  /* 0x0000900000377ab9 */ /* 0x000fe20000000800 */
[----:B------:R-:W-:Y:S01]  /*0280*/  IMAD.SHL.U32 R4, R3, 0x8, RZ ;  /* 0x0000000803047824 */ /* 0x000fe200078e00ff */
[----:B------:R-:W-:Y:S01]  /*0290*/  ULDC UR58, c[0x0][0x240] ;  /* 0x00009000003a7ab9 */ /* 0x000fe20000000800 */
[----:B------:R-:W-:Y:S01]  /*02a0*/  ULDC UR59, c[0x0][0x240] ;  /* 0x00009000003b7ab9 */ /* 0x000fe20000000800 */
[----:B------:R-:W-:Y:S01]  /*02b0*/  ULDC UR60, c[0x0][0x240] ;  /* 0x00009000003c7ab9 */ /* 0x000fe20000000800 */
[----:B------:R-:W-:Y:S01]  /*02c0*/  ULDC UR24, c[0x0][0x240] ;  /* 0x0000900000187ab9 */ /* 0x000fe20000000800 */
[-C--:B------:R-:W-:Y:S01]  /*02d0*/  IABS R7, R4.reuse ;  /* 0x0000000400077213 */ /* 0x080fe20000000000 */
[----:B------:R-:W-:Y:S01]  /*02e0*/  ULDC UR10, c[0x0][0x240] ;  /* 0x00009000000a7ab9 */ /* 0x000fe20000000800 */
[----:B------:R-:W-:Y:S01]  /*02f0*/  IABS R10, R4 ;  /* 0x00000004000a7213 */ /* 0x000fe20000000000 */
[----:B------:R-:W-:Y:S01]  /*0300*/  ULDC UR49, c[0x0][0x240] ;  /* 0x0000900000317ab9 */ /* 0x000fe20000000800 */
[----:B------:R-:W1:Y:S01]  /*0310*/  I2F.RP R0, R7 ;  /* 0x0000000700007306 */ /* 0x000e620000209400 */
        /* <DEDUP_REMOVED lines=14> */
[----:B-1----:R-:W1:Y:S01]  /*0400*/  MUFU.RCP R0, R0 ;  /* 0x0000000000007308 */ /* 0x002e620000001000 */
        /* <DEDUP_REMOVED lines=15> */
[----:B-1----:R-:W-:-:S02]  /*0500*/  IADD3 R2, R0, 0xffffffe, RZ ;  /* 0x0ffffffe00027810 */ /* 0x002fc40007ffe0ff */
[----:B------:R-:W-:Y:S02]  /*0510*/  IADD3 R0, RZ, -R10, RZ ;  /* 0x8000000aff007210 */ /* 0x000fe40007ffe0ff */
[----:B------:R1:W2:Y:S02]  /*0520*/  F2I.FTZ.U32.TRUNC.NTZ R3, R2 ;  /* 0x0000000200037305 */ /* 0x0002a4000021f000 */
[----:B-1----:R-:W-:Y:S02]  /*0530*/  IMAD.MOV.U32 R2, RZ, RZ, RZ ;  /* 0x000000ffff027224 */ /* 0x002fe400078e00ff */
[----:B--2---:R-:W-:-:S04]  /*0540*/  IMAD.MOV R6, RZ, RZ, -R3 ;  /* 0x000000ffff067224 */ /* 0x004fc800078e0a03 */
[----:B------:R-:W-:Y:S02]  /*0550*/  IMAD R9, R6, R7, RZ ;  /* 0x0000000706097224 */ /* 0x000fe400078e02ff */
[----:B------:R-:W-:Y:S02]  /*0560*/  IMAD.MOV.U32 R6, RZ, RZ, R8 ;  /* 0x000000ffff067224 */ /* 0x000fe400078e0008 */
[----:B------:R-:W-:-:S06]  /*0570*/  IMAD.HI.U32 R3, R3, R9, R2 ;  /* 0x0000000903037227 */ /* 0x000fcc00078e0002 */
[----:B------:R-:W-:-:S04]  /*0580*/  IMAD.HI.U32 R3, R3, R6, RZ ;  /* 0x0000000603037227 */ /* 0x000fc800078e00ff */
[----:B------:R-:W-:-:S05]  /*0590*/  IMAD R0, R3, R0, R6 ;  /* 0x0000000003007224 */ /* 0x000fca00078e0206 */
[----:B------:R-:W-:-:S13]  /*05a0*/  ISETP.GT.U32.AND P1, PT, R7, R0, PT ;  /* 0x000000000700720c */ /* 0x000fda0003f24070 */
[----:B------:R-:W-:Y:S02]  /*05b0*/  @!P1 IMAD.IADD R0, R0, 0x1, -R7 ;  /* 0x0000000100009824 */ /* 0x000fe400078e0a07 */
[----:B------:R-:W-:Y:S01]  /*05c0*/  @!P1 VIADD R3, R3, 0x1 ;  /* 0x0000000103039836 */ /* 0x000fe20000000000 */
[----:B------:R-:W-:Y:S02]  /*05d0*/  ISETP.NE.AND P1, PT, R4, RZ, PT ;  /* 0x000000ff0400720c */ /* 0x000fe40003f25270 */
[----:B------:R-:W-:Y:S02]  /*05e0*/  ISETP.GE.U32.AND P0, PT, R0, R7, PT ;  /* 0x000000070000720c */ /* 0x000fe40003f06070 */
[----:B------:R-:W-:Y:S01]  /*05f0*/  LOP3.LUT R0, R5, R4, RZ, 0x3c, !PT ;  /* 0x0000000405007212 */ /* 0x000fe200078e3cff */
[----:B------:R-:W1:Y:S03]  /*0600*/  I2F.RP R7, R240 ;  /* 0x000000f000077306 */ /* 0x000e660000209400 */
[----:B------:R-:W-:Y:S01]  /*0610*/  ISETP.GE.AND P2, PT, R0, RZ, PT ;  /* 0x000000ff0000720c */ /* 0x000fe20003f46270 */
[----:B------:R-:W-:-:S06]  /*0620*/  VIADD R0, R120, 0x7f ;  /* 0x0000007f78007836 */ /* 0x000fcc0000000000 */
[----:B------:R-:W-:-:S05]  /*0630*/  @P0 VIADD R3, R3, 0x1 ;  /* 0x0000000103030836 */ /* 0x000fca0000000000 */
[----:B------:R-:W-:Y:S01]  /*0640*/  MOV R2, R3 ;  /* 0x0000000300027202 */ /* 0x000fe20000000f00 */
[----:B-1----:R-:W-:Y:S01]  /*0650*/  MUFU.RCP R7, R7 ;  /* 0x0000000700077308 */ /* 0x002fe20000001000 */
[----:B------:R-:W-:-:S03]  /*0660*/  SHF.R.S32.HI R3, RZ, 0x1f, R0 ;  /* 0x0000001fff037819 */ /* 0x000fc60000011400 */
[----:B------:R-:W-:Y:S01]  /*0670*/  @!P2 IMAD.MOV R2, RZ, RZ, -R2 ;  /* 0x000000ffff02a224 */ /* 0x000fe200078e0a02 */
[----:B------:R-:W-:Y:S02]  /*0680*/  @!P1 LOP3.LUT R2, RZ, R4, RZ, 0x33, !PT ;  /* 0x00000004ff029212 */ /* 0x000fe400078e33ff */
[----:B------:R-:W-:-:S03]  /*0690*/  LEA.HI R3, R3, R0, RZ, 0x7 ;  /* 0x0000000003037211 */ /* 0x000fc600078f38ff */
[----:B------:R-:W-:Y:S02]  /*06a0*/  IMAD.SHL.U32 R8, R2, 0x8, RZ ;  /* 0x0000000802087824 */ /* 0x000fe400078e00ff */
[----:B------:R-:W-:-:S03]  /*06b0*/  IMAD.MOV R2, RZ, RZ, -R2 ;  /* 0x000000ffff027224 */ /* 0x000fc600078e0a02 */
[----:B------:R-:W-:Y:S01]  /*06c0*/  LEA.HI.SX32 R3, R3, -R8, 0x19 ;  /* 0x8000000803037211 */ /* 0x000fe200078fcaff */
[----:B------:R-:W-:Y:S02]  /*06d0*/  IMAD R10, R4, R2, R5 ;  /* 0x00000002040a7224 */ /* 0x000fe400078e0205 */
[----:B------:R-:W-:Y:S01]  /*06e0*/  IMAD.MOV.U32 R2, RZ, RZ, RZ ;  /* 0x000000ffff027224 */ /* 0x000fe200078e00ff */
[----:B------:R-:W-:-:S04]  /*06f0*/  VIMNMX R11, R3, 0x8, PT ;  /* 0x00000008030b7848 */ /* 0x000fc80003fe0100 */
[-C--:B------:R-:W-:Y:S02]  /*0700*/  IABS R9, R11.reuse ;  /* 0x0000000b00097213 */ /* 0x080fe40000000000 */
[----:B------:R-:W-:Y:S02]  /*0710*/  IABS R4, R11 ;  /* 0x0000000b00047213 */ /* 0x000fe40000000000 */
[----:B------:R-:W1:Y:S08]  /*0720*/  I2F.RP R0, R9 ;  /* 0x0000000900007306 */ /* 0x000e700000209400 */
[----:B-1----:R-:W1:Y:S02]  /*0730*/  MUFU.RCP R0, R0 ;  /* 0x0000000000007308 */ /* 0x002e640000001000 */
[----:B-1----:R-:W-:-:S02]  /*0740*/  IADD3 R3, R0, 0xffffffe, RZ ;  /* 0x0ffffffe00037810 */ /* 0x002fc40007ffe0ff */
[----:B------:R-:W-:-:S04]  /*0750*/  IABS R0, R10 ;  /* 0x0000000a00007213 */ /* 0x000fc80000000000 */
[----:B------:R-:W1:Y:S02]  /*0760*/  F2I.FTZ.U32.TRUNC.NTZ R3, R3 ;  /* 0x0000000300037305 */ /* 0x000e64000021f000 */
[----:B-1----:R-:W-:-:S04]  /*0770*/  IMAD.MOV R6, RZ, RZ, -R3 ;  /* 0x000000ffff067224 */ /* 0x002fc800078e0a03 */
[----:B------:R-:W-:Y:S02]  /*0780*/  IMAD R5, R6, R9, RZ ;  /* 0x0000000906057224 */ /* 0x000fe400078e02ff */
[----:B------:R-:W1:Y:S02]  /*0790*/  I2F.RP R6, R170 ;  /* 0x000000aa00067306 */ /* 0x000e640000209400 */
[----:B------:R-:W-:Y:S01]  /*07a0*/  IMAD.HI.U32 R2, R3, R5, R2 ;  /* 0x0000000503027227 */ /* 0x000fe200078e0002 */
[----:B------:R-:W-:-:S03]  /*07b0*/  MOV R3, R0 ;  /* 0x0000000000037202 */ /* 0x000fc60000000f00 */
[----:B------:R-:W-:Y:S02]  /*07c0*/  IMAD.MOV R0, RZ, RZ, -R4 ;  /* 0x000000ffff007224 */ /* 0x000fe400078e0a04 */
[----:B------:R-:W-:-:S04]  /*07d0*/  IMAD.HI.U32 R2, R2, R3, RZ ;  /* 0x0000000302027227 */ /* 0x000fc800078e00ff */
[----:B------:R-:W-:Y:S02]  /*07e0*/  IMAD R0, R2, R0, R3 ;  /* 0x0000000002007224 */ /* 0x000fe400078e0203 */
[----:B------:R-:W-:Y:S01]  /*07f0*/  VIADD R4, R7, 0xffffffe ;  /* 0x0ffffffe07047836 */ /* 0x000fe20000000000 */
[----:B-1----:R-:W1:Y:S02]  /*0800*/  MUFU.RCP R6, R6 ;  /* 0x0000000600067308 */ /* 0x002e640000001000 */
[----:B------:R-:W-:-:S06]  /*0810*/  ISETP.GT.U32.AND P1, PT, R9, R0, PT ;  /* 0x000000000900720c */ /* 0x000fcc0003f24070 */
[----:B------:R-:W2:Y:S07]  /*0820*/  F2I.FTZ.U32.TRUNC.NTZ R5, R4 ;  /* 0x0000000400057305 */ /* 0x000eae000021f000 */
[----:B------:R-:W-:Y:S01]  /*0830*/  @!P1 IMAD.IADD R0, R0, 0x1, -R9 ;  /* 0x0000000100009824 */ /* 0x000fe200078e0a09 */
[----:B-1----:R-:W-:Y:S01]  /*0840*/  IADD3 R3, R6, 0xffffffe, RZ ;  /* 0x0ffffffe06037810 */ /* 0x002fe20007ffe0ff */
[----:B------:R-:W-:Y:S01]  /*0850*/  @!P1 VIADD R2, R2, 0x1 ;  /* 0x0000000102029836 */ /* 0x000fe20000000000 */
[----:B------:R-:W-:-:S02]  /*0860*/  ISETP.NE.AND P1, PT, R11, RZ, PT ;  /* 0x000000ff0b00720c */ /* 0x000fc40003f25270 */
[----:B------:R-:W-:Y:S02]  /*0870*/  ISETP.GE.U32.AND P0, PT, R0, R9, PT ;  /* 0x000000090000720c */ /* 0x000fe40003f06070 */
[----:B------:R-:W-:Y:S01]  /*0880*/  LOP3.LUT R0, R10, R11, RZ, 0x3c, !PT ;  /* 0x0000000b0a007212 */ /* 0x000fe200078e3cff */
[----:B------:R-:W1:Y:S01]  /*0890*/  F2I.FTZ.U32.TRUNC.NTZ R3, R3 ;  /* 0x0000000300037305 */ /* 0x000e62000021f000 */
[----:B--2---:R-:W-:Y:S01]  /*08a0*/  IMAD.MOV R241, RZ, RZ, -R5 ;  /* 0x000000fffff17224 */ /* 0x004fe200078e0a05 */
[----:B------:R-:W-:Y:S02]  /*08b0*/  MOV R4, RZ ;  /* 0x000000ff00047202 */ /* 0x000fe40000000f00 */
[----:B------:R-:W-:Y:S01]  /*08c0*/  ISETP.GE.AND P2, PT, R0, RZ, PT ;  /* 0x000000ff0000720c */ /* 0x000fe20003f46270 */
[----:B------:R-:W-:-:S04]  /*08d0*/  IMAD R241, R241, R240, RZ ;  /* 0x000000f0f1f17224 */ /* 0x000fc800078e02ff */
[----:B------:R-:W-:-:S04]  /*08e0*/  IMAD.HI.U32 R241, R5, R241, R4 ;  /* 0x000000f105f17227 */ /* 0x000fc800078e0004 */
[----:B------:R-:W-:Y:S02]  /*08f0*/  @P0 VIADD R2, R2, 0x1 ;  /* 0x0000000102020836 */ /* 0x000fe40000000000 */
[----:B-1----:R-:W-:-:S03]  /*0900*/  IMAD.MOV R6, RZ, RZ, -R3 ;  /* 0x000000ffff067224 */ /* 0x002fc600078e0a03 */
[----:B------:R-:W-:Y:S01]  /*0910*/  @!P2 IADD3 R2, -R2, RZ, RZ ;  /* 0x000000ff0202a210 */ /* 0x000fe20007ffe1ff */
[----:B------:R-:W-:Y:S01]  /*0920*/  IMAD.MOV.U32 R5, RZ, RZ, R6 ;  /* 0x000000ffff057224 */ /* 0x000fe200078e0006 */
[----:B------:R-:W-:-:S03]  /*0930*/  @!P1 LOP3.LUT R2, RZ, R11, RZ, 0x33, !PT ;  /* 0x0000000bff029212 */ /* 0x000fc600078e33ff */
[----:B------:R-:W-:Y:S02]  /*0940*/  IMAD R5, R5, R170, RZ ;  /* 0x000000aa05057224 */ /* 0x000fe400078e02ff */
[----:B------:R-:W-:Y:S02]  /*0950*/  IMAD.SHL.U32 R12, R2, 0x100, RZ ;  /* 0x00000100020c7824 */ /* 0x000fe400078e00ff */
[----:B------:R-:W-:Y:S02]  /*0960*/  IMAD.MOV R0, RZ, RZ, -R2 ;  /* 0x000000ffff007224 */ /* 0x000fe400078e0a02 */
[C---:B------:R-:W-:Y:S01]  /*0970*/  VIADD R14, R12.reuse, 0xff ;  /* 0x000000ff0c0e7836 */ /* 0x040fe20000000000 */
[----:B------:R-:W-:Y:S01]  /*0980*/  IADD3 R6, R12, 0x1, RZ ;  /* 0x000000010c067810 */ /* 0x000fe20007ffe0ff */
[----:B------:R-:W-:Y:S01]  /*0990*/  IMAD.MOV.U32 R2, RZ, RZ, RZ ;  /* 0x000000ffff027224 */ /* 0x000fe200078e00ff */
[----:B------:R-:W-:Y:S01]  /*09a0*/  STL [R1+0x12b4], R12 ;  /* 0x0012b40c01007387 */ /* 0x000fe20000100800 */
[----:B------:R-:W-:Y:S01]  /*09b0*/  IMAD R0, R11, R0, R10 ;  /* 0x000000000b007224 */ /* 0x000fe200078e020a */
[----:B------:R-:W-:Y:S01]  /*09c0*/  IABS R4, R6 ;  /* 0x0000000600047213 */ /* 0x000fe20000000000 */
[----:B------:R-:W-:Y:S01]  /*09d0*/  IMAD.HI.U32 R2, R3, R5, R2 ;  /* 0x0000000503027227 */ /* 0x000fe200078e0002 */
[----:B------:R-:W-:Y:S01]  /*09e0*/  IABS R230, R14 ;  /* 0x0000000e00e67213 */ /* 0x000fe20000000000 */
[----:B------:R-:W-:Y:S01]  /*09f0*/  STL [R1+0x35d8], R14 ;  /* 0x0035d80e01007387 */ /* 0x000fe20000100800 */
[----:B------:R-:W-:Y:S01]  /*0a00*/  ISETP.GE.AND P0, PT, R6, RZ, PT ;  /* 0x000000ff0600720c */ /* 0x000fe20003f06270 */
[----:B------:R-:W-:-:S02]  /*0a10*/  IMAD.MOV.U32 R5, RZ, RZ, R4 ;  /* 0x000000ffff057224 */ /* 0x000fc400078e0004 */
[----:B------:R-:W-:-:S04]  /*0a20*/  IMAD.HI.U32 R4, R241, R230, RZ ;  /* 0x000000e6f1047227 */ /* 0x000fc800078e00ff */
[----:B------:R-:W-:Y:S01]  /*0a30*/  IMAD.IADD R0, R8, 0x1, R0 ;  /* 0x0000000108007824 */ /* 0x000fe200078e0200 */
[C---:B------:R-:W-:Y:S01]  /*0a40*/  IADD3 R8, R12.reuse, 0x3, RZ ;  /* 0x000000030c087810 */ /* 0x040fe20007ffe0ff */
[----:B------:R-:W-:Y:S02]  /*0a50*/  IMAD.MOV R9, RZ, RZ, -R4 ;  /* 0x000000ffff097224 */ /* 0x000fe400078e0a04 */
[----:B------:R-:W-:Y:S01]  /*0a60*/  VIADD R10, R12, 0x2 ;  /* 0x000000020c0a7836 */ /* 0x000fe20000000000 */
[----:B------:R-:W-:Y:S01]  /*0a70*/  SHF.L.U32 R0, R0, 0x7, RZ ;  /* 0x0000000700007819 */ /* 0x000fe200000006ff */
[----:B------:R-:W-:Y:S01]  /*0a80*/  IMAD R230, R240, R9, R230 ;  /* 0x00000009f0e67224 */ /* 0x000fe200078e02e6 */
[----:B------:R-:W-:Y:S01]  /*0a90*/  IABS R6, R8 ;  /* 0x0000000800067213 */ /* 0x000fe20000000000 */
[C---:B------:R-:W-:Y:S01]  /*0aa0*/  IMAD.HI.U32 R3, R241.reuse, R5, RZ ;  /* 0x00000005f1037227 */ /* 0x040fe200078e00ff */
[----:B------:R-:W-:Y:S02]  /*0ab0*/  LOP3.LUT R9, R0, 0x1f, R15, 0xf8, !PT ;  /* 0x0000001f00097812 */ /* 0x000fe400078ef80f */
[----:B------:R-:W-:Y:S01]  /*0ac0*/  ISETP.GT.U32.AND P1, PT, R240, R230, PT ;  /* 0x000000e6f000720c */ /* 0x000fe20003f24070 */
[----:B------:R-:W-:Y:S01]  /*0ad0*/  IMAD.MOV R3, RZ, RZ, -R3 ;  /* 0x000000ffff037224 */ /* 0x000fe200078e0a03 */
[----:B------:R-:W-:Y:S01]  /*0ae0*/  LOP3.LUT R11, R0, 0x20, R13, 0xfe, !PT ;  /* 0x00000020000b7812 */ /* 0x000fe200078efe0d */
[----:B------:R-:W-:Y:S01]  /*0af0*/  STL [R1+0x12bc], R9 ;  /* 0x0012bc0901007387 */ /* 0x000fe20000100800 */
[----:B------:R-:W-:Y:S01]  /*0b00*/  IABS R7, R10 ;  /* 0x0000000a00077213 */ /* 0x000fe20000000000 */
[----:B------:R-:W-:Y:S01]  /*0b10*/  IMAD R5, R240, R3, R5 ;  /* 0x00000003f0057224 */ /* 0x000fe200078e0205 */
[----:B------:R-:W-:Y:S01]  /*0b20*/  ISETP.GE.AND P6, PT, R10, RZ, PT ;  /* 0x000000ff0a00720c */ /* 0x000fe20003fc6270 */
[----:B------:R1:W-:Y:S01]  /*0b30*/  STL [R1+0x1700], R11 ;  /* 0x0017000b01007387 */ /* 0x0003e20000100800 */
[----:B------:R-:W-:Y:S01]  /*0b40*/  IMAD.HI.U32 R3, R241, R6, RZ ;  /* 0x00000006f1037227 */ /* 0x000fe200078e00ff */
[----:B------:R-:W-:-:S02]  /*0b50*/  LOP3.LUT R10, R9, 0x40, RZ, 0xfc, !PT ;  /* 0x00000040090a7812 */ /* 0x000fc400078efcff */
[----:B------:R-:W-:Y:S01]  /*0b60*/  ISETP.GT.U32.AND P2, PT, R240, R5, PT ;  /* 0x00000005f000720c */ /* 0x000fe20003f44070 */
[----:B------:R-:W-:Y:S01]  /*0b70*/  IMAD.HI.U32 R4, R241, R7, RZ ;  /* 0x00000007f1047227 */ /* 0x000fe200078e00ff */
[----:B------:R-:W-:Y:S01]  /*0b80*/  IABS R235, R10 ;  /* 0x0000000a00eb7213 */ /* 0x000fe20000000000 */
[----:B------:R-:W-:Y:S02]  /*0b90*/  STL [R1+0x1704], R10 ;  /* 0x0017040a01007387 */ /* 0x000fe40000100800 */
[----:B------:R-:W-:Y:S01]  /*0ba0*/  IMAD.MOV R15, RZ, RZ, -R3 ;  /* 0x000000ffff0f7224 */ /* 0x000fe200078e0a03 */
[----:B-1----:R-:W-:Y:S01]  /*0bb0*/  IABS R11, R11 ;  /* 0x0000000b000b7213 */ /* 0x002fe20000000000 */
[----:B------:R-:W-:Y:S02]  /*0bc0*/  IMAD.MOV R4, RZ, RZ, -R4 ;  /* 0x000000ffff047224 */ /* 0x000fe400078e0a04 */
[----:B------:R-:W-:Y:S01]  /*0bd0*/  @!P1 IMAD.IADD R230, R230, 0x1, -R240 ;  /* 0x00000001e6e69824 */ /* 0x000fe200078e0af0 */
[----:B------:R-:W-:Y:S01]  /*0be0*/  ISETP.GE.AND P1, PT, R14, RZ, PT ;  /* 0x000000ff0e00720c */ /* 0x000fe20003f26270 */
[----:B------:R-:W-:-:S02]  /*0bf0*/  IMAD.HI.U32 R3, R2, R11, RZ ;  /* 0x0000000b02037227 */ /* 0x000fc400078e00ff */
[----:B------:R-:W-:Y:S02]  /*0c00*/  @!P2 IADD3 R5, R5, -R240, RZ ;  /* 0x800000f00505a210 */ /* 0x000fe40007ffe0ff */
[C---:B------:R-:W-:Y:S01]  /*0c10*/  IMAD R7, R240.reuse, R4, R7 ;  /* 0x00000004f0077224 */ /* 0x040fe200078e0207 */
[----:B------:R-:W-:Y:S02]  /*0c20*/  LOP3.LUT R4, R9, 0x60, RZ, 0xfc, !PT ;  /* 0x0000006009047812 */ /* 0x000fe400078efcff */
[----:B------:R-:W-:Y:S01]  /*0c30*/  IADD3 R238, -R3, RZ, RZ ;  /* 0x000000ff03ee7210 */ /* 0x000fe20007ffe1ff */
[C---:B------:R-:W-:Y:S01]  /*0c40*/  IMAD R3, R240.reuse, R15, R6 ;  /* 0x0000000ff0037224 */ /* 0x040fe200078e0206 */
[----:B------:R-:W-:Y:S01]  /*0c50*/  IABS R9, R9 ;  /* 0x0000000900097213 */ /* 0x000fe20000000000 */
[----:B------:R1:W-:Y:S01]  /*0c60*/  STL [R1+0x1708], R4 ;  /* 0x0017080401007387 */ /* 0x0003e20000100800 */
[----:B------:R-:W-:Y:S01]  /*0c70*/  ISETP.GT.U32.AND P4, PT, R240, R230, PT ;  /* 0x000000e6f000720c */ /* 0x000fe20003f84070 */
[----:B------:R-:W-:Y:S01]  /*0c80*/  IMAD R238, R170, R238, R11 ;  /* 0x000000eeaaee7224 */ /* 0x000fe200078e020b */
[----:B------:R-:W-:Y:S01]  /*0c90*/  IABS R13, R4 ;  /* 0x00000004000d7213 */ /* 0x000fe20000000000 */
[----:B------:R-:W-:-:S03]  /*0ca0*/  IMAD.HI.U32 R0, R2, R9, RZ ;  /* 0x0000000902007227 */ /* 0x000fc600078e00ff */
[----:B------:R-:W-:Y:S01]  /*0cb0*/  ISETP.GT.U32.AND P5, PT, R170, R238, PT ;  /* 0x000000eeaa00720c */ /* 0x000fe20003fa4070 */
[----:B------:R-:W-:Y:S02]  /*0cc0*/  IMAD.MOV R0, RZ, RZ, -R0 ;  /* 0x000000ffff007224 */ /* 0x000fe400078e0a00 */
[----:B-1----:R-:W-:-:S04]  /*0cd0*/  IMAD.HI.U32 R4, R2, R235, RZ ;  /* 0x000000eb02047227 */ /* 0x002fc800078e00ff */
[----:B------:R-:W-:-:S04]  /*0ce0*/  IMAD.HI.U32 R2, R2, R13, RZ ;  /* 0x0000000d02027227 */ /* 0x000fc800078e00ff */
[----:B------:R-:W-:Y:S02]  /*0cf0*/  IMAD R0, R170, R0, R9 ;  /* 0x00000000aa007224 */ /* 0x000fe400078e0209 */
[----:B------:R-:W-:Y:S02]  /*0d00*/  IMAD.MOV R2, RZ, RZ, -R2 ;  /* 0x000000ffff027224 */ /* 0x000fe400078e0a02 */
[----:B------:R-:W-:Y:S01]  /*0d10*/  @!P4 IMAD.IADD R230, R230, 0x1, -R240 ;  /* 0x00000001e6e6c824 */ /* 0x000fe200078e0af0 */
[C---:B------:R-:W-:Y:S01]  /*0d20*/  ISETP.GT.U32.AND P3, PT, R170.reuse, R0, PT ;  /* 0x00000000aa00720c */ /* 0x040fe20003f64070 */
[----:B------:R-:W-:Y:S01]  /*0d30*/  IMAD R232, R170, R2, R13 ;  /* 0x00000002aae87224 */ /* 0x000fe200078e020d */
[C---:B------:R-:W-:Y:S01]  /*0d40*/  ISETP.GT.U32.AND P4, PT, R240.reuse, R5, PT ;  /* 0x00000005f000720c */ /* 0x040fe20003f84070 */
[----:B------:R-:W-:Y:S01]  /*0d50*/  @!P1 IMAD.MOV R230, RZ, RZ, -R230 ;  /* 0x000000ffffe69224 */ /* 0x000fe200078e0ae6 */
[----:B------:R-:W-:Y:S01]  /*0d60*/  ISETP.GT.U32.AND P1, PT, R240, R7, PT ;  /* 0x00000007f000720c */ /* 0x000fe20003f24070 */
[----:B------:R-:W-:Y:S01]  /*0d70*/  @!P5 IMAD.IADD R238, R238, 0x1, -R170 ;  /* 0x00000001eeeed824 */ /* 0x000fe200078e0aaa */
[----:B------:R-:W-:Y:S01]  /*0d80*/  ISETP.GT.U32.AND P5, PT, R170, R232, PT ;  /* 0x000000e8aa00720c */ /* 0x000fe20003fa4070 */
[----:B------:R-:W-:Y:S01]  /*0d90*/  VIADD R2, R12, 0x4 ;  /* 0x000000040c027836 */ /* 0x000fe20000000000 */
[----:B------:R-:W-:Y:S01]  /*0da0*/  STL [R1+0x3660], R230 ;  /* 0x003660e601007387 */ /* 0x000fe20000100800 */
[----:B------:R-:W-:-:S03]  /*0db0*/  IMAD.MOV R4, RZ, RZ, -R4 ;  /* 0x000000ffff047224 */ /* 0x000fc600078e0a04 */
[----:B------:R-:W-:Y:S01]  /*0dc0*/  IABS R6, R2 ;  /* 0x0000000200067213 */ /* 0x000fe20000000000 */
[----:B------:R-:W-:Y:S01]  /*0dd0*/  IMAD R235, R170, R4, R235 ;  /* 0x00000004aaeb7224 */ /* 0x000fe200078e02eb */
[----:B------:R-:W-:Y:S01]  /*0de0*/  @!P3 IADD3 R0, R0, -R170, RZ ;  /* 0x800000aa0000b210 */ /* 0x000fe20007ffe0ff */
[----:B------:R-:W-:Y:S01]  /*0df0*/  VIADD R4, R12, 0x5 ;  /* 0x000000050c047836 */ /* 0x000fe20000000000 */
[----:B------:R-:W-:Y:S01]  /*0e00*/  ISETP.GT.U32.AND P3, PT, R240, R3, PT ;  /* 0x00000003f000720c */ /* 0x000fe20003f64070 */
[----:B------:R-:W-:Y:S01]  /*0e10*/  @!P1 IMAD.IADD R7, R7, 0x1, -R240 ;  /* 0x0000000107079824 */ /* 0x000fe200078e0af0 */
[----:B------:R-:W-:Y:S01]  /*0e20*/  @!P4 IADD3 R5, R5, -R240, RZ ;  /* 0x800000f00505c210 */ /* 0x000fe20007ffe0ff */
[----:B------:R-:W-:Y:S01]  /*0e30*/  @!P5 IMAD.IADD R232, R232, 0x1, -R170 ;  /* 0x00000001e8e8d824 */ /* 0x000fe200078e0aaa */
[----:B------:R-:W-:Y:S01]  /*0e40*/  ISETP.GE.AND P4, PT, R2, RZ, PT ;  /* 0x000000ff0200720c */ /* 0x000fe20003f86270 */
[----:B------:R-:W-:Y:S01]  /*0e50*/  IMAD.HI.U32 R2, R241, R6, RZ ;  /* 0x00000006f1027227 */ /* 0x000fe200078e00ff */
[----:B------:R-:W-:Y:S01]  /*0e60*/  ISETP.GT.U32.AND P5, PT, R240, R7, PT ;  /* 0x00000007f000720c */ /* 0x000fe20003fa4070 */
[----:B------:R1:W-:Y:S01]  /*0e70*/  STL [R1+0x366c], R0 ;  /* 0x00366c0001007387 */ /* 0x0003e20000100800 */
[----:B------:R-:W-:-:S02]  /*0e80*/  ISETP.GT.U32.AND P2, PT, R170, R235, PT ;  /* 0x000000ebaa00720c */ /* 0x000fc40003f44070 */
[----:B------:R-:W-:Y:S01]  /*0e90*/  MOV R10, R5 ;  /* 0x00000005000a7202 */ /* 0x000fe20000000f00 */
[----:B------:R-:W-:Y:S01]  /*0ea0*/  IMAD.MOV R5, RZ, RZ, -R2 ;  /* 0x000000ffff057224 */ /* 0x000fe200078e0a02 */
[----:B------:R-:W-:Y:S01]  /*0eb0*/  IABS R9, R4 ;  /* 0x0000000400097213 */ /* 0x000fe20000000000 */
[----:B------:R-:W-:Y:S01]  /*0ec0*/  @!P3 IMAD.IADD R3, R3, 0x1, -R240 ;  /* 0x000000010303b824 */ /* 0x000fe200078e0af0 */
[----:B------:R-:W-:Y:S01]  /*0ed0*/  ISETP.GE.AND P1, PT, R4, RZ, PT ;  /* 0x000000ff0400720c */ /* 0x000fe20003f26270 */
[----:B------:R-:W-:Y:S01]  /*0ee0*/  IMAD R5, R240, R5, R6 ;  /* 0x00000005f0057224 */ /* 0x000fe200078e0206 */
[----:B------:R-:W-:Y:S01]  /*0ef0*/  @!P0 IADD3 R10, -R10, RZ, RZ ;  /* 0x000000ff0a0a8210 */ /* 0x000fe20007ffe1ff */
[----:B-1----:R-:W-:Y:S01]  /*0f00*/  IMAD.MOV.U32 R0, RZ, RZ, R12 ;  /* 0x000000ffff007224 */ /* 0x002fe200078e000c */
[----:B------:R-:W-:Y:S01]  /*0f10*/  ISETP.GT.U32.AND P3, PT, R240, R3, PT ;  /* 0x00000003f000720c */ /* 0x000fe20003f64070 */
[----:B------:R-:W-:Y:S01]  /*0f20*/  IMAD.HI.U32 R4, R241, R9, RZ ;  /* 0x00000009f1047227 */ /* 0x000fe200078e00ff */
[----:B------:R-:W-:Y:S02]  /*0f30*/  STL [R1+0x3664], R238 ;  /* 0x003664ee01007387 */ /* 0x000fe40000100800 */
[----:B------:R-:W-:Y:S01]  /*0f40*/  IADD3 R44, R0, 0xc8, RZ ;  /* 0x000000c8002c7810 */ /* 0x000fe20007ffe0ff */
[----:B------:R-:W-:Y:S01]  /*0f50*/  @!P5 IMAD.IADD R7, R7, 0x1, -R240 ;  /* 0x000000010707d824 */ /* 0x000fe200078e0af0 */
[----:B------:R-:W-:Y:S01]  /*0f60*/  ISETP.GT.U32.AND P5, PT, R240, R5, PT ;  /* 0x00000005f000720c */ /* 0x000fe20003fa4070 */
[----:B------:R-:W-:Y:S01]  /*0f70*/  @!P2 IMAD.IADD R235, R235, 0x1, -R170 ;  /* 0x00000001ebeba824 */ /* 0x000fe200078e0aaa */
[----:B------:R-:W-:Y:S01]  /*0f80*/  ISETP.GE.AND P2, PT, R8, RZ, PT ;  /* 0x000000ff0800720c */ /* 0x000fe20003f46270 */
[----:B------:R-:W-:Y:S01]  /*0f90*/  VIADD R8, R0, 0x6 ;  /* 0x0000000600087836 */ /* 0x000fe20000000000 */
[----:B------:R-:W-:Y:S01]  /*0fa0*/  IABS R237, R44 ;  /* 0x0000002c00ed7213 */ /* 0x000fe20000000000 */
[----:B------:R-:W-:Y:S01]  /*0fb0*/  IMAD.MOV R4, RZ, RZ, -R4 ;  /* 0x000000ffff047224 */ /* 0x000fe200078e0a04 */
[----:B------:R-:W-:Y:S01]  /*0fc0*/  STL [R1+0x3670], R235 ;  /* 0x003670eb01007387 */ /* 0x000fe20000100800 */
[----:B------:R-:W-:Y:S01]  /*0fd0*/  IMAD.MOV.U32 R11, RZ, RZ, R7 ;  /* 0x000000ffff0b7224 */ /* 0x000fe200078e0007 */
[----:B------:R-:W-:Y:S01]  /*0fe0*/  ISETP.GE.AND P0, PT, R8, RZ, PT ;  /* 0x000000ff0800720c */ /* 0x000fe20003f06270 */
[----:B------:R-:W-:Y:S01]  /*0ff0*/  IMAD R9, R240, R4, R9 ;  /* 0x00000004f0097224 */ /* 0x000fe200078e0209 */
[----:B------:R-:W-:Y:S01]  /*1000*/  IABS R8, R8 ;  /* 0x0000000800087213 */ /* 0x000fe20000000000 */
[----:B------:R-:W-:Y:S01]  /*1010*/  @!P6 IMAD.MOV R11, RZ, RZ, -R11 ;  /* 0x000000ffff0be224 */ /* 0x000fe200078e0a0b */
[----:B------:R-:W-:Y:S01]  /*1020*/  @!P3 IADD3 R3, R3, -R240, RZ ;  /* 0x800000f00303b210 */ /* 0x000fe20007ffe0ff */
[----:B------:R-:W-:Y:S01]  /*1030*/  VIADD R2, R0, 0x7 ;  /* 0x0000000700027836 */ /* 0x000fe20000000000 */
[----:B------:R-:W-:Y:S01]  /*1040*/  ISETP.GT.U32.AND P6, PT, R240, R9, PT ;  /* 0x00000009f000720c */ /* 0x000fe20003fc4070 */
[----:B------:R-:W-:Y:S01]  /*1050*/  IMAD.MOV.U32 R4, RZ, RZ, R8 ;  /* 0x000000ffff047224 */ /* 0x000fe200078e0008 */
[----:B------:R-:W-:Y:S01]  /*1060*/  STL [R1+0x3678], R232 ;  /* 0x003678e801007387 */ /* 0x000fe20000100800 */
[--C-:B------:R-:W-:Y:S01]  /*1070*/  @!P5 IMAD.IADD R5, R5, 0x1, -R240.reuse ;  /* 0x000000010505d824 */ /* 0x100fe200078e0af0 */
[----:B------:R-:W-:Y:S01]  /*1080*/  ISETP.GE.AND P3, PT, R2, RZ, PT ;  /* 0x000000ff0200720c */ /* 0x000fe20003f66270 */
[----:B------:R-:W-:Y:S01]  /*1090*/  VIADD R8, R0, 0x8 ;  /* 0x0000000800087836 */ /* 0x000fe20000000000 */
[----:B------:R-:W-:Y:S01]  /*10a0*/  STL [R1+0x3674], R170 ;  /* 0x003674aa01007387 */ /* 0x000fe20000100800 */
[----:B------:R-:W-:Y:S01]  /*10b0*/  IABS R6, R2 ;  /* 0x0000000200067213 */ /* 0x000fe20000000000 */
[----:B------:R-:W-:Y:S01]  /*10c0*/  IMAD.HI.U32 R2, R241, R4, RZ ;  /* 0x00000004f1027227 */ /* 0x000fe200078e00ff */
[----:B------:R-:W-:Y:S01]  /*10d0*/  ISETP.GT.U32.AND P5, PT, R240, R5, PT ;  /* 0x00000005f000720c */ /* 0x000fe20003fa4070 */
[----:B------:R1:W-:Y:S01]  /*10e0*/  STL [R1+0x34], R10 ;  /* 0x0000340a01007387 */ /* 0x0003e20000100800 */
[C---:B------:R-:W-:Y:S01]  /*10f0*/  IADD3 R80, R0.reuse, 0xf0, RZ ;  /* 0x000000f000507810 */ /* 0x040fe20007ffe0ff */
[----:B------:R-:W-:Y:S01]  /*1100*/  VIADD R12, R0, 0x9 ;  /* 0x00000009000c7836 */ /* 0x000fe20000000000 */
[----:B------:R-:W-:Y:S01]  /*1110*/  IADD3 R7, -R2, RZ, RZ ;  /* 0x000000ff02077210 */ /* 0x000fe20007ffe1ff */
[----:B------:R-:W-:Y:S01]  /*1120*/  @!P6 IMAD.IADD R9, R9, 0x1, -R240 ;  /* 0x000000010909e824 */ /* 0x000fe200078e0af0 */
[----:B------:R2:W-:Y:S01]  /*1130*/  STL [R1+0x30], R11 ;  /* 0x0000300b01007387 */ /* 0x0005e20000100800 */
[----:B------:R-:W-:Y:S01]  /*1140*/  IMAD.HI.U32 R2, R241, R6, RZ ;  /* 0x00000006f1027227 */ /* 0x000fe200078e00ff */
[----:B------:R-:W-:-:S02]  /*1150*/  IABS R198, R80 ;  /* 0x0000005000c67213 */ /* 0x000fc40000000000 */
[----:B------:R-:W-:Y:S01]  /*1160*/  ISETP.GT.U32.AND P6, PT, R240, R9, PT ;  /* 0x00000009f000720c */ /* 0x000fe20003fc4070 */
[----:B-1----:R-:W-:Y:S01]  /*1170*/  IMAD.MOV.U32 R10, RZ, RZ, R3 ;  /* 0x000000ffff0a7224 */ /* 0x002fe200078e0003 */
[----:B------:R-:W-:Y:S01]  /*1180*/  IADD3 R121, R0, 0xf5, RZ ;  /* 0x000000f500797810 */ /* 0x000fe20007ffe0ff */
[----:B------:R-:W-:Y:S01]  /*1190*/  IMAD R3, R240, R7, R4 ;  /* 0x00000007f0037224 */ /* 0x000fe200078e0204 */
[----:B------:R-:W-:Y:S01]  /*11a0*/  @!P5 IADD3 R5, R5, -R240, RZ ;  /* 0x800000f00505d210 */ /* 0x000fe20007ffe0ff */
[----:B------:R-:W-:Y:S01]  /*11b0*/  IMAD.MOV R7, RZ, RZ, -R2 ;  /* 0x000000ffff077224 */ /* 0x000fe200078e0a02 */
[----:B------:R-:W-:Y:S01]  /*11c0*/  @!P2 IADD3 R10, -R10, RZ, RZ ;  /* 0x000000ff0a0aa210 */ /* 0x000fe20007ffe1ff */
[----:B------:R-:W-:Y:S01]  /*11d0*/  VIADD R14, R0, 0xa ;  /* 0x0000000a000e7836 */ /* 0x000fe20000000000 */
[----:B------:R-:W-:Y:S01]  /*11e0*/  ISETP.GE.AND P2, PT, R8, RZ, PT ;  /* 0x000000ff0800720c */ /* 0x000fe20003f46270 */
[----:B------:R-:W-:Y:S01]  /*11f0*/  IMAD.MOV.U32 R15, RZ, RZ, R5 ;  /* 0x000000ffff0f7224 */ /* 0x000fe200078e0005 */
[----:B------:R-:W-:Y:S01]  /*1200*/  IABS R8, R8 ;  /* 0x0000000800087213 */ /* 0x000fe20000000000 */
[----:B------:R1:W-:Y:S01]  /*1210*/  STL [R1+0x2c], R10 ;  /* 0x00002c0a01007387 */ /* 0x0003e20000100800 */
[----:B------:R-:W-:Y:S01]  /*1220*/  ISETP.GT.U32.AND P5, PT, R240, R3, PT ;  /* 0x00000003f000720c */ /* 0x000fe20003fa4070 */
[----:B------:R-:W-:Y:S01]  /*1230*/  @!P6 IMAD.IADD R9, R9, 0x1, -R240 ;  /* 0x000000010909e824 */ /* 0x000fe200078e0af0 */
[----:B------:R-:W-:Y:S01]  /*1240*/  @!P4 IADD3 R15, -R15, RZ, RZ ;  /* 0x000000ff0f0fc210 */ /* 0x000fe20007ffe1ff */
[----:B------:R-:W-:-:S04]  /*1250*/  IMAD.HI.U32 R2, R241, R8, RZ ;  /* 0x00000008f1027227 */ /* 0x000fc800078e00ff */
[----:B--2---:R-:W-:Y:S01]  /*1260*/  IMAD.MOV R11, RZ, RZ, -R2 ;  /* 0x000000ffff0b7224 */ /* 0x004fe200078e0a02 */
[----:B------:R2:W-:Y:S01]  /*1270*/  STL [R1+0x28], R15 ;  /* 0x0000280f01007387 */ /* 0x0005e20000100800 */
[----:B-1----:R-:W-:Y:S01]  /*1280*/  IABS R10, R12 ;  /* 0x0000000c000a7213 */ /* 0x002fe20000000000 */
[C---:B------:R-:W-:Y:S01]  /*1290*/  IMAD R7, R240.reuse, R7, R6 ;  /* 0x00000007f0077224 */ /* 0x040fe200078e0206 */
[----:B------:R-:W-:Y:S01]  /*12a0*/  IABS R6, R14 ;  /* 0x0000000e00067213 */ /* 0x000fe20000000000 */
[C---:B------:R-:W-:Y:S02]  /*12b0*/  IMAD R5, R240.reuse, R11, R8 ;  /* 0x0000000bf0057224 */ /* 0x040fe400078e0208 */
[----:B------:R-:W-:Y:S01]  /*12c0*/  IMAD.HI.U32 R4, R241, R10, RZ ;  /* 0x0000000af1047227 */ /* 0x000fe200078e00ff */
[C---:B------:R-:W-:Y:S02]  /*12d0*/  ISETP.GT.U32.AND P4, PT, R240.reuse, R7, PT ;  /* 0x00000007f000720c */ /* 0x040fe40003f84070 */
[----:B------:R-:W-:Y:S01]  /*12e0*/  ISETP.GT.U32.AND P6, PT, R240, R5, PT ;  /* 0x00000005f000720c */ /* 0x000fe20003fc4070 */
[----:B------:R-:W-:-:S02]  /*12f0*/  IMAD.MOV R13, RZ, RZ, -R4 ;  /* 0x000000ffff0d7224 */ /* 0x000fc400078e0a04 */
[----:B------:R-:W-:Y:S02]  /*1300*/  @!P5 IMAD.IADD R3, R3, 0x1, -R240 ;  /* 0x000000010303d824 */ /* 0x000fe400078e0af0 */
[----:B------:R-:W-:Y:S01]  /*1310*/  IMAD R11, R240, R13, R10 ;  /* 0x0000000df00b7224 */ /* 0x000fe200078e020a */
[C---:B------:R-:W-:Y:S01]  /*1320*/  IADD3 R10, R0.reuse, 0xc, RZ ;  /* 0x0000000c000a7810 */ /* 0x040fe20007ffe0ff */
[----:B------:R-:W-:Y:S02]  /*1330*/  VIADD R8, R0, 0xb ;  /* 0x0000000b00087836 */ /* 0x000fe40000000000 */
[----:B------:R-:W-:Y:S01]  /*1340*/  IMAD.HI.U32 R2, R241, R6, RZ ;  /* 0x00000006f1027227 */ /* 0x000fe200078e00ff */
[C---:B------:R-:W-:Y:S02]  /*1350*/  ISETP.GT.U32.AND P5, PT, R240.reuse, R11, PT ;  /* 0x0000000bf000720c */ /* 0x040fe40003fa4070 */
[----:B------:R-:W-:Y:S01]  /*1360*/  IABS R4, R8 ;  /* 0x0000000800047213 */ /* 0x000fe20000000000 */
[----:B------:R-:W-:Y:S01]  /*1370*/  IMAD.MOV R13, RZ, RZ, -R2 ;  /* 0x000000ffff0d7224 */ /* 0x000fe200078e0a02 */
[----:B------:R-:W-:Y:S01]  /*1380*/  @!P6 IADD3 R5, R5, -R240, RZ ;  /* 0x800000f00505e210 */ /* 0x000fe20007ffe0ff */
[----:B------:R-:W-:Y:S01]  /*1390*/  @!P4 IMAD.IADD R7, R7, 0x1, -R240 ;  /* 0x000000010707c824 */ /* 0x000fe200078e0af0 */
[----:B------:R-:W-:Y:S01]  /*13a0*/  ISETP.GT.U32.AND P4, PT, R240, R3, PT ;  /* 0x00000003f000720c */ /* 0x000fe20003f84070 */
[----:B------:R-:W-:Y:S01]  /*13b0*/  IMAD.HI.U32 R2, R241, R4, RZ ;  /* 0x00000004f1027227 */ /* 0x000fe200078e00ff */
[----:B--2---:R-:W-:-:S02]  /*13c0*/  IABS R15, R10 ;  /* 0x0000000a000f7213 */ /* 0x004fc40000000000 */
[----:B------:R-:W-:Y:S01]  /*13d0*/  ISETP.GT.U32.AND P6, PT, R240, R7, PT ;  /* 0x00000007f000720c */ /* 0x000fe20003fc4070 */
[----:B------:R-:W-:Y:S01]  /*13e0*/  IMAD.MOV.U32 R16, RZ, RZ, R9 ;  /* 0x000000ffff107224 */ /* 0x000fe200078e0009 */
[----:B------:R-:W-:Y:S01]  /*13f0*/  IADD3 R9, -R2, RZ, RZ ;  /* 0x000000ff02097210 */ /* 0x000fe20007ffe1ff */
[----:B------:R-:W-:Y:S01]  /*1400*/  @!P5 IMAD.IADD R11, R11, 0x1, -R240 ;  /* 0x000000010b0bd824 */ /* 0x000fe200078e0af0 */
[C---:B------:R-:W-:Y:S01]  /*1410*/  ISETP.GT.U32.AND P5, PT, R240.reuse, R5, PT ;  /* 0x00000005f000720c */ /* 0x040fe20003fa4070 */
[C---:B------:R-:W-:Y:S02]  /*1420*/  IMAD R13, R240.reuse, R13, R6 ;  /* 0x0000000df00d7224 */ /* 0x040fe400078e0206 */
[C---:B------:R-:W-:Y:S02]  /*1430*/  IMAD R9, R240.reuse, R9, R4 ;  /* 0x00000009f0097224 */ /* 0x040fe400078e0204 */
[----:B------:R-:W-:Y:S01]  /*1440*/  @!P4 IMAD.IADD R3, R3, 0x1, -R240 ;  /* 0x000000010303c824 */ /* 0x000fe200078e0af0 */
[----:B------:R-:W-:Y:S01]  /*1450*/  ISETP.GT.U32.AND P4, PT, R240, R13, PT ;  /* 0x0000000df000720c */ /* 0x000fe20003f84070 */
[----:B------:R-:W-:-:S04]  /*1460*/  IMAD.HI.U32 R2, R241, R15, RZ ;  /* 0x0000000ff1027227 */ /* 0x000fc800078e00ff */
[----:B------:R-:W-:Y:S01]  /*1470*/  @!P6 IMAD.IADD R7, R7, 0x1, -R240 ;  /* 0x000000010707e824 */ /* 0x000fe200078e0af0 */
[----:B------:R-:W-:Y:S01]  /*1480*/  ISETP.GE.AND P6, PT, R12, RZ, PT ;  /* 0x000000ff0c00720c */ /* 0x000fe20003fc6270 */
[----:B------:R-:W-:Y:S01]  /*1490*/  VIADD R12, R0, 0xe ;  /* 0x0000000e000c7836 */ /* 0x000fe20000000000 */
[----:B------:R-:W-:Y:S01]  /*14a0*/  @!P5 IADD3 R5, R5, -R240, RZ ;  /* 0x800000f00505d210 */ /* 0x000fe20007ffe0ff */
[----:B------:R-:W-:Y:S01]  /*14b0*/  IMAD.MOV R2, RZ, RZ, -R2 ;  /* 0x000000ffff027224 */ /* 0x000fe200078e0a02 */
[C---:B------:R-:W-:Y:S01]  /*14c0*/  ISETP.GT.U32.AND P5, PT, R240.reuse, R9, PT ;  /* 0x00000009f000720c */ /* 0x040fe20003fa4070 */
[----:B------:R-:W-:Y:S01]  /*14d0*/  @!P1 IMAD.MOV R16, RZ, RZ, -R16 ;  /* 0x000000ffff109224 */ /* 0x000fe200078e0a10 */
[----:B------:R-:W-:Y:S01]  /*14e0*/  IABS R252, R12 ;  /* 0x0000000c00fc7213 */ /* 0x000fe20000000000 */
[----:B------:R-:W-:Y:S01]  /*14f0*/  IMAD.MOV.U32 R18, RZ, RZ, R3 ;  /* 0x000000ffff127224 */ /* 0x000fe200078e0003 */
[----:B------:R-:W-:Y:S01]  /*1500*/  ISETP.GT.U32.AND P1, PT, R240, R11, PT ;  /* 0x0000000bf000720c */ /* 0x000fe20003f24070 */
[----:B------:R-:W-:Y:S01]  /*1510*/  VIADD R6, R0, 0xd ;  /* 0x0000000d00067836 */ /* 0x000fe20000000000 */
[----:B------:R-:W-:Y:S01]  /*1520*/  @!P4 IADD3 R13, R13, -R240, RZ ;  /* 0x800000f00d0dc210 */ /* 0x000fe20007ffe0ff */
[----:B------:R-:W-:Y:S01]  /*1530*/  IMAD R15, R240, R2, R15 ;  /* 0x00000002f00f7224 */ /* 0x000fe200078e020f */
[----:B------:R1:W-:Y:S01]  /*1540*/  STL [R1+0x24], R16 ;  /* 0x0000241001007387 */ /* 0x0003e20000100800 */
[----:B------:R-:W-:Y:S01]  /*1550*/  IMAD.HI.U32 R2, R241, R252, RZ ;  /* 0x000000fcf1027227 */ /* 0x000fe200078e00ff */
[----:B------:R-:W-:-:S02]  /*1560*/  IABS R17, R6 ;  /* 0x0000000600117213 */ /* 0x000fc40000000000 */
[----:B------:R-:W-:Y:S01]  /*1570*/  ISETP.GE.AND P4, PT, R8, RZ, PT ;  /* 0x000000ff0800720c */ /* 0x000fe20003f86270 */
[----:B------:R-:W-:Y:S02]  /*1580*/  @!P5 IMAD.IADD R9, R9, 0x1, -R240 ;  /* 0x000000010909d824 */ /* 0x000fe400078e0af0 */
[----:B------:R-:W-:Y:S01]  /*1590*/  @!P0 IMAD.MOV R18, RZ, RZ, -R18 ;  /* 0x000000ffff128224 */ /* 0x000fe200078e0a12 */
[C---:B------:R-:W-:Y:S01]  /*15a0*/  ISETP.GT.U32.AND P0, PT, R240.reuse, R13, PT ;  /* 0x0000000df000720c */ /* 0x040fe20003f04070 */
[----:B------:R-:W-:Y:S01]  /*15b0*/  IMAD.MOV R3, RZ, RZ, -R2 ;  /* 0x000000ffff037224 */ /* 0x000fe200078e0a02 */
[----:B------:R-:W-:Y:S01]  /*15c0*/  ISETP.GT.U32.AND P5, PT, R240, R9, PT ;  /* 0x00000009f000720c */ /* 0x000fe20003fa4070 */
[----:B------:R-:W-:Y:S01]  /*15d0*/  IMAD.HI.U32 R4, R241, R17, RZ ;  /* 0x00000011f1047227 */ /* 0x000fe200078e00ff */
[----:B-1----:R-:W-:Y:S01]  /*15e0*/  MOV R16, R7 ;  /* 0x0000000700107202 */ /* 0x002fe20000000f00 */
[----:B------:R-:W-:Y:S01]  /*15f0*/  STL [R1+0x20], R18 ;  /* 0x0000201201007387 */ /* 0x000fe20000100800 */
[----:B------:R-:W-:Y:S01]  /*1600*/  IADD3 R7, R0, 0x12, RZ ;  /* 0x0000001200077810 */ /* 0x000fe20007ffe0ff */
[----:B------:R-:W-:-:S02]  /*1610*/  IMAD R252, R240, R3, R252 ;  /* 0x00000003f0fc7224 */ /* 0x000fc400078e02fc */
[----:B------:R-:W-:Y:S01]  /*1620*/  @!P1 IMAD.IADD R11, R11, 0x1, -R240 ;  /* 0x000000010b0b9824 */ /* 0x000fe200078e0af0 */
[----:B------:R-:W-:Y:S01]  /*1630*/  ISETP.GE.AND P1, PT, R14, RZ, PT ;  /* 0x000000ff0e00720c */ /* 0x000fe20003f26270 */
[----:B------:R-:W-:Y:S01]  /*1640*/  IMAD.MOV R4, RZ, RZ, -R4 ;  /* 0x000000ffff047224 */ /* 0x000fe200078e0a04 */
[----:B------:R-:W-:Y:S01]  /*1650*/  IABS R239, R7 ;  /* 0x0000000700ef7213 */ /* 0x000fe20000000000 */
[--C-:B------:R-:W-:Y:S01]  /*1660*/  @!P0 IMAD.IADD R13, R13, 0x1, -R240.reuse ;  /* 0x000000010d0d8824 */ /* 0x100fe200078e0af0 */
[----:B------:R-:W-:Y:S01]  /*1670*/  MOV R2, R11 ;  /* 0x0000000b00027202 */ /* 0x000fe20000000f00 */
[----:B------:R-:W-:Y:S01]  /*1680*/  @!P5 IMAD.IADD R9, R9, 0x1, -R240 ;  /* 0x000000010909d824 */ /* 0x000fe200078e0af0 */
[C---:B------:R-:W-:Y:S01]  /*1690*/  ISETP.GT.U32.AND P5, PT, R240.reuse, R252, PT ;  /* 0x000000fcf000720c */ /* 0x040fe20003fa4070 */
[C---:B------:R-:W-:Y:S01]  /*16a0*/  IMAD R17, R240.reuse, R4, R17 ;  /* 0x00000004f0117224 */ /* 0x040fe200078e0211 */
[----:B------:R-:W-:Y:S01]  /*16b0*/  MOV R3, R13 ;  /* 0x0000000d00037202 */ /* 0x000fe20000000f00 */
[----:B------:R-:W-:Y:S01]  /*16c0*/  @!P3 IMAD.MOV R16, RZ, RZ, -R16 ;  /* 0x000000ffff10b224 */ /* 0x000fe200078e0a10 */
[----:B------:R-:W-:Y:S01]  /*16d0*/  ISETP.GT.U32.AND P3, PT, R240, R15, PT ;  /* 0x0000000ff000720c */ /* 0x000fe20003f64070 */
[----:B------:R-:W-:Y:S01]  /*16e0*/  VIADD R4, R0, 0xf ;  /* 0x0000000f00047836 */ /* 0x000fe20000000000 */
[----:B------:R-:W-:Y:S01]  /*16f0*/  ISETP.GE.AND P0, PT, R6, RZ, PT ;  /* 0x000000ff0600720c */ /* 0x000fe20003f06270 */
[----:B------:R-:W-:Y:S01]  /*1700*/  @!P2 IMAD.MOV R5, RZ, RZ, -R5 ;  /* 0x000000ffff05a224 */ /* 0x000fe200078e0a05 */
[----:B------:R-:W-:Y:S01]  /*1710*/  STL [R1+0x1c], R16 ;  /* 0x00001c1001007387 */ /* 0x000fe20000100800 */
[----:B------:R-:W-:Y:S01]  /*1720*/  @!P6 IMAD.MOV R2, RZ, RZ, -R2 ;  /* 0x000000ffff02e224 */ /* 0x000fe200078e0a02 */
[----:B------:R-:W-:Y:S01]  /*1730*/  ISETP.GT.U32.AND P6, PT, R240, R17, PT ;  /* 0x00000011f000720c */ /* 0x000fe20003fc4070 */
[----:B------:R-:W-:Y:S01]  /*1740*/  @!P1 IMAD.MOV R3, RZ, RZ, -R3 ;  /* 0x000000ffff039224 */ /* 0x000fe200078e0a03 */
[----:B------:R-:W-:Y:S01]  /*1750*/  IABS R251, R4 ;  /* 0x0000000400fb7213 */ /* 0x000fe20000000000 */
[----:B------:R1:W-:Y:S01]  /*1760*/  STL [R1+0x18], R5 ;  /* 0x0000180501007387 */ /* 0x0003e20000100800 */
[--C-:B------:R-:W-:Y:S01]  /*1770*/  @!P5 IMAD.IADD R252, R252, 0x1, -R240.reuse ;  /* 0x00000001fcfcd824 */ /* 0x100fe200078e0af0 */
[----:B------:R-:W-:Y:S01]  /*1780*/  ISETP.GE.AND P2, PT, R10, RZ, PT ;  /* 0x000000ff0a00720c */ /* 0x000fe20003f46270 */
[----:B------:R-:W-:Y:S01]  /*1790*/  VIADD R6, R0, 0x11 ;  /* 0x0000001100067836 */ /* 0x000fe20000000000 */
[----:B------:R2:W-:Y:S01]  /*17a0*/  STL [R1+0x14], R2 ;  /* 0x0000140201007387 */ /* 0x0005e20000100800 */
[--C-:B------:R-:W-:Y:S01]  /*17b0*/  @!P3 IMAD.IADD R15, R15, 0x1, -R240.reuse ;  /* 0x000000010f0fb824 */ /* 0x100fe200078e0af0 */
[----:B------:R-:W-:Y:S01]  /*17c0*/  ISETP.GT.U32.AND P5, PT, R240, R252, PT ;  /* 0x000000fcf000720c */ /* 0x000fe20003fa4070 */
[----:B------:R-:W-:Y:S01]  /*17d0*/  @!P4 IMAD.MOV R9, RZ, RZ, -R9 ;  /* 0x000000ffff09c224 */ /* 0x000fe200078e0a09 */
[----:B------:R3:W-:Y:S01]  /*17e0*/  STL [R1+0x10], R3 ;  /* 0x0000100301007387 */ /* 0x0007e20000100800 */
[----:B------:R-:W-:Y:S01]  /*17f0*/  IABS R249, R6 ;  /* 0x0000000600f97213 */ /* 0x000fe20000000000 */
[----:B------:R-:W-:Y:S01]  /*1800*/  @!P6 IMAD.IADD R17, R17, 0x1, -R240 ;  /* 0x000000011111e824 */ /* 0x000fe200078e0af0 */
[----:B-1----:R-:W-:Y:S01]  /*1810*/  IADD3 R5, R0, 0x10, RZ ;  /* 0x0000001000057810 */ /* 0x002fe20007ffe0ff */
[----:B------:R-:W-:Y:S01]  /*1820*/  STL [R1+0x8], R9 ;  /* 0x0000080901007387 */ /* 0x000fe20000100800 */
[----:B------:R-:W-:Y:S01]  /*1830*/  ISETP.GT.U32.AND P6, PT, R240, R15, PT ;  /* 0x0000000ff000720c */ /* 0x000fe20003fc4070 */
[----:B--2---:R-:W-:Y:S01]  /*1840*/  IMAD.HI.U32 R2, R241, R251, RZ ;  /* 0x000000fbf1027227 */ /* 0x004fe200078e00ff */
[----:B------:R-:W-:-:S02]  /*1850*/  IABS R250, R5 ;  /* 0x0000000500fa7213 */ /* 0x000fc40000000000 */
[----:B------:R-:W-:Y:S01]  /*1860*/  ISETP.GT.U32.AND P1, PT, R240, R17, PT ;  /* 0x00000011f000720c */ /* 0x000fe20003f24070 */
[----:B---3--:R-:W-:Y:S01]  /*1870*/  IMAD.MOV R3, RZ, RZ, -R2 ;  /* 0x000000ffff037224 */ /* 0x008fe200078e0a02 */
[----:B------:R-:W-:Y:S01]  /*1880*/  ISETP.GE.AND P3, PT, R12, RZ, PT ;  /* 0x000000ff0c00720c */ /* 0x000fe20003f66270 */
[----:B------:R-:W-:-:S04]  /*1890*/  IMAD.HI.U32 R2, R241, R250, RZ ;  /* 0x000000faf1027227 */ /* 0x000fc800078e00ff */
[----:B------:R-:W-:Y:S02]  /*18a0*/  IMAD R251, R240, R3, R251 ;  /* 0x00000003f0fb7224 */ /* 0x000fe400078e02fb */
[----:B------:R-:W-:Y:S02]  /*18b0*/  IMAD.MOV R3, RZ, RZ, -R2 ;  /* 0x000000ffff037224 */ /* 0x000fe400078e0a02 */
[----:B------:R-:W-:Y:S02]  /*18c0*/  @!P5 IMAD.IADD R252, R252, 0x1, -R240 ;  /* 0x00000001fcfcd824 */ /* 0x000fe400078e0af0 */
[----:B------:R-:W-:Y:S01]  /*18d0*/  IMAD R250, R240, R3, R250 ;  /* 0x00000003f0fa7224 */ /* 0x000fe200078e02fa */
[----:B------:R-:W-:Y:S01]  /*18e0*/  @!P1 IADD3 R17, R17, -R240, RZ ;  /* 0x800000f011119210 */ /* 0x000fe20007ffe0ff */
[C---:B------:R-:W-:Y:S01]  /*18f0*/  IMAD.HI.U32 R2, R241.reuse, R249, RZ ;  /* 0x000000f9f1027227 */ /* 0x040fe200078e00ff */
[----:B------:R-:W-:Y:S02]  /*1900*/  ISETP.GE.AND P1, PT, R4, RZ, PT ;  /* 0x000000ff0400720c */ /* 0x000fe40003f26270 */
[----:B------:R-:W-:Y:S01]  /*1910*/  ISETP.GT.U32.AND P5, PT, R240, R250, PT ;  /* 0x000000faf000720c */ /* 0x000fe20003fa4070 */
[----:B------:R-:W-:-:S04]  /*1920*/  IMAD.HI.U32 R3, R241, R239, RZ ;  /* 0x000000eff1037227 */ /* 0x000fc800078e00ff */
[----:B------:R-:W-:Y:S01]  /*1930*/  @!P6 IMAD.IADD R15, R15, 0x1, -R240 ;  /* 0x000000010f0fe824 */ /* 0x000fe200078e0af0 */
[----:B------:R-:W-:Y:S01]  /*1940*/  ISETP.GT.U32.AND P6, PT, R240, R251, PT ;  /* 0x000000fbf000720c */ /* 0x000fe20003fc4070 */
[----:B------:R-:W-:Y:S01]  /*1950*/  VIADD R4, R0, 0x13 ;  /* 0x0000001300047836 */ /* 0x000fe20000000000 */
[----:B------:R-:W-:Y:S01]  /*1960*/  IADD3 R3, -R3, RZ, RZ ;  /* 0x000000ff03037210 */ /* 0x000fe20007ffe1ff */
[----:B------:R-:W-:Y:S01]  /*1970*/  IMAD.MOV R2, RZ, RZ, -R2 ;  /* 0x000000ffff027224 */ /* 0x000fe200078e0a02 */
[----:B------:R-:W-:Y:S01]  /*1980*/  MOV R8, R15 ;  /* 0x0000000f00087202 */ /* 0x000fe20000000f00 */
[----:B------:R-:W-:Y:S01]  /*1990*/  @!P3 IMAD.MOV R252, RZ, RZ, -R252 ;  /* 0x000000fffffcb224 */ /* 0x000fe200078e0afc */
[----:B------:R-:W-:Y:S01]  /*19a0*/  IABS R21, R4 ;  /* 0x0000000400157213 */ /* 0x000fe20000000000 */
[----:B------:R-:W-:Y:S01]  /*19b0*/  @!P5 IMAD.IADD R250, R250, 0x1, -R240 ;  /* 0x00000001fafad824 */ /* 0x000fe200078e0af0 */
[----:B------:R-:W-:Y:S01]  /*19c0*/  @!P2 IADD3 R8, -R8, RZ, RZ ;  /* 0x000000ff0808a210 */ /* 0x000fe20007ffe1ff */
[----:B------:R-:W-:Y:S01]  /*19d0*/  IMAD R249, R240, R2, R249 ;  /* 0x00000002f0f97224 */ /* 0x000fe200078e02f9 */
[----:B------:R-:W-:Y:S01]  /*19e0*/  IADD3 R15, R0, 0x9d, RZ ;  /* 0x0000009d000f7810 */ /* 0x000fe20007ffe0ff */
[C---:B------:R-:W-:Y:S01]  /*19f0*/  IMAD R239, R240.reuse, R3, R239 ;  /* 0x00000003f0ef7224 */ /* 0x040fe200078e02ef */
[C---:B------:R-:W-:Y:S01]  /*1a00*/  ISETP.GT.U32.AND P5, PT, R240.reuse, R250, PT ;  /* 0x000000faf000720c */ /* 0x040fe20003fa4070 */
[----:B------:R-:W-:Y:S01]  /*1a10*/  IMAD.HI.U32 R2, R241, R21, RZ ;  /* 0x00000015f1027227 */ /* 0x000fe200078e00ff */
[C---:B------:R-:W-:Y:S01]  /*1a20*/  ISETP.GT.U32.AND P2, PT, R240.reuse, R249, PT ;  /* 0x000000f9f000720c */ /* 0x040fe20003f44070 */
[----:B------:R1:W-:Y:S01]  /*1a30*/  STL [R1+0x4], R8 ;  /* 0x0000040801007387 */ /* 0x0003e20000100800 */
[----:B------:R-:W-:Y:S01]  /*1a40*/  ISETP.GT.U32.AND P3, PT, R240, R239, PT ;  /* 0x000000eff000720c */ /* 0x000fe20003f64070 */
[----:B------:R-:W-:Y:S01]  /*1a50*/  IMAD.MOV R2, RZ, RZ, -R2 ;  /* 0x000000ffff027224 */ /* 0x000fe200078e0a02 */
[C---:B------:R-:W-:Y:S01]  /*1a60*/  IADD3 R3, R0.reuse, 0x15, RZ ;  /* 0x0000001500037810 */ /* 0x040fe20007ffe0ff */
[--C-:B------:R-:W-:Y:S01]  /*1a70*/  @!P6 IMAD.IADD R251, R251, 0x1, -R240.reuse ;  /* 0x00000001fbfbe824 */ /* 0x100fe200078e0af0 */
[----:B------:R-:W-:Y:S01]  /*1a80*/  ISETP.GE.AND P6, PT, R5, RZ, PT ;  /* 0x000000ff0500720c */ /* 0x000fe20003fc6270 */
[----:B------:R-:W-:Y:S01]  /*1a90*/  VIADD R5, R0, 0x14 ;  /* 0x0000001400057836 */ /* 0x000fe20000000000 */
[----:B------:R-:W-:Y:S01]  /*1aa0*/  IABS R81, R3 ;  /* 0x0000000300517213 */ /* 0x000fe20000000000 */
[C---:B------:R-:W-:Y:S01]  /*1ab0*/  IMAD R21, R240.reuse, R2, R21 ;  /* 0x00000002f0157224 */ /* 0x040fe200078e0215 */
[----:B------:R-:W-:Y:S01]  /*1ac0*/  ISETP.GT.U32.AND P4, PT, R240, R251, PT ;  /* 0x000000fbf000720c */ /* 0x000fe20003f84070 */
[--C-:B------:R-:W-:Y:S01]  /*1ad0*/  @!P5 IMAD.IADD R250, R250, 0x1, -R240.reuse ;  /* 0x00000001fafad824 */ /* 0x100fe200078e0af0 */
[----:B------:R-:W-:Y:S01]  /*1ae0*/  IABS R51, R5 ;  /* 0x0000000500337213 */ /* 0x000fe20000000000 */
[--C-:B------:R-:W-:Y:S01]  /*1af0*/  @!P2 IMAD.IADD R249, R249, 0x1, -R240.reuse ;  /* 0x00000001f9f9a824 */ /* 0x100fe200078e0af0 */
[----:B------:R-:W-:Y:S01]  /*1b00*/  ISETP.GT.U32.AND P5, PT, R240, R21, PT ;  /* 0x00000015f000720c */ /* 0x000fe20003fa4070 */
[----:B------:R-:W-:Y:S01]  /*1b10*/  @!P3 IMAD.IADD R239, R239, 0x1, -R240 ;  /* 0x00000001efefb824 */ /* 0x000fe200078e0af0 */
[----:B------:R-:W-:Y:S01]  /*1b20*/  ISETP.GE.AND P2, PT, R4, RZ, PT ;  /* 0x000000ff0400720c */ /* 0x000fe20003f46270 */
[----:B------:R-:W-:Y:S01]  /*1b30*/  IMAD.HI.U32 R2, R241, R51, RZ ;  /* 0x00000033f1027227 */ /* 0x000fe200078e00ff */
[----:B------:R-:W-:-:S02]  /*1b40*/  ISETP.GT.U32.AND P3, PT, R240, R249, PT ;  /* 0x000000f9f000720c */ /* 0x000fc40003f64070 */
[----:B------:R-:W-:Y:S01]  /*1b50*/  @!P6 IADD3 R250, -R250, RZ, RZ ;  /* 0x000000fffafae210 */ /* 0x000fe20007ffe1ff */
[----:B------:R-:W-:Y:S01]  /*1b60*/  IMAD.MOV.U32 R120, RZ, RZ, R17 ;  /* 0x000000ffff787224 */ /* 0x000fe200078e0011 */
[----:B------:R-:W-:Y:S01]  /*1b70*/  IADD3 R2, -R2, RZ, RZ ;  /* 0x000000ff02027210 */ /* 0x000fe20007ffe1ff */
[--C-:B------:R-:W-:Y:S01]  /*1b80*/  @!P4 IMAD.IADD R251, R251, 0x1, -R240.reuse ;  /* 0x00000001fbfbc824 */ /* 0x100fe200078e0af0 */
[----:B------:R-:W-:Y:S01]  /*1b90*/  ISETP.GE.AND P4, PT, R7, RZ, PT ;  /* 0x000000ff0700720c */ /* 0x000fe20003f86270 */
[C---:B------:R-:W-:Y:S01]  /*1ba0*/  VIADD R4, R0.reuse, 0x16 ;  /* 0x0000001600047836 */ /* 0x040fe20000000000 */
[----:B------:R-:W-:Y:S01]  /*1bb0*/  ISETP.GE.AND P6, PT, R5, RZ, PT ;  /* 0x000000ff0500720c */ /* 0x000fe20003fc6270 */
[--C-:B------:R-:W-:Y:S01]  /*1bc0*/  @!P5 IMAD.IADD R21, R21, 0x1, -R240.reuse ;  /* 0x000000011515d824 */ /* 0x100fe200078e0af0 */
[----:B------:R-:W-:Y:S01]  /*1bd0*/  IADD3 R5, R0, 0x17, RZ ;  /* 0x0000001700057810 */ /* 0x000fe20007ffe0ff */
[C---:B------:R-:W-:Y:S01]  /*1be0*/  IMAD R51, R240.reuse, R2, R51 ;  /* 0x00000002f0337224 */ /* 0x040fe200078e0233 */
[----:B------:R-:W-:Y:S01]  /*1bf0*/  IABS R110, R4 ;  /* 0x00000004006e7213 */ /* 0x000fe20000000000 */
[----:B------:R-:W-:Y:S01]  /*1c00*/  @!P1 IMAD.MOV R251, RZ, RZ, -R251 ;  /* 0x000000fffffb9224 */ /* 0x000fe200078e0afb */
[C---:B------:R-:W-:Y:S01]  /*1c10*/  ISETP.GT.U32.AND P5, PT, R240.reuse, R21, PT ;  /* 0x00000015f000720c */ /* 0x040fe20003fa4070 */
[----:B------:R-:W-:Y:S01]  /*1c20*/  @!P3 IMAD.IADD R249, R249, 0x1, -R240 ;  /* 0x00000001f9f9b824 */ /* 0x000fe200078e0af0 */
[C---:B------:R-:W-:Y:S01]  /*1c30*/  ISETP.GT.U32.AND P1, PT, R240.reuse, R239, PT ;  /* 0x000000eff000720c */ /* 0x040fe20003f24070 */
[----:B------:R-:W-:Y:S01]  /*1c40*/  IMAD.HI.U32 R2, R241, R81, RZ ;  /* 0x00000051f1027227 */ /* 0x000fe200078e00ff */
[----:B------:R-:W-:-:S02]  /*1c50*/  ISETP.GT.U32.AND P3, PT, R240, R51, PT ;  /* 0x00000033f000720c */ /* 0x000fc40003f64070 */
[----:B------:R-:W-:Y:S01]  /*1c60*/  IABS R141, R5 ;  /* 0x00000005008d7213 */ /* 0x000fe20000000000 */
[----:B------:R-:W-:Y:S01]  /*1c70*/  @!P0 IMAD.MOV R120, RZ, RZ, -R120 ;  /* 0x000000ffff788224 */ /* 0x000fe200078e0a78 */
[----:B------:R-:W-:Y:S01]  /*1c80*/  ISETP.GE.AND P0, PT, R6, RZ, PT ;  /* 0x000000ff0600720c */ /* 0x000fe20003f06270 */
[----:B------:R-:W-:Y:S01]  /*1c90*/  IMAD.MOV R2, RZ, RZ, -R2 ;  /* 0x000000ffff027224 */ /* 0x000fe200078e0a02 */
[C---:B-1----:R-:W-:Y:S01]  /*1ca0*/  IADD3 R8, R0.reuse, 0x29, RZ ;  /* 0x0000002900087810 */ /* 0x042fe20007ffe0ff */
[----:B------:R-:W-:Y:S01]  /*1cb0*/  VIADD R6, R0, 0x18 ;  /* 0x0000001800067836 */ /* 0x000fe20000000000 */
[----:B------:R-:W-:Y:S01]  /*1cc0*/  IABS R98, R15 ;  /* 0x0000000f00627213 */ /* 0x000fe20000000000 */
[C---:B------:R-:W-:Y:S01]  /*1cd0*/  IMAD R81, R240.reuse, R2, R81 ;  /* 0x00000002f0517224 */ /* 0x040fe200078e0251 */
[----:B------:R-:W-:Y:S01]  /*1ce0*/  IABS R202, R8 ;  /* 0x0000000800ca7213 */ /* 0x000fe20000000000 */
[----:B------:R-:W-:Y:S01]  /*1cf0*/  IMAD.HI.U32 R2, R241, R110, RZ ;  /* 0x0000006ef1027227 */ /* 0x000fe200078e00ff */
[----:B------:R-:W-:Y:S01]  /*1d00*/  IABS R171, R6 ;  /* 0x0000000600ab7213 */ /* 0x000fe20000000000 */
[----:B------:R-:W-:Y:S01]  /*1d10*/  STL [R1+0x363c], R120 ;  /* 0x00363c7801007387 */ /* 0x000fe20000100800 */
[----:B------:R-:W-:Y:S01]  /*1d20*/  @!P3 IADD3 R51, R51, -R240, RZ ;  /* 0x800000f03333b210 */ /* 0x000fe20007ffe0ff */
[--C-:B------:R-:W-:Y:S01]  /*1d30*/  @!P5 IMAD.IADD R21, R21, 0x1, -R240.reuse ;  /* 0x000000011515d824 */ /* 0x100fe200078e0af0 */
[----:B------:R-:W-:Y:S01]  /*1d40*/  ISETP.GT.U32.AND P5, PT, R240, R81, PT ;  /* 0x00000051f000720c */ /* 0x000fe20003fa4070 */
[----:B------:R-:W-:Y:S01]  /*1d50*/  @!P1 IMAD.IADD R239, R239, 0x1, -R240 ;  /* 0x00000001efef9824 */ /* 0x000fe200078e0af0 */
[----:B------:R-:W-:Y:S01]  /*1d60*/  ISETP.GE.AND P1, PT, R3, RZ, PT ;  /* 0x000000ff0300720c */ /* 0x000fe20003f26270 */
[----:B------:R-:W-:Y:S01]  /*1d70*/  IMAD.MOV R3, RZ, RZ, -R2 ;  /* 0x000000ffff037224 */ /* 0x000fe200078e0a02 */
[----:B------:R-:W-:Y:S01]  /*1d80*/  ISETP.GE.AND P3, PT, R4, RZ, PT ;  /* 0x000000ff0400720c */ /* 0x000fe20003f66270 */
[----:B------:R-:W-:Y:S01]  /*1d90*/  @!P0 IMAD.MOV R249, RZ, RZ, -R249 ;  /* 0x000000fffff98224 */ /* 0x000fe200078e0af9 */
[C---:B------:R-:W-:Y:S01]  /*1da0*/  ISETP.GT.U32.AND P0, PT, R240.reuse, R51, PT ;  /* 0x00000033f000720c */ /* 0x040fe20003f04070 */
[----:B------:R-:W-:Y:S01]  /*1db0*/  IMAD R110, R240, R3, R110 ;  /* 0x00000003f06e7224 */ /* 0x000fe200078e026e */
[----:B------:R-:W-:Y:S01]  /*1dc0*/  IADD3 R4, R0, 0x19, RZ ;  /* 0x0000001900047810 */ /* 0x000fe20007ffe0ff */
[----:B------:R-:W-:Y:S01]  /*1dd0*/  IMAD.HI.U32 R3, R241, R171, RZ ;  /* 0x000000abf1037227 */ /* 0x000fe200078e00ff */
[----:B------:R-:W-:Y:S01]  /*1de0*/  @!P2 IADD3 R21, -R21, RZ, RZ ;  /* 0x000000ff1515a210 */ /* 0x000fe20007ffe1ff */
[----:B------:R-:W-:Y:S01]  /*1df0*/  STL [R1+0x3640], R252 ;  /* 0x003640fc01007387 */ /* 0x000fe20000100800 */
[----:B------:R-:W-:Y:S01]  /*1e00*/  IABS R200, R4 ;  /* 0x0000000400c87213 */ /* 0x000fe20000000000 */
[----:B------:R-:W-:Y:S01]  /*1e10*/  @!P4 IMAD.MOV R239, RZ, RZ, -R239 ;  /* 0x000000ffffefc224 */ /* 0x000fe200078e0aef */
[----:B------:R-:W-:Y:S01]  /*1e20*/  ISETP.GT.U32.AND P4, PT, R240, R110, PT ;  /* 0x0000006ef000720c */ /* 0x000fe20003f84070 */
[--C-:B------:R-:W-:Y:S01]  /*1e30*/  @!P5 IMAD.IADD R81, R81, 0x1, -R240.reuse ;  /* 0x000000015151d824 */ /* 0x100fe200078e0af0 */
[----:B------:R-:W-:Y:S01]  /*1e40*/  ISETP.GE.AND P2, PT, R5, RZ, PT ;  /* 0x000000ff0500720c */ /* 0x000fe20003f46270 */
[----:B------:R-:W-:Y:S01]  /*1e50*/  IMAD.MOV R3, RZ, RZ, -R3 ;  /* 0x000000ffff037224 */ /* 0x000fe200078e0a03 */
[----:B------:R-:W-:Y:S01]  /*1e60*/  IADD3 R17, R0, 0x9f, RZ ;  /* 0x0000009f00117810 */ /* 0x000fe20007ffe0ff */
[----:B------:R-:W-:Y:S01]  /*1e70*/  @!P0 IMAD.IADD R51, R51, 0x1, -R240 ;  /* 0x0000000133338824 */ /* 0x000fe200078e0af0 */
[C---:B------:R-:W-:Y:S01]  /*1e80*/  ISETP.GT.U32.AND P5, PT, R240.reuse, R81, PT ;  /* 0x00000051f000720c */ /* 0x040fe20003fa4070 */
[----:B------:R-:W-:Y:S01]  /*1e90*/  IMAD R171, R240, R3, R171 ;  /* 0x00000003f0ab7224 */ /* 0x000fe200078e02ab */
[----:B------:R-:W-:Y:S01]  /*1ea0*/  ISETP.GE.AND P0, PT, R6, RZ, PT ;  /* 0x000000ff0600720c */ /* 0x000fe20003f06270 */
[----:B------:R-:W-:Y:S01]  /*1eb0*/  IMAD.HI.U32 R2, R241, R141, RZ ;  /* 0x0000008df1027227 */ /* 0x000fe200078e00ff */
[----:B------:R-:W-:Y:S01]  /*1ec0*/  IADD3 R6, R0, 0x1b, RZ ;  /* 0x0000001b00067810 */ /* 0x000fe20007ffe0ff */
[----:B------:R-:W-:Y:S01]  /*1ed0*/  STL [R1+0x3644], R251 ;  /* 0x003644fb01007387 */ /* 0x000fe20000100800 */
[----:B------:R-:W-:Y:S01]  /*1ee0*/  IABS R158, R17 ;  /* 0x00000011009e7213 */ /* 0x000fe20000000000 */
[----:B------:R-:W-:Y:S01]  /*1ef0*/  @!P6 IMAD.MOV R51, RZ, RZ, -R51 ;  /* 0x000000ffff33e224 */ /* 0x000fe200078e0a33 */
[----:B------:R-:W-:Y:S01]  /*1f00*/  ISETP.GT.U32.AND P6, PT, R240, R171, PT ;  /* 0x000000abf000720c */ /* 0x000fe20003fc4070 */
[----:B------:R-:W-:Y:S01]  /*1f10*/  IMAD.MOV R2, RZ, RZ, -R2 ;  /* 0x000000ffff027224 */ /* 0x000fe200078e0a02 */
[----:B------:R-:W-:Y:S01]  /*1f20*/  IABS R22, R6 ;  /* 0x0000000600167213 */ /* 0x000fe20000000000 */
[----:B------:R-:W-:Y:S01]  /*1f30*/  @!P4 IMAD.IADD R110, R110, 0x1, -R240 ;  /* 0x000000016e6ec824 */ /* 0x000fe200078e0af0 */
[----:B------:R-:W-:Y:S01]  /*1f40*/  STL [R1+0x3648], R250 ;  /* 0x003648fa01007387 */ /* 0x000fe20000100800 */
[----:B------:R-:W-:-:S02]  /*1f50*/  IMAD R141, R240, R2, R141 ;  /* 0x00000002f08d7224 */ /* 0x000fc400078e028d */
[--C-:B------:R-:W-:Y:S01]  /*1f60*/  @!P5 IMAD.IADD R81, R81, 0x1, -R240.reuse ;  /* 0x000000015151d824 */ /* 0x100fe200078e0af0 */
[----:B------:R-:W-:Y:S01]  /*1f70*/  ISETP.GT.U32.AND P4, PT, R240, R110, PT ;  /* 0x0000006ef000720c */ /* 0x000fe20003f84070 */
[----:B------:R-:W-:Y:S01]  /*1f80*/  VIADD R3, R0, 0x1a ;  /* 0x0000001a00037836 */ /* 0x000fe20000000000 */
[----:B------:R-:W-:Y:S01]  /*1f90*/  ISETP.GT.U32.AND P5, PT, R240, R141, PT ;  /* 0x0000008df000720c */ /* 0x000fe20003fa4070 */
[----:B------:R-:W-:Y:S01]  /*1fa0*/  IMAD.HI.U32 R2, R241, R200, RZ ;  /* 0x000000c8f1027227 */ /* 0x000fe200078e00ff */
[----:B------:R-:W-:Y:S02]  /*1fb0*/  STL [R1+0x364c], R249 ;  /* 0x00364cf901007387 */ /* 0x000fe40000100800 */
[----:B------:R-:W-:Y:S01]  /*1fc0*/  IABS R242, R3 ;  /* 0x0000000300f27213 */ /* 0x000fe20000000000 */
[--C-:B------:R-:W-:Y:S01]  /*1fd0*/  @!P6 IMAD.IADD R171, R171, 0x1, -R240.reuse ;  /* 0x00000001ababe824 */ /* 0x100fe200078e0af0 */
[----:B------:R-:W-:Y:S01]  /*1fe0*/  IADD3 R5, -R2, RZ, RZ ;  /* 0x000000ff02057210 */ /* 0x000fe20007ffe1ff */
[----:B------:R-:W-:Y:S01]  /*1ff0*/  @!P1 IMAD.MOV R81, RZ, RZ, -R81 ;  /* 0x000000ffff519224 */ /* 0x000fe200078e0a51 */
[----:B------:R-:W-:Y:S01]  /*2000*/  ISETP.GE.AND P1, PT, R4, RZ, PT ;  /* 0x000000ff0400720c */ /* 0x000fe20003f26270 */
[----:B------:R-:W-:Y:S01]  /*2010*/  IMAD.HI.U32 R2, R241, R242, RZ ;  /* 0x000000f2f1027227 */ /* 0x000fe200078e00ff */
[----:B------:R-:W-:Y:S01]  /*2020*/  ISETP.GT.U32.AND P6, PT, R240, R171, PT ;  /* 0x000000abf000720c */ /* 0x000fe20003fc4070 */
[----:B------:R1:W-:Y:S01]  /*2030*/  STL [R1+0x3650], R239 ;  /* 0x003650ef01007387 */ /* 0x0003e20000100800 */
[----:B------:R-:W-:Y:S01]  /*2040*/  IADD3 R4, R0, 0x1d, RZ ;  /* 0x0000001d00047810 */ /* 0x000fe20007ffe0ff */
[--C-:B------:R-:W-:Y:S01]  /*2050*/  @!P4 IMAD.IADD R110, R110, 0x1, -R240.reuse ;  /* 0x000000016e6ec824 */ /* 0x100fe200078e0af0 */
[----:B------:R-:W-:Y:S01]  /*2060*/  ISETP.GE.AND P4, PT, R3, RZ, PT ;  /* 0x000000ff0300720c */ /* 0x000fe20003f86270 */
[----:B------:R-:W-:Y:S01]  /*2070*/  IMAD.HI.U32 R3, R241, R22, RZ ;  /* 0x00000016f1037227 */ /* 0x000fe200078e00ff */
[----:B------:R-:W-:Y:S01]  /*2080*/  IABS R82, R4 ;  /* 0x0000000400527213 */ /* 0x000fe20000000000 */
[----:B------:R-:W-:Y:S02]  /*2090*/  STL [R1+0x3654], R21 ;  /* 0x0036541501007387 */ /* 0x000fe40000100800 */
[----:B------:R-:W-:Y:S01]  /*20a0*/  @!P5 IMAD.IADD R141, R141, 0x1, -R240 ;  /* 0x000000018d8dd824 */ /* 0x000fe200078e0af0 */
[----:B------:R-:W-:Y:S01]  /*20b0*/  IADD3 R3, -R3, RZ, RZ ;  /* 0x000000ff03037210 */ /* 0x000fe20007ffe1ff */
[C---:B------:R-:W-:Y:S01]  /*20c0*/  IMAD R200, R240.reuse, R5, R200 ;  /* 0x00000005f0c87224 */ /* 0x040fe200078e02c8 */
[----:B------:R2:W-:Y:S01]  /*20d0*/  STL [R1+0x3658], R51 ;  /* 0x0036583301007387 */ /* 0x0005e20000100800 */
[----:B------:R-:W-:Y:S01]  /*20e0*/  @!P6 IADD3 R171, R171, -R240, RZ ;  /* 0x800000f0ababe210 */ /* 0x000fe20007ffe0ff */
[----:B------:R-:W-:Y:S01]  /*20f0*/  IMAD.MOV R5, RZ, RZ, -R2 ;  /* 0x000000ffff057224 */ /* 0x000fe200078e0a02 */
[C---:B------:R-:W-:Y:S01]  /*2100*/  ISETP.GT.U32.AND P5, PT, R240.reuse, R141, PT ;  /* 0x0000008df000720c */ /* 0x040fe20003fa4070 */
[----:B------:R-:W-:Y:S01]  /*2110*/  IMAD R22, R240, R3, R22 ;  /* 0x00000003f0167224 */ /* 0x000fe200078e0216 */
[----:B------:R3:W-:Y:S01]  /*2120*/  STL [R1+0x365c], R81 ;  /* 0x00365c5101007387 */ /* 0x0007e20000100800 */
[----:B------:R-:W-:-:S02]  /*2130*/  @!P0 IMAD.MOV R171, RZ, RZ, -R171 ;  /* 0x000000ffffab8224 */ /* 0x000fc400078e0aab */
[----:B------:R-:W-:Y:S01]  /*2140*/  VIADD R7, R0, 0x1f ;  /* 0x0000001f00077836 */ /* 0x000fe20000000000 */
[----:B------:R-:W-:Y:S01]  /*2150*/  ISETP.GT.U32.AND P0, PT, R240, R22, PT ;  /* 0x00000016f000720c */ /* 0x000fe20003f04070 */
[----:B------:R-:W-:-:S03]  /*2160*/  IMAD.HI.U32 R3, R241, R82, RZ ;  /* 0x00000052f1037227 */ /* 0x000fc600078e00ff */
[----:B------:R-:W-:Y:S01]  /*2170*/  IABS R142, R7 ;  /* 0x00000007008e7213 */ /* 0x000fe20000000000 */
[C---:B------:R-:W-:Y:S02]  /*2180*/  IMAD R242, R240.reuse, R5, R242 ;  /* 0x00000005f0f27224 */ /* 0x040fe400078e02f2 */
[--C-:B------:R-:W-:Y:S01]  /*2190*/  @!P5 IMAD.IADD R141, R141, 0x1, -R240.reuse ;  /* 0x000000018d8dd824 */ /* 0x100fe200078e0af0 */
[----:B------:R-:W-:Y:S01]  /*21a0*/  ISETP.GT.U32.AND P5, PT, R240, R200, PT ;  /* 0x000000c8f000720c */ /* 0x000fe20003fa4070 */
[----:B------:R-:W-:Y:S02]  /*21b0*/  VIADD R2, R0, 0x1c ;  /* 0x0000001c00027836 */ /* 0x000fe40000000000 */
[----:B------:R-:W-:Y:S02]  /*21c0*/  IMAD.MOV R3, RZ, RZ, -R3 ;  /* 0x000000ffff037224 */ /* 0x000fe400078e0a03 */
[----:B------:R-:W-:Y:S01]  /*21d0*/  @!P0 IMAD.IADD R22, R22, 0x1, -R240 ;  /* 0x0000000116168824 */ /* 0x000fe200078e0af0 */
[----:B------:R-:W-:Y:S01]  /*21e0*/  IABS R52, R2 ;  /* 0x0000000200347213 */ /* 0x000fe20000000000 */
[----:B------:R-:W-:Y:S01]  /*21f0*/  @!P2 IMAD.MOV R141, RZ, RZ, -R141 ;  /* 0x000000ffff8da224 */ /* 0x000fe200078e0a8d */
[C---:B------:R-:W-:Y:S01]  /*2200*/  ISETP.GT.U32.AND P2, PT, R240.reuse, R242, PT ;  /* 0x000000f2f000720c */ /* 0x040fe20003f44070 */
[----:B------:R-:W-:Y:S01]  /*2210*/  @!P3 IMAD.MOV R110, RZ, RZ, -R110 ;  /* 0x000000ffff6eb224 */ /* 0x000fe200078e0a6e */
[C---:B------:R-:W-:Y:S01]  /*2220*/  ISETP.GT.U32.AND P0, PT, R240.reuse, R22, PT ;  /* 0x00000016f000720c */ /* 0x040fe20003f04070 */
[----:B------:R-:W-:Y:S01]  /*2230*/  IMAD R82, R240, R3, R82 ;  /* 0x00000003f0527224 */ /* 0x000fe200078e0252 */
[----:B------:R-:W-:Y:S01]  /*2240*/  ISETP.GE.AND P3, PT, R6, RZ, PT ;  /* 0x000000ff0600720c */ /* 0x000fe20003f66270 */
[----:B------:R-:W-:Y:S01]  /*2250*/  @!P5 IMAD.IADD R200, R200, 0x1, -R240 ;  /* 0x00000001c8c8d824 */ /* 0x000fe200078e0af0 */
[----:B------:R-:W-:Y:S01]  /*2260*/  ISETP.GE.AND P6, PT, R2, RZ, PT ;  /* 0x000000ff0200720c */ /* 0x000fe20003fc6270 */
[----:B------:R-:W-:-:S03]  /*2270*/  IMAD.HI.U32 R3, R241, R142, RZ ;  /* 0x0000008ef1037227 */ /* 0x000fc600078e00ff */
[----:B------:R-:W-:Y:S01]  /*2280*/  ISETP.GT.U32.AND P5, PT, R240, R200, PT ;  /* 0x000000c8f000720c */ /* 0x000fe20003fa4070 */
[----:B------:R-:W-:Y:S02]  /*2290*/  VIADD R6, R0, 0x1e ;  /* 0x0000001e00067836 */ /* 0x000fe40000000000 */
[----:B------:R-:W-:Y:S02]  /*22a0*/  IMAD.MOV R3, RZ, RZ, -R3 ;  /* 0x000000ffff037224 */ /* 0x000fe400078e0a03 */
[----:B------:R-:W-:Y:S01]  /*22b0*/  IMAD.HI.U32 R2, R241, R52, RZ ;  /* 0x00000034f1027227 */ /* 0x000fe200078e00ff */
[----:B------:R-:W-:-:S03]  /*22c0*/  IABS R111, R6 ;  /* 0x00000006006f7213 */ /* 0x000fc60000000000 */
[----:B------:R-:W-:Y:S01]  /*22d0*/  IMAD R142, R240, R3, R142 ;  /* 0x00000003f08e7224 */ /* 0x000fe200078e028e */
[----:B------:R-:W-:Y:S01]  /*22e0*/  IADD3 R5, -R2, RZ, RZ ;  /* 0x000000ff02057210 */ /* 0x000fe20007ffe1ff */
[--C-:B------:R-:W-:Y:S02]  /*22f0*/  @!P0 IMAD.IADD R22, R22, 0x1, -R240.reuse ;  /* 0x0000000116168824 */ /* 0x100fe400078e0af0 */
[----:B------:R-:W-:Y:S02]  /*2300*/  @!P2 IMAD.IADD R242, R242, 0x1, -R240 ;  /* 0x00000001f2f2a824 */ /* 0x000fe400078e0af0 */
[----:B------:R-:W-:-:S03]  /*2310*/  IMAD.HI.U32 R2, R241, R111, RZ ;  /* 0x0000006ff1027227 */ /* 0x000fc600078e00ff */
[C---:B------:R-:W-:Y:S01]  /*2320*/  ISETP.GT.U32.AND P2, PT, R240.reuse, R242, PT ;  /* 0x000000f2f000720c */ /* 0x040fe20003f44070 */
[----:B------:R-:W-:Y:S01]  /*2330*/  @!P3 IMAD.MOV R22, RZ, RZ, -R22 ;  /* 0x000000ffff16b224 */ /* 0x000fe200078e0a16 */
[----:B------:R-:W-:Y:S01]  /*2340*/  ISETP.GT.U32.AND P3, PT, R240, R142, PT ;  /* 0x0000008ef000720c */ /* 0x000fe20003f64070 */
[----:B------:R-:W-:Y:S01]  /*2350*/  @!P5 IMAD.IADD R200, R200, 0x1, -R240 ;  /* 0x00000001c8c8d824 */ /* 0x000fe200078e0af0 */
[----:B------:R-:W-:Y:S01]  /*2360*/  ISETP.GE.AND P5, PT, R4, RZ, PT ;  /* 0x000000ff0400720c */ /* 0x000fe20003fa6270 */
[----:B------:R-:W-:Y:S02]  /*2370*/  IMAD.MOV R2, RZ, RZ, -R2 ;  /* 0x000000ffff027224 */ /* 0x000fe400078e0a02 */
[----:B------:R-:W-:Y:S02]  /*2380*/  VIADD R4, R0, 0x20 ;  /* 0x0000002000047836 */ /* 0x000fe40000000000 */
[----:B------:R-:W-:Y:S01]  /*2390*/  @!P1 IMAD.MOV R200, RZ, RZ, -R200 ;  /* 0x000000ffffc89224 */ /* 0x000fe200078e0ac8 */
[C---:B------:R-:W-:Y:S01]  /*23a0*/  ISETP.GT.U32.AND P1, PT, R240.reuse, R82, PT ;  /* 0x00000052f000720c */ /* 0x040fe20003f24070 */
[C---:B------:R-:W-:Y:S01]  /*23b0*/  IMAD R111, R240.reuse, R2, R111 ;  /* 0x00000002f06f7224 */ /* 0x040fe200078e026f */
[----:B------:R-:W-:Y:S01]  /*23c0*/  IABS R172, R4 ;  /* 0x0000000400ac7213 */ /* 0x000fe20000000000 */
[----:B------:R-:W-:Y:S01]  /*23d0*/  IMAD R52, R240, R5, R52 ;  /* 0x00000005f0347224 */ /* 0x000fe200078e0234 */
[----:B------:R-:W-:Y:S01]  /*23e0*/  @!P2 IADD3 R242, R242, -R240, RZ ;  /* 0x800000f0f2f2a210 */ /* 0x000fe20007ffe0ff */
[----:B------:R-:W-:Y:S01]  /*23f0*/  VIADD R5, R0, 0x21 ;  /* 0x0000002100057836 */ /* 0x000fe20000000000 */
[----:B------:R-:W-:Y:S01]  /*2400*/  ISETP.GT.U32.AND P0, PT, R240, R111, PT ;  /* 0x0000006ff000720c */ /* 0x000fe20003f04070 */
[----:B------:R-:W-:Y:S01]  /*2410*/  IMAD.HI.U32 R2, R241, R172, RZ ;  /* 0x000000acf1027227 */ /* 0x000fe200078e00ff */
[----:B------:R-:W-:-:S02]  /*2420*/  @!P3 IADD3 R142, R142, -R240, RZ ;  /* 0x800000f08e8eb210 */ /* 0x000fc40007ffe0ff */
[----:B------:R-:W-:Y:S01]  /*2430*/  IABS R201, R5 ;  /* 0x0000000500c97213 */ /* 0x000fe20000000000 */
[----:B------:R-:W-:Y:S01]  /*2440*/  VIADD R9, R0, 0x2a ;  /* 0x0000002a00097836 */ /* 0x000fe20000000000 */
[----:B------:R-:W-:Y:S01]  /*2450*/  ISETP.GT.U32.AND P2, PT, R240, R52, PT ;  /* 0x00000034f000720c */ /* 0x000fe20003f44070 */
[----:B------:R-:W-:Y:S01]  /*2460*/  @!P1 IMAD.IADD R82, R82, 0x1, -R240 ;  /* 0x0000000152529824 */ /* 0x000fe200078e0af0 */
[----:B------:R-:W-:Y:S01]  /*2470*/  IADD3 R3, -R2, RZ, RZ ;  /* 0x000000ff02037210 */ /* 0x000fe20007ffe1ff */
[----:B------:R-:W-:Y:S01]  /*2480*/  IMAD.HI.U32 R2, R241, R201, RZ ;  /* 0x000000c9f1027227 */ /* 0x000fe200078e00ff */
[C---:B------:R-:W-:Y:S02]  /*2490*/  ISETP.GT.U32.AND P3, PT, R240.reuse, R142, PT ;  /* 0x0000008ef000720c */ /* 0x040fe40003f64070 */
[----:B------:R-:W-:Y:S01]  /*24a0*/  ISETP.GT.U32.AND P1, PT, R240, R82, PT ;  /* 0x00000052f000720c */ /* 0x000fe20003f24070 */
[----:B------:R-:W-:Y:S01]  /*24b0*/  IMAD.MOV R2, RZ, RZ, -R2 ;  /* 0x000000ffff027224 */ /* 0x000fe200078e0a02 */
[----:B------:R-:W-:Y:S01]  /*24c0*/  @!P4 IADD3 R242, -R242, RZ, RZ ;  /* 0x000000fff2f2c210 */ /* 0x000fe20007ffe1ff */
[--C-:B------:R-:W-:Y:S01]  /*24d0*/  @!P0 IMAD.IADD R111, R111, 0x1, -R240.reuse ;  /* 0x000000016f6f8824 */ /* 0x100fe200078e0af0 */
[----:B------:R-:W-:Y:S01]  /*24e0*/  ISETP.GE.AND P4, PT, R6, RZ, PT ;  /* 0x000000ff0600720c */ /* 0x000fe20003f86270 */
[----:B------:R-:W-:Y:S01]  /*24f0*/  IMAD R201, R240, R2, R201 ;  /* 0x00000002f0c97224 */ /* 0x000fe200078e02c9 */
[----:B------:R-:W-:Y:S01]  /*2500*/  IADD3 R6, R0, 0x22, RZ ;  /* 0x0000002200067810 */ /* 0x000fe20007ffe0ff */
[----:B------:R-:W-:Y:S01]  /*2510*/  @!P2 IMAD.IADD R52, R52, 0x1, -R240 ;  /* 0x000000013434a824 */ /* 0x000fe200078e0af0 */
[C---:B------:R-:W-:Y:S01]  /*2520*/  ISETP.GT.U32.AND P0, PT, R240.reuse, R111, PT ;  /* 0x0000006ff000720c */ /* 0x040fe20003f04070 */
[----:B------:R-:W-:Y:S01]  /*2530*/  IMAD R172, R240, R3, R172 ;  /* 0x00000003f0ac7224 */ /* 0x000fe200078e02ac */
[----:B------:R-:W-:Y:S01]  /*2540*/  IABS R243, R6 ;  /* 0x0000000600f37213 */ /* 0x000fe20000000000 */
[----:B------:R-:W-:Y:S01]  /*2550*/  VIADD R2, R0, 0x23 ;  /* 0x0000002300027836 */ /* 0x000fe20000000000 */
[----:B------:R-:W-:Y:S01]  /*2560*/  @!P3 IADD3 R142, R142, -R240, RZ ;  /* 0x800000f08e8eb210 */ /* 0x000fe20007ffe0ff */
[----:B------:R-:W-:Y:S01]  /*2570*/  @!P1 IMAD.IADD R82, R82, 0x1, -R240 ;  /* 0x0000000152529824 */ /* 0x000fe200078e0af0 */
[C---:B------:R-:W-:Y:S01]  /*2580*/  ISETP.GT.U32.AND P3, PT, R240.reuse, R201, PT ;  /* 0x000000c9f000720c */ /* 0x040fe20003f64070 */
[----:B------:R-:W-:Y:S01]  /*2590*/  IMAD.HI.U32 R3, R241, R243, RZ ;  /* 0x000000f3f1037227 */ /* 0x000fe200078e00ff */
[----:B------:R-:W-:-:S02]  /*25a0*/  ISETP.GT.U32.AND P2, PT, R240, R52, PT ;  /* 0x00000034f000720c */ /* 0x000fc40003f44070 */
[----:B------:R-:W-:Y:S01]  /*25b0*/  ISETP.GT.U32.AND P1, PT, R240, R172, PT ;  /* 0x000000acf000720c */ /* 0x000fe20003f24070 */
[----:B------:R-:W-:Y:S01]  /*25c0*/  @!P5 IMAD.MOV R82, RZ, RZ, -R82 ;  /* 0x000000ffff52d224 */ /* 0x000fe200078e0a52 */
[----:B------:R-:W-:Y:S01]  /*25d0*/  IABS R23, R2 ;  /* 0x0000000200177213 */ /* 0x000fe20000000000 */
[--C-:B------:R-:W-:Y:S01]  /*25e0*/  @!P0 IMAD.IADD R111, R111, 0x1, -R240.reuse ;  /* 0x000000016f6f8824 */ /* 0x100fe200078e0af0 */
[----:B------:R-:W-:Y:S01]  /*25f0*/  IADD3 R3, -R3, RZ, RZ ;  /* 0x000000ff03037210 */ /* 0x000fe20007ffe1ff */
[----:B------:R-:W-:Y:S01]  /*2600*/  VIADD R10, R0, 0x2b ;  /* 0x0000002b000a7836 */ /* 0x000fe20000000000 */
[----:B------:R-:W-:Y:S01]  /*2610*/  ISETP.GE.AND P5, PT, R5, RZ, PT ;  /* 0x000000ff0500720c */ /* 0x000fe20003fa6270 */
[----:B------:R-:W-:Y:S01]  /*2620*/  @!P4 IMAD.MOV R111, RZ, RZ, -R111 ;  /* 0x000000ffff6fc224 */ /* 0x000fe200078e0a6f */
[----:B------:R-:W-:Y:S01]  /*2630*/  ISETP.GE.AND P4, PT, R2, RZ, PT ;  /* 0x000000ff0200720c */ /* 0x000fe20003f86270 */
[--C-:B------:R-:W-:Y:S01]  /*2640*/  @!P3 IMAD.IADD R201, R201, 0x1, -R240.reuse ;  /* 0x00000001c9c9b824 */ /* 0x100fe200078e0af0 */
[----:B------:R-:W-:Y:S01]  /*2650*/  ISETP.GE.AND P0, PT, R6, RZ, PT ;  /* 0x000000ff0600720c */ /* 0x000fe20003f06270 */
[----:B------:R-:W-:Y:S01]  /*2660*/  @!P2 IMAD.IADD R52, R52, 0x1, -R240 ;  /* 0x000000013434a824 */ /* 0x000fe200078e0af0 */
[----:B------:R-:W-:Y:S01]  /*2670*/  ISETP.GE.AND P2, PT, R7, RZ, PT ;  /* 0x000000ff0700720c */ /* 0x000fe20003f46270 */
[----:B------:R-:W-:Y:S01]  /*2680*/  IMAD.HI.U32 R2, R241, R23, RZ ;  /* 0x00000017f1027227 */ /* 0x000fe200078e00ff */
[----:B------:R-:W-:-:S02]  /*2690*/  ISETP.GT.U32.AND P3, PT, R240, R201, PT ;  /* 0x000000c9f000720c */ /* 0x000fc40003f64070 */
[----:B------:R-:W-:Y:S01]  /*26a0*/  IABS R244, R9 ;  /* 0x0000000900f47213 */ /* 0x000fe20000000000 */
[----:B------:R-:W-:Y:S01]  /*26b0*/  @!P1 IMAD.IADD R172, R172, 0x1, -R240 ;  /* 0x00000001acac9824 */ /* 0x000fe200078e0af0 */
[----:B------:R-:W-:Y:S01]  /*26c0*/  IADD3 R2, -R2, RZ, RZ ;  /* 0x000000ff02027210 */ /* 0x000fe20007ffe1ff */
[----:B------:R-:W-:Y:S01]  /*26d0*/  IMAD R243, R240, R3, R243 ;  /* 0x00000003f0f37224 */ /* 0x000fe200078e02f3 */
[----:B------:R-:W-:Y:S01]  /*26e0*/  IABS R24, R10 ;  /* 0x0000000a00187213 */ /* 0x000fe20000000000 */
[----:B------:R-:W-:Y:S01]  /*26f0*/  VIADD R3, R0, 0x24 ;  /* 0x0000002400037836 */ /* 0x000fe20000000000 */
[C---:B------:R-:W-:Y:S01]  /*2700*/  ISETP.GT.U32.AND P1, PT, R240.reuse, R172, PT ;  /* 0x000000acf000720c */ /* 0x040fe20003f24070 */
[----:B------:R-:W-:Y:S02]  /*2710*/  IMAD R23, R240, R2, R23 ;  /* 0x00000002f0177224 */ /* 0x000fe400078e0217 */
[----:B------:R-:W-:Y:S01]  /*2720*/  @!P6 IMAD.MOV R52, RZ, RZ, -R52 ;  /* 0x000000ffff34e224 */ /* 0x000fe200078e0a34 */
[----:B------:R-:W-:Y:S01]  /*2730*/  IABS R53, R3 ;  /* 0x0000000300357213 */ /* 0x000fe20000000000 */
[----:B------:R-:W-:Y:S01]  /*2740*/  @!P2 IMAD.MOV R142, RZ, RZ, -R142 ;  /* 0x000000ffff8ea224 */ /* 0x000fe200078e0a8e */
[----:B------:R-:W-:Y:S01]  /*2750*/  ISETP.GE.AND P6, PT, R4, RZ, PT ;  /* 0x000000ff0400720c */ /* 0x000fe20003fc6270 */
[----:B------:R-:W-:Y:S01]  /*2760*/  @!P3 IMAD.IADD R201, R201, 0x1, -R240 ;  /* 0x00000001c9c9b824 */ /* 0x000fe200078e0af0 */
[----:B------:R-:W-:Y:S01]  /*2770*/  ISETP.GE.AND P2, PT, R3, RZ, PT ;  /* 0x000000ff0300720c */ /* 0x000fe20003f46270 */
[----:B------:R-:W-:Y:S01]  /*2780*/  IMAD.HI.U32 R3, R241, R53, RZ ;  /* 0x00000035f1037227 */ /* 0x000fe200078e00ff */
[----:B------:R-:W-:-:S03]  /*2790*/  ISETP.GT.U32.AND P3, PT, R240, R23, PT ;  /* 0x00000017f000720c */ /* 0x000fc60003f64070 */
[----:B------:R-:W-:Y:S01]  /*27a0*/  IMAD.MOV R3, RZ, RZ, -R3 ;  /* 0x000000ffff037224 */ /* 0x000fe200078e0a03 */
[----:B------:R-:W-:Y:S01]  /*27b0*/  @!P1 IADD3 R172, R172, -R240, RZ ;  /* 0x800000f0acac9210 */ /* 0x000fe20007ffe0ff */
[----:B------:R-:W-:Y:S01]  /*27c0*/  VIADD R4, R0, 0x25 ;  /* 0x0000002500047836 */ /* 0x000fe20000000000 */
[C---:B------:R-:W-:Y:S01]  /*27d0*/  ISETP.GT.U32.AND P1, PT, R240.reuse, R243, PT ;  /* 0x000000f3f000720c */ /* 0x040fe20003f24070 */
[----:B------:R-:W-:Y:S02]  /*27e0*/  IMAD R53, R240, R3, R53 ;  /* 0x00000003f0357224 */ /* 0x000fe400078e0235 */
[----:B------:R-:W-:Y:S01]  /*27f0*/  @!P6 IMAD.MOV R172, RZ, RZ, -R172 ;  /* 0x000000fffface224 */ /* 0x000fe200078e0aac */
[----:B------:R-:W-:Y:S01]  /*2800*/  IABS R83, R4 ;  /* 0x0000000400537213 */ /* 0x000fe20000000000 */
[----:B------:R-:W-:Y:S01]  /*2810*/  VIADD R5, R0, 0x26 ;  /* 0x0000002600057836 */ /* 0x000fe20000000000 */
[----:B------:R-:W-:Y:S01]  /*2820*/  ISETP.GT.U32.AND P6, PT, R240, R53, PT ;  /* 0x00000035f000720c */ /* 0x000fe20003fc4070 */
[----:B------:R-:W-:-:S02]  /*2830*/  @!P3 IMAD.IADD R23, R23, 0x1, -R240 ;  /* 0x000000011717b824 */ /* 0x000fc400078e0af0 */
[----:B------:R-:W-:Y:S01]  /*2840*/  IMAD.HI.U32 R2, R241, R83, RZ ;  /* 0x00000053f1027227 */ /* 0x000fe200078e00ff */
[----:B------:R-:W-:Y:S02]  /*2850*/  IABS R112, R5 ;  /* 0x0000000500707213 */ /* 0x000fe40000000000 */
[----:B------:R-:W-:Y:S01]  /*2860*/  ISETP.GT.U32.AND P3, PT, R240, R23, PT ;  /* 0x00000017f000720c */ /* 0x000fe20003f64070 */
[----:B------:R-:W-:Y:S01]  /*2870*/  VIADD R6, R0, 0x27 ;  /* 0x0000002700067836 */ /* 0x000fe20000000000 */
[----:B------:R-:W-:Y:S01]  /*2880*/  IADD3 R2, -R2, RZ, RZ ;  /* 0x000000ff02027210 */ /* 0x000fe20007ffe1ff */
[--C-:B------:R-:W-:Y:S02]  /*2890*/  @!P1 IMAD.IADD R243, R243, 0x1, -R240.reuse ;  /* 0x00000001f3f39824 */ /* 0x100fe400078e0af0 */
[----:B------:R-:W-:Y:S01]  /*28a0*/  IMAD.HI.U32 R3, R241, R112, RZ ;  /* 0x00000070f1037227 */ /* 0x000fe200078e00ff */
[----:B------:R-:W-:Y:S02]  /*28b0*/  IABS R143, R6 ;  /* 0x00000006008f7213 */ /* 0x000fe40000000000 */
[----:B------:R-:W-:Y:S01]  /*28c0*/  ISETP.GT.U32.AND P1, PT, R240, R243, PT ;  /* 0x000000f3f000720c */ /* 0x000fe20003f24070 */
[----:B------:R-:W-:-:S02]  /*28d0*/  @!P6 IMAD.IADD R53, R53, 0x1, -R240 ;  /* 0x000000013535e824 */ /* 0x000fc400078e0af0 */
[C---:B------:R-:W-:Y:S02]  /*28e0*/  IMAD R83, R240.reuse, R2, R83 ;  /* 0x00000002f0537224 */ /* 0x040fe400078e0253 */
[-C--:B------:R-:W-:Y:S01]  /*28f0*/  @!P3 IADD3 R23, R23, -R240.reuse, RZ ;  /* 0x800000f01717b210 */ /* 0x080fe20007ffe0ff */
[----:B------:R-:W-:Y:S01]  /*2900*/  IMAD.HI.U32 R2, R241, R143, RZ ;  /* 0x0000008ff1027227 */ /* 0x000fe200078e00ff */
[C---:B------:R-:W-:Y:S02]  /*2910*/  ISETP.GT.U32.AND P6, PT, R240.reuse, R53, PT ;  /* 0x00000035f000720c */ /* 0x040fe40003fc4070 */
[----:B------:R-:W-:Y:S01]  /*2920*/  ISETP.GT.U32.AND P3, PT, R240, R83, PT ;  /* 0x00000053f000720c */ /* 0x000fe20003f64070 */
[----:B------:R-:W-:Y:S01]  /*2930*/  @!P5 IMAD.MOV R201, RZ, RZ, -R201 ;  /* 0x000000ffffc9d224 */ /* 0x000fe200078e0ac9 */
[----:B------:R-:W-:Y:S01]  /*2940*/  ISETP.GE.AND P5, PT, R4, RZ, PT ;  /* 0x000000ff0400720c */ /* 0x000fe20003fa6270 */
[----:B------:R-:W-:Y:S01]  /*2950*/  IMAD.MOV R3, RZ, RZ, -R3 ;  /* 0x000000ffff037224 */ /* 0x000fe200078e0a03 */
[----:B------:R-:W-:Y:S01]  /*2960*/  @!P1 IADD3 R243, R243, -R240, RZ ;  /* 0x800000f0f3f39210 */ /* 0x000fe20007ffe0ff */
[----:B------:R-:W-:Y:S01]  /*2970*/  VIADD R7, R0, 0x28 ;  /* 0x0000002800077836 */ /* 0x000fe20000000000 */
[----:B------:R-:W-:Y:S01]  /*2980*/  ISETP.GE.AND P1, PT, R5, RZ, PT ;  /* 0x000000ff0500720c */ /* 0x000fe20003f26270 */
[----:B------:R-:W-:Y:S01]  /*2990*/  IMAD.MOV R4, RZ, RZ, -R2 ;  /* 0x000000ffff047224 */ /* 0x000fe200078e0a02 */
[----:B------:R-:W-:Y:S01]  /*29a0*/  @!P0 IADD3 R243, -R243, RZ, RZ ;  /* 0x000000fff3f38210 */ /* 0x000fe20007ffe1ff */
[C---:B------:R-:W-:Y:S01]  /*29b0*/  IMAD R112, R240.reuse, R3, R112 ;  /* 0x00000003f0707224 */ /* 0x040fe200078e0270 */
[----:B------:R-:W-:Y:S01]  /*29c0*/  IABS R173, R7 ;  /* 0x0000000700ad7213 */ /* 0x000fe20000000000 */
[----:B------:R-:W-:-:S02]  /*29d0*/  IMAD R143, R240, R4, R143 ;  /* 0x00000004f08f7224 */ /* 0x000fc400078e028f */
[--C-:B------:R-:W-:Y:S01]  /*29e0*/  @!P6 IMAD.IADD R53, R53, 0x1, -R240.reuse ;  /* 0x000000013535e824 */ /* 0x100fe200078e0af0 */
[C---:B------:R-:W-:Y:S01]  /*29f0*/  ISETP.GT.U32.AND P6, PT, R240.reuse, R112, PT ;  /* 0x00000070f000720c */ /* 0x040fe20003fc4070 */
[----:B------:R-:W-:Y:S01]  /*2a00*/  @!P3 IMAD.IADD R83, R83, 0x1, -R240 ;  /* 0x000000015353b824 */ /* 0x000fe200078e0af0 */
[----:B------:R-:W-:Y:S01]  /*2a10*/  ISETP.GT.U32.AND P3, PT, R240, R143, PT ;  /* 0x0000008ff000720c */ /* 0x000fe20003f64070 */
[----:B------:R-:W-:-:S04]  /*2a20*/  IMAD.HI.U32 R2, R241, R173, RZ ;  /* 0x000000adf1027227 */ /* 0x000fc800078e00ff */
[----:B------:R-:W-:-:S04]  /*2a30*/  IMAD.HI.U32 R3, R241, R202, RZ ;  /* 0x000000caf1037227 */ /* 0x000fc800078e00ff */
[----:B------:R-:W-:Y:S01]  /*2a40*/  IMAD.MOV R5, RZ, RZ, -R2 ;  /* 0x000000ffff057224 */ /* 0x000fe200078e0a02 */
[----:B------:R-:W-:Y:S01]  /*2a50*/  IADD3 R3, -R3, RZ, RZ ;  /* 0x000000ff03037210 */ /* 0x000fe20007ffe1ff */
[----:B------:R-:W-:Y:S01]  /*2a60*/  @!P2 IMAD.MOV R53, RZ, RZ, -R53 ;  /* 0x000000ffff35a224 */ /* 0x000fe200078e0a35 */
[----:B------:R-:W-:Y:S01]  /*2a70*/  @!P6 IADD3 R112, R112, -R240, RZ ;  /* 0x800000f07070e210 */ /* 0x000fe20007ffe0ff */
[C---:B------:R-:W-:Y:S02]  /*2a80*/  IMAD R173, R240.reuse, R5, R173 ;  /* 0x00000005f0ad7224 */ /* 0x040fe400078e02ad */
[C---:B------:R-:W-:Y:S01]  /*2a90*/  IMAD R202, R240.reuse, R3, R202 ;  /* 0x00000003f0ca7224 */ /* 0x040fe200078e02ca */
[C---:B------:R-:W-:Y:S01]  /*2aa0*/  ISETP.GT.U32.AND P0, PT, R240.reuse, R112, PT ;  /* 0x00000070f000720c */ /* 0x040fe20003f04070 */
[----:B------:R-:W-:Y:S01]  /*2ab0*/  @!P3 IMAD.IADD R143, R143, 0x1, -R240 ;  /* 0x000000018f8fb824 */ /* 0x000fe200078e0af0 */
[C---:B------:R-:W-:Y:S01]  /*2ac0*/  ISETP.GT.U32.AND P6, PT, R240.reuse, R173, PT ;  /* 0x000000adf000720c */ /* 0x040fe20003fc4070 */
[----:B------:R-:W-:Y:S01]  /*2ad0*/  IMAD.HI.U32 R4, R241, R244, RZ ;  /* 0x000000f4f1047227 */ /* 0x000fe200078e00ff */
[----:B------:R-:W-:-:S02]  /*2ae0*/  ISETP.GT.U32.AND P3, PT, R240, R83, PT ;  /* 0x00000053f000720c */ /* 0x000fc40003f64070 */
[----:B------:R-:W-:Y:S01]  /*2af0*/  ISETP.GT.U32.AND P2, PT, R240, R202, PT ;  /* 0x000000caf000720c */ /* 0x000fe20003f44070 */
[----:B------:R-:W-:Y:S02]  /*2b00*/  IMAD.MOV R5, RZ, RZ, -R4 ;  /* 0x000000ffff057224 */ /* 0x000fe400078e0a04 */
[----:B------:R-:W-:Y:S02]  /*2b10*/  VIADD R11, R0, 0x2d ;  /* 0x0000002d000b7836 */ /* 0x000fe40000000000 */
[----:B------:R-:W-:-:S03]  /*2b20*/  IMAD.HI.U32 R2, R241, R24, RZ ;  /* 0x00000018f1027227 */ /* 0x000fc600078e00ff */
[----:B------:R-:W-:Y:S01]  /*2b30*/  IABS R84, R11 ;  /* 0x0000000b00547213 */ /* 0x000fe20000000000 */
[----:B------:R-:W-:Y:S02]  /*2b40*/  VIADD R4, R0, 0x2c ;  /* 0x0000002c00047836 */ /* 0x000fe40000000000 */
[--C-:B------:R-:W-:Y:S01]  /*2b50*/  @!P6 IMAD.IADD R173, R173, 0x1, -R240.reuse ;  /* 0x00000001adade824 */ /* 0x100fe200078e0af0 */
[----:B------:R-:W-:Y:S01]  /*2b60*/  ISETP.GT.U32.AND P6, PT, R240, R143, PT ;  /* 0x0000008ff000720c */ /* 0x000fe20003fc4070 */
[----:B------:R-:W-:Y:S01]  /*2b70*/  @!P2 IMAD.IADD R202, R202, 0x1, -R240 ;  /* 0x00000001cacaa824 */ /* 0x000fe200078e0af0 */
[----:B------:R-:W-:Y:S01]  /*2b80*/  @!P3 IADD3 R83, R83, -R240, RZ ;  /* 0x800000f05353b210 */ /* 0x000fe20007ffe0ff */
[----:B------:R-:W-:Y:S01]  /*2b90*/  IMAD.MOV R3, RZ, RZ, -R2 ;  /* 0x000000ffff037224 */ /* 0x000fe200078e0a02 */
[----:B------:R-:W-:Y:S01]  /*2ba0*/  IABS R54, R4 ;  /* 0x0000000400367213 */ /* 0x000fe20000000000 */
[----:B------:R-:W-:Y:S01]  /*2bb0*/  @!P4 IMAD.MOV R23, RZ, RZ, -R23 ;  /* 0x000000ffff17c224 */ /* 0x000fe200078e0a17 */
[C---:B------:R-:W-:Y:S01]  /*2bc0*/  ISETP.GT.U32.AND P4, PT, R240.reuse, R173, PT ;  /* 0x000000adf000720c */ /* 0x040fe20003f84070 */
[----:B------:R-:W-:Y:S01]  /*2bd0*/  @!P5 IMAD.MOV R83, RZ, RZ, -R83 ;  /* 0x000000ffff53d224 */ /* 0x000fe200078e0a53 */
[C---:B------:R-:W-:Y:S01]  /*2be0*/  ISETP.GT.U32.AND P5, PT, R240.reuse, R202, PT ;  /* 0x000000caf000720c */ /* 0x040fe20003fa4070 */
[----:B------:R-:W-:Y:S01]  /*2bf0*/  IMAD R24, R240, R3, R24 ;  /* 0x00000003f0187224 */ /* 0x000fe200078e0218 */
[----:B------:R-:W-:Y:S01]  /*2c00*/  ISETP.GE.AND P2, PT, R8, RZ, PT ;  /* 0x000000ff0800720c */ /* 0x000fe20003f46270 */
[----:B------:R-:W-:-:S04]  /*2c10*/  IMAD.HI.U32 R3, R241, R84, RZ ;  /* 0x00000054f1037227 */ /* 0x000fc800078e00ff */
[----:B------:R-:W-:Y:S01]  /*2c20*/  @!P0 IMAD.IADD R112, R112, 0x1, -R240 ;  /* 0x0000000170708824 */ /* 0x000fe200078e0af0 */
[----:B------:R-:W-:Y:S01]  /*2c30*/  ISETP.GE.AND P0, PT, R6, RZ, PT ;  /* 0x000000ff0600720c */ /* 0x000fe20003f06270 */
[----:B------:R-:W-:-:S04]  /*2c40*/  IMAD.HI.U32 R2, R241, R54, RZ ;  /* 0x00000036f1027227 */ /* 0x000fc800078e00ff */
[----:B------:R-:W-:Y:S02]  /*2c50*/  IMAD.MOV R3, RZ, RZ, -R3 ;  /* 0x000000ffff037224 */ /* 0x000fe400078e0a03 */
[----:B------:R-:W-:Y:S01]  /*2c60*/  IMAD R244, R240, R5, R244 ;  /* 0x00000005f0f47224 */ /* 0x000fe200078e02f4 */
[----:B------:R-:W-:Y:S01]  /*2c70*/  IADD3 R5, -R2, RZ, RZ ;  /* 0x000000ff02057210 */ /* 0x000fe20007ffe1ff */
[----:B------:R-:W-:Y:S01]  /*2c80*/  @!P6 IMAD.IADD R143, R143, 0x1, -R240 ;  /* 0x000000018f8fe824 */ /* 0x000fe200078e0af0 */
[C---:B------:R-:W-:Y:S01]  /*2c90*/  ISETP.GT.U32.AND P6, PT, R240.reuse, R24, PT ;  /* 0x00000018f000720c */ /* 0x040fe20003fc4070 */
[C---:B------:R-:W-:Y:S01]  /*2ca0*/  IMAD R84, R240.reuse, R3, R84 ;  /* 0x00000003f0547224 */ /* 0x040fe200078e0254 */
[C---:B------:R-:W-:Y:S01]  /*2cb0*/  ISETP.GT.U32.AND P3, PT, R240.reuse, R244, PT ;  /* 0x000000f4f000720c */ /* 0x040fe20003f64070 */
[----:B------:R-:W-:Y:S01]  /*2cc0*/  IMAD R54, R240, R5, R54 ;  /* 0x00000005f0367224 */ /* 0x000fe200078e0236 */
[----:B------:R-:W-:Y:S01]  /*2cd0*/  IADD3 R3, R0, 0x2e, RZ ;  /* 0x0000002e00037810 */ /* 0x000fe20007ffe0ff */
[--C-:B------:R-:W-:Y:S01]  /*2ce0*/  @!P5 IMAD.IADD R202, R202, 0x1, -R240.reuse ;  /* 0x00000001cacad824 */ /* 0x100fe200078e0af0 */
[C---:B------:R-:W-:Y:S01]  /*2cf0*/  ISETP.GT.U32.AND P5, PT, R240.reuse, R84, PT ;  /* 0x00000054f000720c */ /* 0x040fe20003fa4070 */
[----:B------:R-:W-:Y:S01]  /*2d00*/  @!P4 IMAD.IADD R173, R173, 0x1, -R240 ;  /* 0x00000001adadc824 */ /* 0x000fe200078e0af0 */
[----:B------:R-:W-:Y:S01]  /*2d10*/  ISETP.GE.AND P4, PT, R7, RZ, PT ;  /* 0x000000ff0700720c */ /* 0x000fe20003f86270 */
[----:B------:R-:W-:Y:S01]  /*2d20*/  @!P0 IMAD.MOV R143, RZ, RZ, -R143 ;  /* 0x000000ffff8f8224 */ /* 0x000fe200078e0a8f */
[----:B------:R-:W-:Y:S01]  /*2d30*/  ISETP.GT.U32.AND P0, PT, R240, R54, PT ;  /* 0x00000036f000720c */ /* 0x000fe20003f04070 */
[----:B------:R-:W-:Y:S01]  /*2d40*/  @!P1 IMAD.MOV R112, RZ, RZ, -R112 ;  /* 0x000000ffff709224 */ /* 0x000fe200078e0a70 */
[----:B------:R-:W-:Y:S01]  /*2d50*/  IADD3 R5, R0, 0x2f, RZ ;  /* 0x0000002f00057810 */ /* 0x000fe20007ffe0ff */
[--C-:B------:R-:W-:Y:S01]  /*2d60*/  @!P6 IMAD.IADD R24, R24, 0x1, -R240.reuse ;  /* 0x000000011818e824 */ /* 0x100fe200078e0af0 */
[----:B------:R-:W-:Y:S01]  /*2d70*/  IABS R113, R3 ;  /* 0x0000000300717213 */ /* 0x000fe20000000000 */
[----:B------:R-:W-:Y:S01]  /*2d80*/  @!P3 IMAD.IADD R244, R244, 0x1, -R240 ;  /* 0x00000001f4f4b824 */ /* 0x000fe200078e0af0 */
[----:B------:R-:W-:Y:S01]  /*2d90*/  IABS R144, R5 ;  /* 0x0000000500907213 */ /* 0x000fe20000000000 */
[----:B------:R-:W-:Y:S01]  /*2da0*/  @!P2 IMAD.MOV R202, RZ, RZ, -R202 ;  /* 0x000000ffffcaa224 */ /* 0x000fe200078e0aca */
[----:B------:R-:W-:Y:S01]  /*2db0*/  ISETP.GT.U32.AND P6, PT, R240, R24, PT ;  /* 0x00000018f000720c */ /* 0x000fe20003fc4070 */
[----:B------:R-:W-:Y:S01]  /*2dc0*/  IMAD.HI.U32 R2, R241, R113, RZ ;  /* 0x00000071f1027227 */ /* 0x000fe200078e00ff */
[----:B------:R-:W-:-:S02]  /*2dd0*/  @!P5 IADD3 R84, R84, -R240, RZ ;  /* 0x800000f05454d210 */ /* 0x000fc40007ffe0ff */
[----:B------:R-:W-:Y:S01]  /*2de0*/  ISETP.GT.U32.AND P1, PT, R240, R244, PT ;  /* 0x000000f4f000720c */ /* 0x000fe20003f24070 */
[----:B------:R-:W-:Y:S01]  /*2df0*/  @!P4 IMAD.MOV R173, RZ, RZ, -R173 ;  /* 0x000000ffffadc224 */ /* 0x000fe200078e0aad */
[----:B------:R-:W-:Y:S01]  /*2e00*/  ISETP.GE.AND P4, PT, R10, RZ, PT ;  /* 0x000000ff0a00720c */ /* 0x000fe20003f86270 */
[----:B------:R-:W-:Y:S01]  /*2e10*/  @!P0 IMAD.IADD R54, R54, 0x1, -R240 ;  /* 0x0000000136368824 */ /* 0x000fe200078e0af0 */
[----:B------:R-:W-:Y:S01]  /*2e20*/  ISETP.GE.AND P0, PT, R3, RZ, PT ;  /* 0x000000ff0300720c */ /* 0x000fe20003f06270 */
[----:B------:R-:W-:Y:S01]  /*2e30*/  IMAD.HI.U32 R3, R241, R144, RZ ;  /* 0x00000090f1037227 */ /* 0x000fe200078e00ff */
[C---:B------:R-:W-:Y:S02]  /*2e40*/  ISETP.GT.U32.AND P5, PT, R240.reuse, R84, PT ;  /* 0x00000054f000720c */ /* 0x040fe40003fa4070 */
[----:B------:R-:W-:Y:S01]  /*2e50*/  ISETP.GT.U32.AND P2, PT, R240, R54, PT ;  /* 0x00000036f000720c */ /* 0x000fe20003f44070 */
[----:B------:R-:W-:Y:S01]  /*2e60*/  IMAD.MOV R2, RZ, RZ, -R2 ;  /* 0x000000ffff027224 */ /* 0x000fe200078e0a02 */
[----:B------:R-:W-:Y:S01]  /*2e70*/  ISETP.GE.AND P3, PT, R9, RZ, PT ;  /* 0x000000ff0900720c */ /* 0x000fe20003f66270 */
[----:B------:R-:W-:Y:S01]  /*2e80*/  IMAD.MOV R3, RZ, RZ, -R3 ;  /* 0x000000ffff037224 */ /* 0x000fe200078e0a03 */
[----:B------:R-:W-:Y:S01]  /*2e90*/  IADD3 R10, R0, 0x64, RZ ;  /* 0x00000064000a7810 */ /* 0x000fe20007ffe0ff */
[----:B------:R-:W-:Y:S01]  /*2ea0*/  @!P6 IMAD.IADD R24, R24, 0x1, -R240 ;  /* 0x000000011818e824 */ /* 0x000fe200078e0af0 */
[----:B------:R-:W-:Y:S01]  /*2eb0*/  @!P1 IADD3 R244, R244, -R240, RZ ;  /* 0x800000f0f4f49210 */ /* 0x000fe20007ffe0ff */
[----:B------:R-:W-:Y:S01]  /*2ec0*/  IMAD R113, R240, R2, R113 ;  /* 0x00000002f0717224 */ /* 0x000fe200078e0271 */
[----:B------:R-:W-:Y:S01]  /*2ed0*/  ISETP.GE.AND P1, PT, R4, RZ, PT ;  /* 0x000000ff0400720c */ /* 0x000fe20003f26270 */
[----:B------:R-:W-:Y:S01]  /*2ee0*/  IMAD R144, R240, R3, R144 ;  /* 0x00000003f0907224 */ /* 0x000fe200078e0290 */
[----:B------:R-:W-:Y:S01]  /*2ef0*/  IADD3 R2, R0, 0x30, RZ ;  /* 0x0000003000027810 */ /* 0x000fe20007ffe0ff */
[----:B------:R-:W-:Y:S01]  /*2f00*/  @!P4 IMAD.MOV R24, RZ, RZ, -R24 ;  /* 0x000000ffff18c224 */ /* 0x000fe200078e0a18 */
[----:B------:R-:W-:Y:S01]  /*2f10*/  ISETP.GT.U32.AND P4, PT, R240, R113, PT ;  /* 0x00000071f000720c */ /* 0x000fe20003f84070 */
[----:B------:R-:W-:Y:S01]  /*2f20*/  @!P5 IMAD.IADD R84, R84, 0x1, -R240 ;  /* 0x000000015454d824 */ /* 0x000fe200078e0af0 */
[----:B------:R-:W-:Y:S01]  /*2f30*/  ISETP.GT.U32.AND P5, PT, R240, R144, PT ;  /* 0x00000090f000720c */ /* 0x000fe20003fa4070 */
[----:B------:R-:W-:Y:S01]  /*2f40*/  VIADD R3, R0, 0x31 ;  /* 0x0000003100037836 */ /* 0x000fe20000000000 */
[----:B------:R-:W-:Y:S01]  /*2f50*/  @!P2 IADD3 R54, R54, -R240, RZ ;  /* 0x800000f03636a210 */ /* 0x000fe20007ffe0ff */
[C---:B------:R-:W-:Y:S01]  /*2f60*/  VIADD R6, R0.reuse, 0x32 ;  /* 0x0000003200067836 */ /* 0x040fe20000000000 */
[----:B------:R-:W-:Y:S01]  /*2f70*/  IABS R174, R2 ;  /* 0x0000000200ae7213 */ /* 0x000fe20000000000 */
[----:B------:R-:W-:Y:S01]  /*2f80*/  @!P3 IMAD.MOV R244, RZ, RZ, -R244 ;  /* 0x000000fffff4b224 */ /* 0x000fe200078e0af4 */
[----:B------:R-:W-:Y:S01]  /*2f90*/  IABS R203, R3 ;  /* 0x0000000300cb7213 */ /* 0x000fe20000000000 */
[----:B------:R-:W-:Y:S01]  /*2fa0*/  @!P1 IMAD.MOV R54, RZ, RZ, -R54 ;  /* 0x000000ffff369224 */ /* 0x000fe200078e0a36 */
[----:B------:R-:W-:Y:S01]  /*2fb0*/  IABS R245, R6 ;  /* 0x0000000600f57213 */ /* 0x000fe20000000000 */
[----:B------:R-:W-:Y:S01]  /*2fc0*/  VIADD R7, R0, 0x36 ;  /* 0x0000003600077836 */ /* 0x000fe20000000000 */
[----:B------:R-:W-:Y:S01]  /*2fd0*/  ISETP.GE.AND P1, PT, R3, RZ, PT ;  /* 0x000000ff0300720c */ /* 0x000fe20003f26270 */
[----:B------:R-:W-:Y:S01]  /*2fe0*/  @!P4 IMAD.IADD R113, R113, 0x1, -R240 ;  /* 0x000000017171c824 */ /* 0x000fe200078e0af0 */
[----:B------:R-:W-:Y:S01]  /*2ff0*/  ISETP.GE.AND P2, PT, R2, RZ, PT ;  /* 0x000000ff0200720c */ /* 0x000fe20003f46270 */
[----:B------:R-:W-:Y:S01]  /*3000*/  IMAD.HI.U32 R3, R241, R203, RZ ;  /* 0x000000cbf1037227 */ /* 0x000fe200078e00ff */
[----:B------:R-:W-:-:S02]  /*3010*/  @!P5 IADD3 R144, R144, -R240, RZ ;  /* 0x800000f09090d210 */ /* 0x000fc40007ffe0ff */
[C---:B------:R-:W-:Y:S01]  /*3020*/  ISETP.GT.U32.AND P4, PT, R240.reuse, R113, PT ;  /* 0x00000071f000720c */ /* 0x040fe20003f84070 */
[----:B------:R-:W-:Y:S01]  /*3030*/  IMAD.HI.U32 R2, R241, R174, RZ ;  /* 0x000000aef1027227 */ /* 0x000fe200078e00ff */
[----:B------:R-:W-:Y:S02]  /*3040*/  ISETP.GT.U32.AND P5, PT, R240, R144, PT ;  /* 0x00000090f000720c */ /* 0x000fe40003fa4070 */
[----:B------:R-:W-:Y:S01]  /*3050*/  ISETP.GE.AND P3, PT, R5, RZ, PT ;  /* 0x000000ff0500720c */ /* 0x000fe20003f66270 */
[----:B------:R-:W-:Y:S01]  /*3060*/  IMAD.HI.U32 R4, R241, R245, RZ ;  /* 0x000000f5f1047227 */ /* 0x000fe200078e00ff */
[----:B------:R-:W-:Y:S02]  /*3070*/  ISETP.GE.AND P6, PT, R11, RZ, PT ;  /* 0x000000ff0b00720c */ /* 0x000fe40003fc6270 */
[----:B------:R-:W-:Y:S01]  /*3080*/  IABS R114, R7 ;  /* 0x0000000700727213 */ /* 0x000fe20000000000 */
[----:B------:R-:W-:Y:S01]  /*3090*/  IMAD.MOV R3, RZ, RZ, -R3 ;  /* 0x000000ffff037224 */ /* 0x000fe200078e0a03 */
[----:B------:R-:W-:Y:S01]  /*30a0*/  IADD3 R4, -R4, RZ, RZ ;  /* 0x000000ff04047210 */ /* 0x000fe20007ffe1ff */
[----:B------:R-:W-:Y:S01]  /*30b0*/  IMAD.MOV R5, RZ, RZ, -R2 ;  /* 0x000000ffff057224 */ /* 0x000fe200078e0a02 */
[----:B------:R-:W-:Y:S01]  /*30c0*/  IABS R61, R10 ;  /* 0x0000000a003d7213 */ /* 0x000fe20000000000 */
[----:B------:R-:W-:-:S02]  /*30d0*/  IMAD R203, R240, R3, R203 ;  /* 0x00000003f0cb7224 */ /* 0x000fc400078e02cb */
[----:B------:R-:W-:Y:S02]  /*30e0*/  IMAD R174, R240, R5, R174 ;  /* 0x00000005f0ae7224 */ /* 0x000fe400078e02ae */
[--C-:B------:R-:W-:Y:S02]  /*30f0*/  @!P4 IMAD.IADD R113, R113, 0x1, -R240.reuse ;  /* 0x000000017171c824 */ /* 0x100fe400078e0af0 */
[----:B------:R-:W-:Y:S01]  /*3100*/  @!P5 IMAD.IADD R144, R144, 0x1, -R240 ;  /* 0x000000019090d824 */ /* 0x000fe200078e0af0 */
[C---:B------:R-:W-:Y:S01]  /*3110*/  ISETP.GT.U32.AND P5, PT, R240.reuse, R203, PT ;  /* 0x000000cbf000720c */ /* 0x040fe20003fa4070 */
[C---:B------:R-:W-:Y:S01]  /*3120*/  IMAD R245, R240.reuse, R4, R245 ;  /* 0x00000004f0f57224 */ /* 0x040fe200078e02f5 */
[----:B------:R-:W-:Y:S01]  /*3130*/  ISETP.GT.U32.AND P4, PT, R240, R174, PT ;  /* 0x000000aef000720c */ /* 0x000fe20003f84070 */
[----:B------:R-:W-:Y:S01]  /*3140*/  VIADD R3, R0, 0x33 ;  /* 0x0000003300037836 */ /* 0x000fe20000000000 */
[----:B------:R-:W-:Y:S01]  /*3150*/  @!P0 IADD3 R113, -R113, RZ, RZ ;  /* 0x000000ff71718210 */ /* 0x000fe20007ffe1ff */
[----:B------:R-:W-:Y:S01]  /*3160*/  @!P6 IMAD.MOV R84, RZ, RZ, -R84 ;  /* 0x000000ffff54e224 */ /* 0x000fe200078e0a54 */
[----:B------:R-:W-:Y:S01]  /*3170*/  ISETP.GT.U32.AND P0, PT, R240, R245, PT ;  /* 0x000000f5f000720c */ /* 0x000fe20003f04070 */
[----:B------:R-:W-:Y:S01]  /*3180*/  VIADD R5, R0, 0x34 ;  /* 0x0000003400057836 */ /* 0x000fe20000000000 */
[----:B------:R-:W-:Y:S01]  /*3190*/  IABS R25, R3 ;  /* 0x0000000300197213 */ /* 0x000fe20000000000 */
[----:B------:R-:W-:Y:S01]  /*31a0*/  @!P3 IMAD.MOV R144, RZ, RZ, -R144 ;  /* 0x000000ffff90b224 */ /* 0x000fe200078e0a90 */
[----:B------:R-:W-:Y:S01]  /*31b0*/  ISETP.GE.AND P6, PT, R6, RZ, PT ;  /* 0x000000ff0600720c */ /* 0x000fe20003fc6270 */
[----:B------:R-:W-:Y:S01]  /*31c0*/  IMAD.HI.U32 R4, R241, R114, RZ ;  /* 0x00000072f1047227 */ /* 0x000fe200078e00ff */
[----:B------:R-:W-:-:S02]  /*31d0*/  IADD3 R6, R0, 0x35, RZ ;  /* 0x0000003500067810 */ /* 0x000fc40007ffe0ff */
[----:B------:R-:W-:Y:S01]  /*31e0*/  IABS R55, R5 ;  /* 0x0000000500377213 */ /* 0x000fe20000000000 */
[--C-:B------:R-:W-:Y:S01]  /*31f0*/  @!P5 IMAD.IADD R203, R203, 0x1, -R240.reuse ;  /* 0x00000001cbcbd824 */ /* 0x100fe200078e0af0 */
[----:B------:R-:W-:Y:S01]  /*3200*/  IABS R85, R6 ;  /* 0x0000000600557213 */ /* 0x000fe20000000000 */
[--C-:B------:R-:W-:Y:S01]  /*3210*/  @!P4 IMAD.IADD R174, R174, 0x1, -R240.reuse ;  /* 0x00000001aeaec824 */ /* 0x100fe200078e0af0 */
[----:B------:R-:W-:Y:S01]  /*3220*/  ISETP.GE.AND P3, PT, R3, RZ, PT ;  /* 0x000000ff0300720c */ /* 0x000fe20003f66270 */
[----:B------:R-:W-:Y:S01]  /*3230*/  IMAD.HI.U32 R2, R241, R25, RZ ;  /* 0x00000019f1027227 */ /* 0x000fe200078e00ff */
[C---:B------:R-:W-:Y:S02]  /*3240*/  ISETP.GT.U32.AND P5, PT, R240.reuse, R203, PT ;  /* 0x000000cbf000720c */ /* 0x040fe40003fa4070 */
[----:B------:R-:W-:Y:S01]  /*3250*/  ISETP.GT.U32.AND P4, PT, R240, R174, PT ;  /* 0x000000aef000720c */ /* 0x000fe20003f84070 */
[----:B------:R-:W-:Y:S02]  /*3260*/  @!P0 IMAD.IADD R245, R245, 0x1, -R240 ;  /* 0x00000001f5f58824 */ /* 0x000fe400078e0af0 */
[----:B------:R-:W-:-:S02]  /*3270*/  IMAD.MOV R2, RZ, RZ, -R2 ;  /* 0x000000ffff027224 */ /* 0x000fc400078e0a02 */
[----:B------:R-:W-:Y:S01]  /*3280*/  IMAD.HI.U32 R3, R241, R85, RZ ;  /* 0x00000055f1037227 */ /* 0x000fe200078e00ff */
[----:B------:R-:W-:-:S03]  /*3290*/  ISETP.GT.U32.AND P0, PT, R240, R245, PT ;  /* 0x000000f5f000720c */ /* 0x000fc60003f04070 */
[----:B------:R-:W-:Y:S02]  /*32a0*/  IMAD R25, R240, R2, R25 ;  /* 0x00000002f0197224 */ /* 0x000fe400078e0219 */
[----:B------:R-:W-:Y:S01]  /*32b0*/  IMAD.HI.U32 R2, R241, R55, RZ ;  /* 0x00000037f1027227 */ /* 0x000fe200078e00ff */
[-C--:B------:R-:W-:Y:S02]  /*32c0*/  @!P5 IADD3 R203, R203, -R240.reuse, RZ ;  /* 0x800000f0cbcbd210 */ /* 0x080fe40007ffe0ff */
[----:B------:R-:W-:Y:S01]  /*32d0*/  ISETP.GE.AND P5, PT, R5, RZ, PT ;  /* 0x000000ff0500720c */ /* 0x000fe20003fa6270 */
[----:B------:R-:W-:Y:S01]  /*32e0*/  IMAD.MOV R2, RZ, RZ, -R2 ;  /* 0x000000ffff027224 */ /* 0x000fe200078e0a02 */
[----:B------:R-:W-:Y:S01]  /*32f0*/  @!P4 IADD3 R174, R174, -R240, RZ ;  /* 0x800000f0aeaec210 */ /* 0x000fe20007ffe0ff */
[----:B------:R-:W-:Y:S01]  /*3300*/  IMAD.MOV R3, RZ, RZ, -R3 ;  /* 0x000000ffff037224 */ /* 0x000fe200078e0a03 */
[C---:B------:R-:W-:Y:S01]  /*3310*/  ISETP.GT.U32.AND P4, PT, R240.reuse, R25, PT ;  /* 0x00000019f000720c */ /* 0x040fe20003f84070 */
[----:B------:R-:W-:Y:S01]  /*3320*/  IMAD R55, R240, R2, R55 ;  /* 0x00000002f0377224 */ /* 0x000fe200078e0237 */
[----:B------:R-:W-:Y:S01]  /*3330*/  @!P2 IADD3 R174, -R174, RZ, RZ ;  /* 0x000000ffaeaea210 */ /* 0x000fe20007ffe1ff */
[----:B------:R-:W-:-:S02]  /*3340*/  IMAD.MOV R5, RZ, RZ, -R4 ;  /* 0x000000ffff057224 */ /* 0x000fc400078e0a04 */
[C---:B------:R-:W-:Y:S01]  /*3350*/  IMAD R85, R240.reuse, R3, R85 ;  /* 0x00000003f0557224 */ /* 0x040fe200078e0255 */
[C---:B------:R-:W-:Y:S01]  /*3360*/  ISETP.GT.U32.AND P2, PT, R240.reuse, R55, PT ;  /* 0x00000037f000720c */ /* 0x040fe20003f44070 */
[----:B------:R-:W-:Y:S02]  /*3370*/  @!P0 IMAD.IADD R245, R245, 0x1, -R240 ;  /* 0x00000001f5f58824 */ /* 0x000fe400078e0af0 */
[C---:B------:R-:W-:Y:S01]  /*3380*/  IMAD R114, R240.reuse, R5, R114 ;  /* 0x00000005f0727224 */ /* 0x040fe200078e0272 */
[----:B------:R-:W-:Y:S01]  /*3390*/  ISETP.GT.U32.AND P0, PT, R240, R85, PT ;  /* 0x00000055f000720c */ /* 0x000fe20003f04070 */
[C---:B------:R-:W-:Y:S01]  /*33a0*/  VIADD R3, R0.reuse, 0x37 ;  /* 0x0000003700037836 */ /* 0x040fe20000000000 */
[----:B------:R-:W-:Y:S01]  /*33b0*/  @!P6 IADD3 R245, -R245, RZ, RZ ;  /* 0x000000fff5f5e210 */ /* 0x000fe20007ffe1ff */
[----:B------:R-:W-:Y:S01]  /*33c0*/  VIADD R4, R0, 0x38 ;  /* 0x0000003800047836 */ /* 0x000fe20000000000 */
[----:B------:R-:W-:Y:S01]  /*33d0*/  ISETP.GT.U32.AND P6, PT, R240, R114, PT ;  /* 0x00000072f000720c */ /* 0x000fe20003fc4070 */
[--C-:B------:R-:W-:Y:S01]  /*33e0*/  @!P4 IMAD.IADD R25, R25, 0x1, -R240.reuse ;  /* 0x000000011919c824 */ /* 0x100fe200078e0af0 */
[----:B------:R-:W-:Y:S01]  /*33f0*/  IABS R145, R3 ;  /* 0x0000000300917213 */ /* 0x000fe20000000000 */
[----:B------:R-:W-:Y:S01]  /*3400*/  VIADD R5, R0, 0x39 ;  /* 0x0000003900057836 */ /* 0x000fe20000000000 */
[----:B------:R-:W-:Y:S01]  /*3410*/  IABS R175, R4 ;  /* 0x0000000400af7213 */ /* 0x000fe20000000000 */
[----:B------:R-:W-:Y:S01]  /*3420*/  @!P2 IMAD.IADD R55, R55, 0x1, -R240 ;  /* 0x000000013737a824 */ /* 0x000fe200078e0af0 */
[----:B------:R-:W-:Y:S01]  /*3430*/  ISETP.GT.U32.AND P4, PT, R240, R25, PT ;  /* 0x00000019f000720c */ /* 0x000fe20003f84070 */
[----:B------:R-:W-:Y:S01]  /*3440*/  IMAD.HI.U32 R2, R241, R145, RZ ;  /* 0x00000091f1027227 */ /* 0x000fe200078e00ff */
[----:B------:R-:W-:-:S02]  /*3450*/  IABS R204, R5 ;  /* 0x0000000500cc7213 */ /* 0x000fc40000000000 */
[----:B------:R-:W-:Y:S01]  /*3460*/  @!P0 IADD3 R85, R85, -R240, RZ ;  /* 0x800000f055558210 */ /* 0x000fe20007ffe0ff */
[----:B------:R-:W-:Y:S01]  /*3470*/  IMAD.MOV R2, RZ, RZ, -R2 ;  /* 0x000000ffff027224 */ /* 0x000fe200078e0a02 */
[----:B------:R-:W-:Y:S01]  /*3480*/  ISETP.GT.U32.AND P0, PT, R240, R55, PT ;  /* 0x00000037f000720c */ /* 0x000fe20003f04070 */
[----:B------:R-:W-:Y:S01]  /*3490*/  @!P6 IMAD.IADD R114, R114, 0x1, -R240 ;  /* 0x000000017272e824 */ /* 0x000fe200078e0af0 */
[C---:B------:R-:W-:Y:S01]  /*34a0*/  ISETP.GT.U32.AND P6, PT, R240.reuse, R85, PT ;  /* 0x00000055f000720c */ /* 0x040fe20003fc4070 */
[----:B------:R-:W-:Y:S01]  /*34b0*/  IMAD R145, R240, R2, R145 ;  /* 0x00000002f0917224 */ /* 0x000fe200078e0291 */
[----:B------:R-:W-:Y:S01]  /*34c0*/  ISETP.GE.AND P2, PT, R3, RZ, PT ;  /* 0x000000ff0300720c */ /* 0x000fe20003f46270 */
[----:B------:R-:W-:-:S04]  /*34d0*/  IMAD.HI.U32 R2, R241, R175, RZ ;  /* 0x000000aff1027227 */ /* 0x000fc800078e00ff */
[----:B------:R-:W-:Y:S02]  /*34e0*/  IMAD.MOV R2, RZ, RZ, -R2 ;  /* 0x000000ffff027224 */ /* 0x000fe400078e0a02 */
[--C-:B------:R-:W-:Y:S01]  /*34f0*/  @!P4 IMAD.IADD R25, R25, 0x1, -R240.reuse ;  /* 0x000000011919c824 */ /* 0x100fe200078e0af0 */
[----:B------:R-:W-:Y:S01]  /*3500*/  ISETP.GE.AND P4, PT, R7, RZ, PT ;  /* 0x000000ff0700720c */ /* 0x000fe20003f86270 */
[C---:B------:R-:W-:Y:S02]  /*3510*/  IMAD R175, R240.reuse, R2, R175 ;  /* 0x00000002f0af7224 */ /* 0x040fe400078e02af */
[----:B------:R-:W-:Y:S01]  /*3520*/  @!P0 IMAD.IADD R55, R55, 0x1, -R240 ;  /* 0x0000000137378824 */ /* 0x000fe200078e0af0 */
[----:B------:R-:W-:Y:S01]  /*3530*/  @!P6 IADD3 R85, R85, -R240, RZ ;  /* 0x800000f05555e210 */ /* 0x000fe20007ffe0ff */
[----:B------:R-:W-:Y:S01]  /*3540*/  @!P1 IMAD.MOV R203, RZ, RZ, -R203 ;  /* 0x000000ffffcb9224 */ /* 0x000fe200078e0acb */
[C---:B------:R-:W-:Y:S01]  /*3550*/  ISETP.GT.U32.AND P0, PT, R240.reuse, R145, PT ;  /* 0x00000091f000720c */ /* 0x040fe20003f04070 */
[----:B------:R-:W-:Y:S01]  /*3560*/  @!P3 IMAD.MOV R25, RZ, RZ, -R25 ;  /* 0x000000ffff19b224 */ /* 0x000fe200078e0a19 */
[----:B------:R-:W-:Y:S01]  /*3570*/  ISETP.GT.U32.AND P6, PT, R240, R175, PT ;  /* 0x000000aff000720c */ /* 0x000fe20003fc4070 */
[----:B------:R-:W-:Y:S01]  /*3580*/  VIADD R7, R0, 0x3b ;  /* 0x0000003b00077836 */ /* 0x000fe20000000000 */
[----:B------:R-:W-:Y:S01]  /*3590*/  ISETP.GE.AND P1, PT, R6, RZ, PT ;  /* 0x000000ff0600720c */ /* 0x000fe20003f26270 */
[----:B------:R-:W-:Y:S01]  /*35a0*/  IMAD.HI.U32 R2, R241, R204, RZ ;  /* 0x000000ccf1027227 */ /* 0x000fe200078e00ff */
[----:B------:R-:W-:-:S02]  /*35b0*/  IADD3 R6, R0, 0x3a, RZ ;  /* 0x0000003a00067810 */ /* 0x000fc40007ffe0ff */
[----:B------:R-:W-:Y:S01]  /*35c0*/  ISETP.GT.U32.AND P3, PT, R240, R114, PT ;  /* 0x00000072f000720c */ /* 0x000fe20003f64070 */
[----:B------:R-:W-:Y:S01]  /*35d0*/  @!P5 IMAD.MOV R55, RZ, RZ, -R55 ;  /* 0x000000ffff37d224 */ /* 0x000fe200078e0a37 */
[----:B------:R-:W-:Y:S01]  /*35e0*/  IABS R246, R6 ;  /* 0x0000000600f67213 */ /* 0x000fe20000000000 */
[----:B------:R-:W-:Y:S01]  /*35f0*/  VIADD R8, R0, 0x40 ;  /* 0x0000004000087836 */ /* 0x000fe20000000000 */
[----:B------:R-:W-:Y:S01]  /*3600*/  IABS R26, R7 ;  /* 0x00000007001a7213 */ /* 0x000fe20000000000 */
[--C-:B------:R-:W-:Y:S01]  /*3610*/  @!P0 IMAD.IADD R145, R145, 0x1, -R240.reuse ;  /* 0x0000000191918824 */ /* 0x100fe200078e0af0 */
[----:B------:R-:W-:Y:S01]  /*3620*/  ISETP.GE.AND P0, PT, R5, RZ, PT ;  /* 0x000000ff0500720c */ /* 0x000fe20003f06270 */
[----:B------:R-:W-:Y:S01]  /*3630*/  IMAD.HI.U32 R3, R241, R246, RZ ;  /* 0x000000f6f1037227 */ /* 0x000fe200078e00ff */
[----:B------:R-:W-:Y:S02]  /*3640*/  IABS R176, R8 ;  /* 0x0000000800b07213 */ /* 0x000fe40000000000 */
[----:B------:R-:W-:Y:S01]  /*3650*/  @!P1 IADD3 R85, -R85, RZ, RZ ;  /* 0x000000ff55559210 */ /* 0x000fe20007ffe1ff */
[----:B------:R-:W-:Y:S01]  /*3660*/  @!P6 IMAD.IADD R175, R175, 0x1, -R240 ;  /* 0x00000001afafe824 */ /* 0x000fe200078e0af0 */
[----:B------:R-:W-:Y:S01]  /*3670*/  IADD3 R3, -R3, RZ, RZ ;  /* 0x000000ff03037210 */ /* 0x000fe20007ffe1ff */
[----:B------:R-:W-:Y:S01]  /*3680*/  IMAD.MOV R5, RZ, RZ, -R2 ;  /* 0x000000ffff057224 */ /* 0x000fe200078e0a02 */
[----:B------:R-:W-:Y:S01]  /*3690*/  ISETP.GT.U32.AND P5, PT, R240, R145, PT ;  /* 0x00000091f000720c */ /* 0x000fe20003fa4070 */
[----:B------:R-:W-:Y:S01]  /*36a0*/  @!P3 IMAD.IADD R114, R114, 0x1, -R240 ;  /* 0x000000017272b824 */ /* 0x000fe200078e0af0 */
[----:B------:R-:W-:Y:S01]  /*36b0*/  ISETP.GE.AND P3, PT, R4, RZ, PT ;  /* 0x000000ff0400720c */ /* 0x000fe20003f66270 */
[----:B------:R-:W-:Y:S01]  /*36c0*/  IMAD.HI.U32 R4, R241, R26, RZ ;  /* 0x0000001af1047227 */ /* 0x000fe200078e00ff */
[----:B------:R-:W-:-:S03]  /*36d0*/  ISETP.GT.U32.AND P6, PT, R240, R175, PT ;  /* 0x000000aff000720c */ /* 0x000fc60003fc4070 */
[C---:B------:R-:W-:Y:S02]  /*36e0*/  IMAD R204, R240.reuse, R5, R204 ;  /* 0x00000005f0cc7224 */ /* 0x040fe400078e02cc */
[----:B------:R-:W-:Y:S02]  /*36f0*/  IMAD.MOV R5, RZ, RZ, -R4 ;  /* 0x000000ffff057224 */ /* 0x000fe400078e0a04 */
[C---:B------:R-:W-:Y:S01]  /*3700*/  IMAD R246, R240.reuse, R3, R246 ;  /* 0x00000003f0f67224 */ /* 0x040fe200078e02f6 */
[C---:B------:R-:W-:Y:S01]  /*3710*/  ISETP.GT.U32.AND P1, PT, R240.reuse, R204, PT ;  /* 0x000000ccf000720c */ /* 0x040fe20003f24070 */
[----:B------:R-:W-:Y:S01]  /*3720*/  IMAD R26, R240, R5, R26 ;  /* 0x00000005f01a7224 */ /* 0x000fe200078e021a */
[----:B------:R-:W-:Y:S01]  /*3730*/  IADD3 R5, R0, 0x3d, RZ ;  /* 0x0000003d00057810 */ /* 0x000fe20007ffe0ff */
[----:B------:R-:W-:Y:S01]  /*3740*/  @!P4 IMAD.MOV R114, RZ, RZ, -R114 ;  /* 0x000000ffff72c224 */ /* 0x000fe200078e0a72 */
[----:B------:R-:W-:Y:S01]  /*3750*/  ISETP.GT.U32.AND P4, PT, R240, R246, PT ;  /* 0x000000f6f000720c */ /* 0x000fe20003f84070 */
[----:B------:R-:W-:Y:S01]  /*3760*/  VIADD R4, R0, 0x3c ;  /* 0x0000003c00047836 */ /* 0x000fe20000000000 */
[----:B------:R-:W-:Y:S01]  /*3770*/  IABS R86, R5 ;  /* 0x0000000500567213 */ /* 0x000fe20000000000 */
[--C-:B------:R-:W-:Y:S01]  /*3780*/  @!P6 IMAD.IADD R175, R175, 0x1, -R240.reuse ;  /* 0x00000001afafe824 */ /* 0x100fe200078e0af0 */
[----:B------:R-:W-:Y:S01]  /*3790*/  ISETP.GT.U32.AND P6, PT, R240, R26, PT ;  /* 0x0000001af000720c */ /* 0x000fe20003fc4070 */
[--C-:B------:R-:W-:Y:S01]  /*37a0*/  @!P5 IMAD.IADD R145, R145, 0x1, -R240.reuse ;  /* 0x000000019191d824 */ /* 0x100fe200078e0af0 */
[----:B------:R-:W-:Y:S01]  /*37b0*/  IABS R56, R4 ;  /* 0x0000000400387213 */ /* 0x000fe20000000000 */
[----:B------:R-:W-:Y:S01]  /*37c0*/  @!P3 IMAD.MOV R175, RZ, RZ, -R175 ;  /* 0x000000ffffafb224 */ /* 0x000fe200078e0aaf */
[----:B------:R-:W-:Y:S01]  /*37d0*/  ISETP.GE.AND P5, PT, R6, RZ, PT ;  /* 0x000000ff0600720c */ /* 0x000fe20003fa6270 */
[----:B------:R-:W-:Y:S01]  /*37e0*/  @!P1 IMAD.IADD R204, R204, 0x1, -R240 ;  /* 0x00000001cccc9824 */ /* 0x000fe200078e0af0 */
[----:B------:R-:W-:Y:S01]  /*37f0*/  ISETP.GE.AND P1, PT, R7, RZ, PT ;  /* 0x000000ff0700720c */ /* 0x000fe20003f26270 */
[----:B------:R-:W-:-:S02]  /*3800*/  IMAD.HI.U32 R2, R241, R56, RZ ;  /* 0x00000038f1027227 */ /* 0x000fc400078e00ff */
[----:B------:R-:W-:Y:S02]  /*3810*/  @!P4 IADD3 R246, R246, -R240, RZ ;  /* 0x800000f0f6f6c210 */ /* 0x000fe40007ffe0ff */
[----:B------:R-:W-:Y:S01]  /*3820*/  ISETP.GT.U32.AND P4, PT, R240, R204, PT ;  /* 0x000000ccf000720c */ /* 0x000fe20003f84070 */
[----:B------:R-:W-:Y:S02]  /*3830*/  IMAD.MOV R3, RZ, RZ, -R2 ;  /* 0x000000ffff037224 */ /* 0x000fe400078e0a02 */
[----:B------:R-:W-:-:S04]  /*3840*/  IMAD.HI.U32 R2, R241, R86, RZ ;  /* 0x00000056f1027227 */ /* 0x000fc800078e00ff */
[----:B------:R-:W-:Y:S01]  /*3850*/  @!P6 IMAD.IADD R26, R26, 0x1, -R240 ;  /* 0x000000011a1ae824 */ /* 0x000fe200078e0af0 */
[C---:B------:R-:W-:Y:S01]  /*3860*/  ISETP.GT.U32.AND P6, PT, R240.reuse, R246, PT ;  /* 0x000000f6f000720c */ /* 0x040fe20003fc4070 */
[----:B------:R-:W-:Y:S01]  /*3870*/  IMAD R56, R240, R3, R56 ;  /* 0x00000003f0387224 */ /* 0x000fe200078e0238 */
[----:B------:R-:W-:Y:S01]  /*3880*/  IADD3 R3, -R2, RZ, RZ ;  /* 0x000000ff02037210 */ /* 0x000fe20007ffe1ff */
[----:B------:R-:W-:Y:S02]  /*3890*/  VIADD R6, R0, 0x3e ;  /* 0x0000003e00067836 */ /* 0x000fe40000000000 */
[----:B------:R-:W-:Y:S01]  /*38a0*/  @!P4 IMAD.IADD R204, R204, 0x1, -R240 ;  /* 0x00000001ccccc824 */ /* 0x000fe200078e0af0 */
[C---:B------:R-:W-:Y:S01]  /*38b0*/  ISETP.GT.U32.AND P4, PT, R240.reuse, R56, PT ;  /* 0x00000038f000720c */ /* 0x040fe20003f84070 */
[----:B------:R-:W-:Y:S01]  /*38c0*/  IMAD R86, R240, R3, R86 ;  /* 0x00000003f0567224 */ /* 0x000fe200078e0256 */
[----:B------:R-:W-:Y:S01]  /*38d0*/  IABS R115, R6 ;  /* 0x0000000600737213 */ /* 0x000fe20000000000 */
[----:B------:R-:W-:-:S02]  /*38e0*/  VIADD R7, R0, 0x3f ;  /* 0x0000003f00077836 */ /* 0x000fc40000000000 */
[----:B------:R-:W-:Y:S01]  /*38f0*/  @!P2 IMAD.MOV R145, RZ, RZ, -R145 ;  /* 0x000000ffff91a224 */ /* 0x000fe200078e0a91 */
[----:B------:R-:W-:Y:S01]  /*3900*/  ISETP.GT.U32.AND P2, PT, R240, R26, PT ;  /* 0x0000001af000720c */ /* 0x000fe20003f44070 */
[----:B------:R-:W-:Y:S01]  /*3910*/  IMAD.HI.U32 R2, R241, R115, RZ ;  /* 0x00000073f1027227 */ /* 0x000fe200078e00ff */
[----:B------:R-:W-:Y:S02]  /*3920*/  @!P6 IADD3 R246, R246, -R240, RZ ;  /* 0x800000f0f6f6e210 */ /* 0x000fe40007ffe0ff */
[----:B------:R-:W-:Y:S01]  /*3930*/  ISETP.GT.U32.AND P6, PT, R240, R86, PT ;  /* 0x00000056f000720c */ /* 0x000fe20003fc4070 */
[----:B------:R-:W-:Y:S01]  /*3940*/  IMAD.MOV R3, RZ, RZ, -R2 ;  /* 0x000000ffff037224 */ /* 0x000fe200078e0a02 */
[----:B------:R-:W-:Y:S01]  /*3950*/  IABS R146, R7 ;  /* 0x0000000700927213 */ /* 0x000fe20000000000 */
[----:B------:R-:W-:Y:S01]  /*3960*/  @!P4 IMAD.IADD R56, R56, 0x1, -R240 ;  /* 0x000000013838c824 */ /* 0x000fe200078e0af0 */
[----:B------:R-:W-:Y:S01]  /*3970*/  ISETP.GE.AND P4, PT, R5, RZ, PT ;  /* 0x000000ff0500720c */ /* 0x000fe20003f86270 */
[----:B------:R-:W-:Y:S01]  /*3980*/  IMAD R115, R240, R3, R115 ;  /* 0x00000003f0737224 */ /* 0x000fe200078e0273 */
[----:B------:R-:W-:Y:S01]  /*3990*/  @!P5 IADD3 R246, -R246, RZ, RZ ;  /* 0x000000fff6f6d210 */ /* 0x000fe20007ffe1ff */
[----:B------:R-:W-:Y:S01]  /*39a0*/  IMAD.HI.U32 R2, R241, R146, RZ ;  /* 0x00000092f1027227 */ /* 0x000fe200078e00ff */
[----:B------:R-:W-:-:S02]  /*39b0*/  ISETP.GE.AND P5, PT, R6, RZ, PT ;  /* 0x000000ff0600720c */ /* 0x000fc40003fa6270 */
[----:B------:R-:W-:Y:S01]  /*39c0*/  ISETP.GT.U32.AND P3, PT, R240, R115, PT ;  /* 0x00000073f000720c */ /* 0x000fe20003f64070 */
[----:B------:R-:W-:Y:S01]  /*39d0*/  @!P0 IMAD.MOV R204, RZ, RZ, -R204 ;  /* 0x000000ffffcc8224 */ /* 0x000fe200078e0acc */
[----:B------:R-:W-:Y:S01]  /*39e0*/  IADD3 R3, -R2, RZ, RZ ;  /* 0x000000ff02037210 */ /* 0x000fe20007ffe1ff */
[--C-:B------:R-:W-:Y:S01]  /*39f0*/  @!P6 IMAD.IADD R86, R86, 0x1, -R240.reuse ;  /* 0x000000015656e824 */ /* 0x100fe200078e0af0 */
[----:B------:R-:W-:Y:S01]  /*3a00*/  ISETP.GT.U32.AND P6, PT, R240, R56, PT ;  /* 0x00000038f000720c */ /* 0x000fe20003fc4070 */
[----:B------:R-:W-:Y:S01]  /*3a10*/  @!P2 IMAD.IADD R26, R26, 0x1, -R240 ;  /* 0x000000011a1aa824 */ /* 0x000fe200078e0af0 */
[----:B------:R-:W-:Y:S01]  /*3a20*/  ISETP.GE.AND P2, PT, R4, RZ, PT ;  /* 0x000000ff0400720c */ /* 0x000fe20003f46270 */
[C---:B------:R-:W-:Y:S01]  /*3a30*/  IMAD R146, R240.reuse, R3, R146 ;  /* 0x00000003f0927224 */ /* 0x040fe200078e0292 */
[----:B------:R-:W-:Y:S01]  /*3a40*/  ISETP.GT.U32.AND P0, PT, R240, R86, PT ;  /* 0x00000056f000720c */ /* 0x000fe20003f04070 */
[----:B------:R-:W-:Y:S01]  /*3a50*/  IMAD.HI.U32 R2, R241, R176, RZ ;  /* 0x000000b0f1027227 */ /* 0x000fe200078e00ff */
[----:B------:R-:W-:-:S03]  /*3a60*/  IADD3 R5, R0, 0x43, RZ ;  /* 0x0000004300057810 */ /* 0x000fc60007ffe0ff */
[----:B------:R-:W-:Y:S01]  /*3a70*/  VIADD R4, R0, 0x41 ;  /* 0x0000004100047836 */ /* 0x000fe20000000000 */
[----:B------:R-:W-:Y:S01]  /*3a80*/  IABS R27, R5 ;  /* 0x00000005001b7213 */ /* 0x000fe20000000000 */
[----:B------:R-:W-:Y:S02]  /*3a90*/  IMAD.MOV R3, RZ, RZ, -R2 ;  /* 0x000000ffff037224 */ /* 0x000fe400078e0a02 */
[----:B------:R-:W-:Y:S01]  /*3aa0*/  @!P6 IADD3 R56, R56, -R240, RZ ;  /* 0x800000f03838e210 */ /* 0x000fe20007ffe0ff */
[----:B------:R-:W-:Y:S01]  /*3ab0*/  @!P3 IMAD.IADD R115, R115, 0x1, -R240 ;  /* 0x000000017373b824 */ /* 0x000fe200078e0af0 */
[C---:B------:R-:W-:Y:S01]  /*3ac0*/  ISETP.GT.U32.AND P6, PT, R240.reuse, R146, PT ;  /* 0x00000092f000720c */ /* 0x040fe20003fc4070 */
[----:B------:R-:W-:Y:S01]  /*3ad0*/  IMAD R176, R240, R3, R176 ;  /* 0x00000003f0b07224 */ /* 0x000fe200078e02b0 */
[----:B------:R-:W-:Y:S01]  /*3ae0*/  IABS R205, R4 ;  /* 0x0000000400cd7213 */ /* 0x000fe20000000000 */
[----:B------:R-:W-:Y:S01]  /*3af0*/  @!P0 IMAD.IADD R86, R86, 0x1, -R240 ;  /* 0x0000000156568824 */ /* 0x000fe200078e0af0 */
[----:B------:R-:W-:Y:S01]  /*3b00*/  ISETP.GE.AND P3, PT, R4, RZ, PT ;  /* 0x000000ff0400720c */ /* 0x000fe20003f66270 */
[----:B------:R-:W-:Y:S01]  /*3b10*/  @!P2 IMAD.MOV R56, RZ, RZ, -R56 ;  /* 0x000000ffff38a224 */ /* 0x000fe200078e0a38 */
[----:B------:R-:W-:Y:S01]  /*3b20*/  ISETP.GE.AND P0, PT, R8, RZ, PT ;  /* 0x000000ff0800720c */ /* 0x000fe20003f06270 */
[----:B------:R-:W-:-:S04]  /*3b30*/  IMAD.HI.U32 R2, R241, R205, RZ ;  /* 0x000000cdf1027227 */ /* 0x000fc800078e00ff */
[----:B------:R-:W-:Y:S01]  /*3b40*/  @!P4 IMAD.MOV R86, RZ, RZ, -R86 ;  /* 0x000000ffff56c224 */ /* 0x000fe200078e0a56 */
[----:B------:R-:W-:Y:S01]  /*3b50*/  ISETP.GT.U32.AND P4, PT, R240, R176, PT ;  /* 0x000000b0f000720c */ /* 0x000fe20003f84070 */
[----:B------:R-:W-:Y:S01]  /*3b60*/  @!P6 IMAD.IADD R146, R146, 0x1, -R240 ;  /* 0x000000019292e824 */ /* 0x000fe200078e0af0 */
[----:B------:R-:W-:Y:S01]  /*3b70*/  ISETP.GT.U32.AND P6, PT, R240, R115, PT ;  /* 0x00000073f000720c */ /* 0x000fe20003fc4070 */
[----:B------:R-:W-:Y:S01]  /*3b80*/  VIADD R4, R0, 0x42 ;  /* 0x0000004200047836 */ /* 0x000fe20000000000 */
[----:B------:R-:W-:Y:S01]  /*3b90*/  IADD3 R2, -R2, RZ, RZ ;  /* 0x000000ff02027210 */ /* 0x000fe20007ffe1ff */
[----:B------:R-:W-:Y:S01]  /*3ba0*/  @!P1 IMAD.MOV R26, RZ, RZ, -R26 ;  /* 0x000000ffff1a9224 */ /* 0x000fe200078e0a1a */
[C---:B------:R-:W-:Y:S01]  /*3bb0*/  ISETP.GT.U32.AND P2, PT, R240.reuse, R146, PT ;  /* 0x00000092f000720c */ /* 0x040fe20003f44070 */
[----:B------:R-:W-:Y:S01]  /*3bc0*/  IMAD.HI.U32 R3, R241, R27, RZ ;  /* 0x0000001bf1037227 */ /* 0x000fe200078e00ff */
[----:B------:R-:W-:Y:S02]  /*3bd0*/  IABS R133, R4 ;  /* 0x0000000400857213 */ /* 0x000fe40000000000 */
[----:B------:R-:W-:Y:S01]  /*3be0*/  ISETP.GE.AND P1, PT, R7, RZ, PT ;  /* 0x000000ff0700720c */ /* 0x000fe20003f26270 */
[----:B------:R-:W-:Y:S01]  /*3bf0*/  IMAD R205, R240, R2, R205 ;  /* 0x00000002f0cd7224 */ /* 0x000fe200078e02cd */
[----:B------:R-:W-:Y:S01]  /*3c00*/  IADD3 R7, R0, 0x47, RZ ;  /* 0x0000004700077810 */ /* 0x000fe20007ffe0ff */
[----:B------:R-:W-:-:S03]  /*3c10*/  IMAD.HI.U32 R2, R241, R133, RZ ;  /* 0x00000085f1027227 */ /* 0x000fc600078e00ff */
[----:B------:R-:W-:Y:S01]  /*3c20*/  IABS R147, R7 ;  /* 0x0000000700937213 */ /* 0x000fe20000000000 */
[--C-:B------:R-:W-:Y:S01]  /*3c30*/  @!P6 IMAD.IADD R115, R115, 0x1, -R240.reuse ;  /* 0x000000017373e824 */ /* 0x100fe200078e0af0 */
[----:B------:R-:W-:Y:S01]  /*3c40*/  ISETP.GT.U32.AND P6, PT, R240, R205, PT ;  /* 0x000000cdf000720c */ /* 0x000fe20003fc4070 */
[--C-:B------:R-:W-:Y:S01]  /*3c50*/  @!P4 IMAD.IADD R176, R176, 0x1, -R240.reuse ;  /* 0x00000001b0b0c824 */ /* 0x100fe200078e0af0 */
[----:B------:R-:W-:Y:S01]  /*3c60*/  ISETP.GE.AND P4, PT, R5, RZ, PT ;  /* 0x000000ff0500720c */ /* 0x000fe20003f86270 */
[----:B------:R-:W-:Y:S01]  /*3c70*/  @!P2 IMAD.IADD R146, R146, 0x1, -R240 ;  /* 0x000000019292a824 */ /* 0x000fe200078e0af0 */
[----:B------:R-:W-:Y:S01]  /*3c80*/  ISETP.GE.AND P2, PT, R4, RZ, PT ;  /* 0x000000ff0400720c */ /* 0x000fe20003f46270 */
[----:B------:R-:W-:Y:S01]  /*3c90*/  @!P5 IMAD.MOV R115, RZ, RZ, -R115 ;  /* 0x000000ffff73d224 */ /* 0x000fe200078e0a73 */
[----:B------:R-:W-:Y:S01]  /*3ca0*/  IADD3 R4, -R2, RZ, RZ ;  /* 0x000000ff02047210 */ /* 0x000fe20007ffe1ff */
[----:B------:R-:W-:Y:S01]  /*3cb0*/  VIADD R6, R0, 0x44 ;  /* 0x0000004400067836 */ /* 0x000fe20000000000 */
[----:B------:R-:W-:Y:S01]  /*3cc0*/  ISETP.GT.U32.AND P5, PT, R240, R176, PT ;  /* 0x000000b0f000720c */ /* 0x000fe20003fa4070 */
[----:B------:R-:W-:-:S02]  /*3cd0*/  IMAD.MOV R3, RZ, RZ, -R3 ;  /* 0x000000ffff037224 */ /* 0x000fc400078e0a03 */
[C---:B------:R-:W-:Y:S01]  /*3ce0*/  IMAD R133, R240.reuse, R4, R133 ;  /* 0x00000004f0857224 */ /* 0x040fe200078e0285 */
[----:B------:R-:W-:Y:S01]  /*3cf0*/  IABS R57, R6 ;  /* 0x0000000600397213 */ /* 0x000fe20000000000 */
[C---:B------:R-:W-:Y:S01]  /*3d00*/  IMAD R27, R240.reuse, R3, R27 ;  /* 0x00000003f01b7224 */ /* 0x040fe200078e021b */
[----:B------:R-:W-:Y:S01]  /*3d10*/  @!P6 IADD3 R205, R205, -R240, RZ ;  /* 0x800000f0cdcde210 */ /* 0x000fe20007ffe0ff */
[----:B------:R-:W-:Y:S01]  /*3d20*/  @!P1 IMAD.MOV R146, RZ, RZ, -R146 ;  /* 0x000000ffff929224 */ /* 0x000fe200078e0a92 */
[C---:B------:R-:W-:Y:S01]  /*3d30*/  ISETP.GT.U32.AND P1, PT, R240.reuse, R133, PT ;  /* 0x00000085f000720c */ /* 0x040fe20003f24070 */
[----:B------:R-:W-:Y:S01]  /*3d40*/  IMAD.HI.U32 R2, R241, R57, RZ ;  /* 0x00000039f1027227 */ /* 0x000fe200078e00ff */
[----:B------:R-:W-:-:S03]  /*3d50*/  ISETP.GT.U32.AND P6, PT, R240, R205, PT ;  /* 0x000000cdf000720c */ /* 0x000fc60003fc4070 */
[----:B------:R-:W-:Y:S01]  /*3d60*/  @!P5 IMAD.IADD R176, R176, 0x1, -R240 ;  /* 0x00000001b0b0d824 */ /* 0x000fe200078e0af0 */
[----:B------:R-:W-:Y:S01]  /*3d70*/  ISETP.GT.U32.AND P5, PT, R240, R27, PT ;  /* 0x0000001bf000720c */ /* 0x000fe20003fa4070 */
[----:B------:R-:W-:Y:S02]  /*3d80*/  IMAD.MOV R2, RZ, RZ, -R2 ;  /* 0x000000ffff027224 */ /* 0x000fe400078e0a02 */
[----:B------:R-:W-:Y:S02]  /*3d90*/  VIADD R4, R0, 0x45 ;  /* 0x0000004500047836 */ /* 0x000fe40000000000 */
[----:B------:R-:W-:Y:S02]  /*3da0*/  IMAD R57, R240, R2, R57 ;  /* 0x00000002f0397224 */ /* 0x000fe400078e0239 */
[--C-:B------:R-:W-:Y:S01]  /*3db0*/  @!P1 IMAD.IADD R133, R133, 0x1, -R240.reuse ;  /* 0x0000000185859824 */ /* 0x100fe200078e0af0 */
[----:B------:R-:W-:Y:S01]  /*3dc0*/  IABS R87, R4 ;  /* 0x0000000400577213 */ /* 0x000fe20000000000 */
[C---:B------:R-:W-:Y:S01]  /*3dd0*/  VIADD R5, R0.reuse, 0x46 ;  /* 0x0000004600057836 */ /* 0x040fe20000000000 */
[----:B------:R-:W-:Y:S01]  /*3de0*/  @!P6 IADD3 R205, R205, -R240, RZ ;  /* 0x800000f0cdcde210 */ /* 0x000fe20007ffe0ff */
[----:B------:R-:W-:Y:S01]  /*3df0*/  VIADD R8, R0, 0x48 ;  /* 0x0000004800087836 */ /* 0x000fe20000000000 */
[C---:B------:R-:W-:Y:S01]  /*3e00*/  ISETP.GT.U32.AND P6, PT, R240.reuse, R57, PT ;  /* 0x00000039f000720c */ /* 0x040fe20003fc4070 */
[----:B------:R-:W-:Y:S01]  /*3e10*/  @!P5 IMAD.IADD R27, R27, 0x1, -R240 ;  /* 0x000000011b1bd824 */ /* 0x000fe200078e0af0 */
[----:B------:R-:W-:Y:S01]  /*3e20*/  ISETP.GT.U32.AND P5, PT, R240, R133, PT ;  /* 0x00000085f000720c */ /* 0x000fe20003fa4070 */
[----:B------:R-:W-:Y:S01]  /*3e30*/  IMAD.HI.U32 R2, R241, R87, RZ ;  /* 0x00000057f1027227 */ /* 0x000fe200078e00ff */
[----:B------:R-:W-:-:S02]  /*3e40*/  IABS R116, R5 ;  /* 0x0000000500747213 */ /* 0x000fc40000000000 */
[----:B------:R-:W-:Y:S01]  /*3e50*/  IABS R177, R8 ;  /* 0x0000000800b17213 */ /* 0x000fe20000000000 */
[----:B------:R-:W-:Y:S01]  /*3e60*/  IMAD.MOV R2, RZ, RZ, -R2 ;  /* 0x000000ffff027224 */ /* 0x000fe200078e0a02 */
[----:B------:R-:W-:Y:S01]  /*3e70*/  ISETP.GE.AND P1, PT, R6, RZ, PT ;  /* 0x000000ff0600720c */ /* 0x000fe20003f26270 */
[----:B------:R-:W-:-:S04]  /*3e80*/  IMAD.HI.U32 R3, R241, R116, RZ ;  /* 0x00000074f1037227 */ /* 0x000fc800078e00ff */
[C---:B------:R-:W-:Y:S01]  /*3e90*/  IMAD R87, R240.reuse, R2, R87 ;  /* 0x00000002f0577224 */ /* 0x040fe200078e0257 */
[----:B------:R-:W-:Y:S01]  /*3ea0*/  IADD3 R3, -R3, RZ, RZ ;  /* 0x000000ff03037210 */ /* 0x000fe20007ffe1ff */
[----:B------:R-:W-:Y:S01]  /*3eb0*/  @!P6 IMAD.IADD R57, R57, 0x1, -R240 ;  /* 0x000000013939e824 */ /* 0x000fe200078e0af0 */
[C---:B------:R-:W-:Y:S01]  /*3ec0*/  ISETP.GT.U32.AND P6, PT, R240.reuse, R27, PT ;  /* 0x0000001bf000720c */ /* 0x040fe20003fc4070 */
[----:B------:R-:W-:Y:S01]  /*3ed0*/  @!P0 IMAD.MOV R176, RZ, RZ, -R176 ;  /* 0x000000ffffb08224 */ /* 0x000fe200078e0ab0 */
[----:B------:R-:W-:Y:S01]  /*3ee0*/  @!P5 IADD3 R133, R133, -R240, RZ ;  /* 0x800000f08585d210 */ /* 0x000fe20007ffe0ff */
[C---:B------:R-:W-:Y:S01]  /*3ef0*/  IMAD R116, R240.reuse, R3, R116 ;  /* 0x00000003f0747224 */ /* 0x040fe200078e0274 */
[C---:B------:R-:W-:Y:S01]  /*3f00*/  ISETP.GT.U32.AND P5, PT, R240.reuse, R87, PT ;  /* 0x00000057f000720c */ /* 0x040fe20003fa4070 */
[----:B------:R-:W-:Y:S01]  /*3f10*/  IMAD.HI.U32 R3, R241, R177, RZ ;  /* 0x000000b1f1037227 */ /* 0x000fe200078e00ff */
[----:B------:R-:W-:-:S03]  /*3f20*/  ISETP.GT.U32.AND P0, PT, R240, R57, PT ;  /* 0x00000039f000720c */ /* 0x000fc60003f04070 */
[----:B------:R-:W-:Y:S02]  /*3f30*/  IMAD.MOV R3, RZ, RZ, -R3 ;  /* 0x000000ffff037224 */ /* 0x000fe400078e0a03 */
[----:B------:R-:W-:Y:S02]  /*3f40*/  @!P2 IMAD.MOV R133, RZ, RZ, -R133 ;  /* 0x000000ffff85a224 */ /* 0x000fe400078e0a85 */
[----:B------:R-:W-:Y:S01]  /*3f50*/  @!P6 IADD3 R27, R27, -R240, RZ ;  /* 0x800000f01b1be210 */ /* 0x000fe20007ffe0ff */
[C---:B------:R-:W-:Y:S01]  /*3f60*/  IMAD R177, R240.reuse, R3, R177 ;  /* 0x00000003f0b17224 */ /* 0x040fe200078e02b1 */
[----:B------:R-:W-:Y:S01]  /*3f70*/  ISETP.GT.U32.AND P6, PT, R240, R116, PT ;  /* 0x00000074f000720c */ /* 0x000fe20003fc4070 */
[----:B------:R-:W-:Y:S01]  /*3f80*/  @!P3 IMAD.MOV R205, RZ, RZ, -R205 ;  /* 0x000000ffffcdb224 */ /* 0x000fe200078e0acd */
[----:B------:R-:W-:Y:S01]  /*3f90*/  ISETP.GE.AND P3, PT, R4, RZ, PT ;  /* 0x000000ff0400720c */ /* 0x000fe20003f66270 */
[----:B------:R-:W-:Y:S02]  /*3fa0*/  @!P5 IMAD.IADD R87, R87, 0x1, -R240 ;  /* 0x000000015757d824 */ /* 0x000fe400078e0af0 */
[----:B------:R-:W-:Y:S01]  /*3fb0*/  @!P4 IMAD.MOV R27, RZ, RZ, -R27 ;  /* 0x000000ffff1bc224 */ /* 0x000fe200078e0a1b */
[----:B------:R-:W-:Y:S01]  /*3fc0*/  ISETP.GT.U32.AND P4, PT, R240, R177, PT ;  /* 0x000000b1f000720c */ /* 0x000fe20003f84070 */
[----:B------:R-:W-:Y:S01]  /*3fd0*/  VIADD R4, R0, 0x49 ;  /* 0x0000004900047836 */ /* 0x000fe20000000000 */
[----:B------:R-:W-:Y:S01]  /*3fe0*/  ISETP.GT.U32.AND P2, PT, R240, R87, PT ;  /* 0x00000057f000720c */ /* 0x000fe20003f44070 */
[----:B------:R-:W-:-:S03]  /*3ff0*/  IMAD.HI.U32 R2, R241, R147, RZ ;  /* 0x00000093f1027227 */ /* 0x000fc600078e00ff */
[----:B------:R-:W-:Y:S01]  /*4000*/  IABS R206, R4 ;  /* 0x0000000400ce7213 */ /* 0x000fe20000000000 */
[----:B------:R-:W-:Y:S01]  /*4010*/  IMAD.MOV R2, RZ, RZ, -R2 ;  /* 0x000000ffff027224 */ /* 0x000fe200078e0a02 */
[----:B------:R-:W-:Y:S01]  /*4020*/  @!P6 IADD3 R116, R116, -R240, RZ ;  /* 0x800000f07474e210 */ /* 0x000fe20007ffe0ff */
[----:B------:R-:W-:Y:S01]  /*4030*/  @!P0 IMAD.IADD R57, R57, 0x1, -R240 ;  /* 0x0000000139398824 */ /* 0x000fe200078e0af0 */
[----:B------:R-:W-:Y:S01]  /*4040*/  ISETP.GE.AND P0, PT, R5, RZ, PT ;  /* 0x000000ff0500720c */ /* 0x000fe20003f06270 */
[----:B------:R-:W-:Y:S01]  /*4050*/  VIADD R5, R0, 0x4a ;  /* 0x0000004a00057836 */ /* 0x000fe20000000000 */
[C---:B------:R-:W-:Y:S01]  /*4060*/  ISETP.GT.U32.AND P6, PT, R240.reuse, R116, PT ;  /* 0x00000074f000720c */ /* 0x040fe20003fc4070 */
[----:B------:R-:W-:Y:S01]  /*4070*/  IMAD R147, R240, R2, R147 ;  /* 0x00000002f0937224 */ /* 0x000fe200078e0293 */
[----:B------:R-:W-:Y:S01]  /*4080*/  @!P4 IADD3 R177, R177, -R240, RZ ;  /* 0x800000f0b1b1c210 */ /* 0x000fe20007ffe0ff */
[----:B------:R-:W-:Y:S01]  /*4090*/  IMAD.HI.U32 R2, R241, R206, RZ ;  /* 0x000000cef1027227 */ /* 0x000fe200078e00ff */
[----:B------:R-:W-:-:S02]  /*40a0*/  IABS R236, R5 ;  /* 0x0000000500ec7213 */ /* 0x000fc40000000000 */
[----:B------:R-:W-:Y:S01]  /*40b0*/  ISETP.GT.U32.AND P5, PT, R240, R147, PT ;  /* 0x00000093f000720c */ /* 0x000fe20003fa4070 */
[----:B------:R-:W-:Y:S01]  /*40c0*/  @!P2 IMAD.IADD R87, R87, 0x1, -R240 ;  /* 0x000000015757a824 */ /* 0x000fe200078e0af0 */
[----:B------:R-:W-:Y:S01]  /*40d0*/  ISETP.GE.AND P4, PT, R4, RZ, PT ;  /* 0x000000ff0400720c */ /* 0x000fe20003f86270 */
[----:B------:R-:W-:Y:S01]  /*40e0*/  IMAD.MOV R3, RZ, RZ, -R2 ;  /* 0x000000ffff037224 */ /* 0x000fe200078e0a02 */
[----:B------:R-:W-:Y:S01]  /*40f0*/  ISETP.GE.AND P2, PT, R8, RZ, PT ;  /* 0x000000ff0800720c */ /* 0x000fe20003f46270 */
[----:B------:R-:W-:Y:S01]  /*4100*/  @!P3 IMAD.MOV R87, RZ, RZ, -R87 ;  /* 0x000000ffff57b224 */ /* 0x000fe200078e0a57 */
[----:B------:R-:W-:Y:S01]  /*4110*/  ISETP.GT.U32.AND P3, PT, R240, R177, PT ;  /* 0x000000b1f000720c */ /* 0x000fe20003f64070 */
[----:B------:R-:W-:-:S04]  /*4120*/  IMAD.HI.U32 R2, R241, R236, RZ ;  /* 0x000000ecf1027227 */ /* 0x000fc800078e00ff */
[----:B------:R-:W-:Y:S02]  /*4130*/  IMAD R206, R240, R3, R206 ;  /* 0x00000003f0ce7224 */ /* 0x000fe400078e02ce */
[----:B------:R-:W-:Y:S01]  /*4140*/  IMAD.MOV R3, RZ, RZ, -R2 ;  /* 0x000000ffff037224 */ /* 0x000fe200078e0a02 */
[----:B------:R-:W-:Y:S01]  /*4150*/  @!P5 IADD3 R147, R147, -R240, RZ ;  /* 0x800000f09393d210 */ /* 0x000fe20007ffe0ff */
[----:B------:R-:W-:Y:S01]  /*4160*/  @!P6 IMAD.IADD R116, R116, 0x1, -R240 ;  /* 0x000000017474e824 */ /* 0x000fe200078e0af0 */
[C---:B------:R-:W-:Y:S01]  /*4170*/  ISETP.GT.U32.AND P6, PT, R240.reuse, R206, PT ;  /* 0x000000cef000720c */ /* 0x040fe20003fc4070 */
[C---:B------:R-:W-:Y:S01]  /*4180*/  IMAD R236, R240.reuse, R3, R236 ;  /* 0x00000003f0ec7224 */ /* 0x040fe200078e02ec */
[----:B------:R-:W-:Y:S01]  /*4190*/  ISETP.GT.U32.AND P5, PT, R240, R147, PT ;  /* 0x00000093f000720c */ /* 0x000fe20003fa4070 */
[----:B------:R-:W-:Y:S01]  /*41a0*/  @!P3 IMAD.IADD R177, R177, 0x1, -R240 ;  /* 0x00000001b1b1b824 */ /* 0x000fe200078e0af0 */
[----:B------:R-:W-:Y:S01]  /*41b0*/  IADD3 R2, R0, 0x4b, RZ ;  /* 0x0000004b00027810 */ /* 0x000fe20007ffe0ff */
[----:B------:R-:W-:Y:S01]  /*41c0*/  @!P1 IMAD.MOV R57, RZ, RZ, -R57 ;  /* 0x000000ffff399224 */ /* 0x000fe200078e0a39 */
[----:B------:R-:W-:Y:S01]  /*41d0*/  ISETP.GT.U32.AND P3, PT, R240, R236, PT ;  /* 0x000000ecf000720c */ /* 0x000fe20003f64070 */
[C---:B------:R-:W-:Y:S01]  /*41e0*/  VIADD R4, R0.reuse, 0x4d ;  /* 0x0000004d00047836 */ /* 0x040fe20000000000 */
[----:B------:R-:W-:Y:S01]  /*41f0*/  ISETP.GE.AND P1, PT, R7, RZ, PT ;  /* 0x000000ff0700720c */ /* 0x000fe20003f26270 */
[----:B------:R-:W-:Y:S01]  /*4200*/  VIADD R3, R0, 0x4c ;  /* 0x0000004c00037836 */ /* 0x000fe20000000000 */
[----:B------:R-:W-:Y:S01]  /*4210*/  IABS R28, R2 ;  /* 0x00000002001c7213 */ /* 0x000fe20000000000 */
[----:B------:R-:W-:Y:S01]  /*4220*/  @!P0 IMAD.MOV R116, RZ, RZ, -R116 ;  /* 0x000000ffff748224 */ /* 0x000fe200078e0a74 */
[----:B------:R-:W-:Y:S01]  /*4230*/  IABS R88, R4 ;  /* 0x0000000400587213 */ /* 0x000fe20000000000 */
[--C-:B------:R-:W-:Y:S01]  /*4240*/  @!P6 IMAD.IADD R206, R206, 0x1, -R240.reuse ;  /* 0x00000001cecee824 */ /* 0x100fe200078e0af0 */
[----:B------:R-:W-:Y:S01]  /*4250*/  ISETP.GE.AND P0, PT, R2, RZ, PT ;  /* 0x000000ff0200720c */ /* 0x000fe20003f06270 */
[----:B------:R-:W-:Y:S01]  /*4260*/  @!P5 IMAD.IADD R147, R147, 0x1, -R240 ;  /* 0x000000019393d824 */ /* 0x000fe200078e0af0 */
[----:B------:R-:W-:Y:S01]  /*4270*/  ISETP.GE.AND P5, PT, R5, RZ, PT ;  /* 0x000000ff0500720c */ /* 0x000fe20003fa6270 */
[----:B------:R-:W-:Y:S01]  /*4280*/  IMAD.HI.U32 R2, R241, R28, RZ ;  /* 0x0000001cf1027227 */ /* 0x000fe200078e00ff */
[----:B------:R-:W-:-:S02]  /*4290*/  ISETP.GT.U32.AND P6, PT, R240, R206, PT ;  /* 0x000000cef000720c */ /* 0x000fc40003fc4070 */
[----:B------:R-:W-:Y:S01]  /*42a0*/  IADD3 R5, R0, 0x4e, RZ ;  /* 0x0000004e00057810 */ /* 0x000fe20007ffe0ff */
[--C-:B------:R-:W-:Y:S01]  /*42b0*/  @!P3 IMAD.IADD R236, R236, 0x1, -R240.reuse ;  /* 0x00000001ececb824 */ /* 0x100fe200078e0af0 */
[----:B------:R-:W-:Y:S01]  /*42c0*/  IABS R58, R3 ;  /* 0x00000003003a7213 */ /* 0x000fe20000000000 */
[----:B------:R-:W-:Y:S01]  /*42d0*/  @!P1 IMAD.MOV R147, RZ, RZ, -R147 ;  /* 0x000000ffff939224 */ /* 0x000fe200078e0a93 */
[----:B------:R-:W-:Y:S01]  /*42e0*/  ISETP.GE.AND P1, PT, R3, RZ, PT ;  /* 0x000000ff0300720c */ /* 0x000fe20003f26270 */
[----:B------:R-:W-:Y:S01]  /*42f0*/  IMAD.HI.U32 R3, R241, R88, RZ ;  /* 0x00000058f1037227 */ /* 0x000fe200078e00ff */
[----:B------:R-:W-:Y:S02]  /*4300*/  ISETP.GT.U32.AND P3, PT, R240, R236, PT ;  /* 0x000000ecf000720c */ /* 0x000fe40003f64070 */
[----:B------:R-:W-:Y:S01]  /*4310*/  IABS R117, R5 ;  /* 0x0000000500757213 */ /* 0x000fe20000000000 */
[----:B------:R-:W-:Y:S01]  /*4320*/  IMAD.MOV R3, RZ, RZ, -R3 ;  /* 0x000000ffff037224 */ /* 0x000fe200078e0a03 */
[----:B------:R-:W-:Y:S01]  /*4330*/  @!P2 IADD3 R177, -R177, RZ, RZ ;  /* 0x000000ffb1b1a210 */ /* 0x000fe20007ffe1ff */
[----:B------:R-:W-:Y:S01]  /*4340*/  @!P6 IMAD.IADD R206, R206, 0x1, -R240 ;  /* 0x00000001cecee824 */ /* 0x000fe200078e0af0 */
[----:B------:R-:W-:Y:S01]  /*4350*/  ISETP.GE.AND P6, PT, R5, RZ, PT ;  /* 0x000000ff0500720c */ /* 0x000fe20003fc6270 */
[----:B------:R-:W-:Y:S01]  /*4360*/  IMAD.MOV R5, RZ, RZ, -R2 ;  /* 0x000000ffff057224 */ /* 0x000fe200078e0a02 */
[----:B------:R-:W-:Y:S01]  /*4370*/  ISETP.GE.AND P2, PT, R4, RZ, PT ;  /* 0x000000ff0400720c */ /* 0x000fe20003f46270 */
[----:B------:R-:W-:-:S02]  /*4380*/  IMAD R88, R240, R3, R88 ;  /* 0x00000003f0587224 */ /* 0x000fc400078e0258 */
[----:B------:R-:W-:Y:S02]  /*4390*/  IMAD R28, R240, R5, R28 ;  /* 0x00000005f01c7224 */ /* 0x000fe400078e021c */
[----:B------:R-:W-:Y:S01]  /*43a0*/  @!P3 IADD3 R236, R236, -R240, RZ ;  /* 0x800000f0ececb210 */ /* 0x000fe20007ffe0ff */
[----:B------:R-:W-:-:S04]  /*43b0*/  IMAD.HI.U32 R2, R241, R58, RZ ;  /* 0x0000003af1027227 */ /* 0x000fc800078e00ff */
[----:B------:R-:W-:Y:S01]  /*43c0*/  @!P4 IMAD.MOV R206, RZ, RZ, -R206 ;  /* 0x000000ffffcec224 */ /* 0x000fe200078e0ace */
[C---:B------:R-:W-:Y:S01]  /*43d0*/  ISETP.GT.U32.AND P4, PT, R240.reuse, R28, PT ;  /* 0x0000001cf000720c */ /* 0x040fe20003f84070 */
[----:B------:R-:W-:Y:S01]  /*43e0*/  @!P5 IMAD.MOV R236, RZ, RZ, -R236 ;  /* 0x000000ffffecd224 */ /* 0x000fe200078e0aec */
[----:B------:R-:W-:Y:S01]  /*43f0*/  ISETP.GT.U32.AND P5, PT, R240, R88, PT ;  /* 0x00000058f000720c */ /* 0x000fe20003fa4070 */
[----:B------:R-:W-:Y:S01]  /*4400*/  VIADD R6, R0, 0x50 ;  /* 0x0000005000067836 */ /* 0x000fe20000000000 */
[----:B------:R-:W-:Y:S01]  /*4410*/  IADD3 R5, -R2, RZ, RZ ;  /* 0x000000ff02057210 */ /* 0x000fe20007ffe1ff */
[----:B------:R-:W-:-:S03]  /*4420*/  IMAD.HI.U32 R2, R241, R117, RZ ;  /* 0x00000075f1027227 */ /* 0x000fc600078e00ff */
[----:B------:R-:W-:Y:S01]  /*4430*/  IABS R178, R6 ;  /* 0x0000000600b27213 */ /* 0x000fe20000000000 */
[----:B------:R-:W-:Y:S02]  /*4440*/  IMAD R58, R240, R5, R58 ;  /* 0x00000005f03a7224 */ /* 0x000fe400078e023a */
[----:B------:R-:W-:Y:S02]  /*4450*/  IMAD.MOV R2, RZ, RZ, -R2 ;  /* 0x000000ffff027224 */ /* 0x000fe400078e0a02 */
[----:B------:R-:W-:Y:S01]  /*4460*/  @!P4 IADD3 R28, R28, -R240, RZ ;  /* 0x800000f01c1cc210 */ /* 0x000fe20007ffe0ff */
[----:B------:R-:W-:Y:S01]  /*4470*/  IMAD.HI.U32 R3, R241, R178, RZ ;  /* 0x000000b2f1037227 */ /* 0x000fe200078e00ff */
[----:B------:R-:W-:Y:S02]  /*4480*/  ISETP.GT.U32.AND P3, PT, R240, R58, PT ;  /* 0x0000003af000720c */ /* 0x000fe40003f64070 */
[----:B------:R-:W-:Y:S01]  /*4490*/  @!P5 IADD3 R88, R88, -R240, RZ ;  /* 0x800000f05858d210 */ /* 0x000fe20007ffe0ff */
[----:B------:R-:W-:Y:S01]  /*44a0*/  VIADD R4, R0, 0x4f ;  /* 0x0000004f00047836 */ /* 0x000fe20000000000 */
[C---:B------:R-:W-:Y:S01]  /*44b0*/  ISETP.GT.U32.AND P4, PT, R240.reuse, R28, PT ;  /* 0x0000001cf000720c */ /* 0x040fe20003f84070 */
[----:B------:R-:W-:Y:S01]  /*44c0*/  IMAD.MOV R3, RZ, RZ, -R3 ;  /* 0x000000ffff037224 */ /* 0x000fe200078e0a03 */
[C---:B------:R-:W-:Y:S01]  /*44d0*/  ISETP.GT.U32.AND P5, PT, R240.reuse, R88, PT ;  /* 0x00000058f000720c */ /* 0x040fe20003fa4070 */
[C---:B------:R-:W-:Y:S01]  /*44e0*/  IMAD R117, R240.reuse, R2, R117 ;  /* 0x00000002f0757224 */ /* 0x040fe200078e0275 */
[----:B------:R-:W-:Y:S01]  /*44f0*/  IABS R148, R4 ;  /* 0x0000000400947213 */ /* 0x000fe20000000000 */
[----:B------:R-:W-:-:S02]  /*4500*/  IMAD R178, R240, R3, R178 ;  /* 0x00000003f0b27224 */ /* 0x000fc400078e02b2 */
[----:B------:R-:W-:Y:S02]  /*4510*/  VIADD R7, R0, 0x51 ;  /* 0x0000005100077836 */ /* 0x000fe40000000000 */
[--C-:B------:R-:W-:Y:S02]  /*4520*/  @!P3 IMAD.IADD R58, R58, 0x1, -R240.reuse ;  /* 0x000000013a3ab824 */ /* 0x100fe400078e0af0 */
[C---:B------:R-:W-:Y:S01]  /*4530*/  IMAD.HI.U32 R2, R241.reuse, R148, RZ ;  /* 0x00000094f1027227 */ /* 0x040fe200078e00ff */
[----:B------:R-:W-:Y:S02]  /*4540*/  IABS R207, R7 ;  /* 0x0000000700cf7213 */ /* 0x000fe40000000000 */
[----:B------:R-:W-:Y:S01]  /*4550*/  ISETP.GT.U32.AND P3, PT, R240, R58, PT ;  /* 0x0000003af000720c */ /* 0x000fe20003f64070 */
[--C-:B------:R-:W-:Y:S01]  /*4560*/  @!P4 IMAD.IADD R28, R28, 0x1, -R240.reuse ;  /* 0x000000011c1cc824 */ /* 0x100fe200078e0af0 */
[----:B------:R-:W-:Y:S01]  /*4570*/  ISETP.GT.U32.AND P4, PT, R240, R117, PT ;  /* 0x00000075f000720c */ /* 0x000fe20003f84070 */
[----:B------:R-:W-:Y:S01]  /*4580*/  @!P5 IMAD.IADD R88, R88, 0x1, -R240 ;  /* 0x000000015858d824 */ /* 0x000fe200078e0af0 */
[----:B------:R-:W-:Y:S01]  /*4590*/  ISETP.GT.U32.AND P5, PT, R240, R178, PT ;  /* 0x000000b2f000720c */ /* 0x000fe20003fa4070 */
[----:B------:R-:W-:Y:S01]  /*45a0*/  IMAD.MOV R5, RZ, RZ, -R2 ;  /* 0x000000ffff057224 */ /* 0x000fe200078e0a02 */
[----:B------:R-:W-:Y:S01]  /*45b0*/  @!P0 IADD3 R28, -R28, RZ, RZ ;  /* 0x000000ff1c1c8210 */ /* 0x000fe20007ffe1ff */
[----:B------:R-:W-:Y:S01]  /*45c0*/  IMAD.HI.U32 R2, R241, R207, RZ ;  /* 0x000000cff1027227 */ /* 0x000fe200078e00ff */
[----:B------:R-:W-:-:S02]  /*45d0*/  @!P2 IADD3 R88, -R88, RZ, RZ ;  /* 0x000000ff5858a210 */ /* 0x000fc40007ffe1ff */
[----:B------:R-:W-:Y:S01]  /*45e0*/  ISETP.GE.AND P2, PT, R7, RZ, PT ;  /* 0x000000ff0700720c */ /* 0x000fe20003f46270 */
[----:B------:R-:W-:Y:S01]  /*45f0*/  IMAD R148, R240, R5, R148 ;  /* 0x00000005f0947224 */ /* 0x000fe200078e0294 */
[C---:B------:R-:W-:Y:S01]  /*4600*/  IADD3 R5, R0.reuse, 0x53, RZ ;  /* 0x0000005300057810 */ /* 0x040fe20007ffe0ff */
[----:B------:R-:W-:Y:S02]  /*4610*/  VIADD R8, R0, 0x52 ;  /* 0x0000005200087836 */ /* 0x000fe40000000000 */
[--C-:B------:R-:W-:Y:S01]  /*4620*/  @!P4 IMAD.IADD R117, R117, 0x1, -R240.reuse ;  /* 0x000000017575c824 */ /* 0x100fe200078e0af0 */
[----:B------:R-:W-:Y:S01]  /*4630*/  IABS R29, R5 ;  /* 0x00000005001d7213 */ /* 0x000fe20000000000 */
[----:B------:R-:W-:Y:S01]  /*4640*/  @!P3 IMAD.IADD R58, R58, 0x1, -R240 ;  /* 0x000000013a3ab824 */ /* 0x000fe200078e0af0 */
[----:B------:R-:W-:Y:S01]  /*4650*/  ISETP.GT.U32.AND P3, PT, R240, R148, PT ;  /* 0x00000094f000720c */ /* 0x000fe20003f64070 */
[----:B------:R-:W-:Y:S01]  /*4660*/  IMAD.MOV R2, RZ, RZ, -R2 ;  /* 0x000000ffff027224 */ /* 0x000fe200078e0a02 */
[----:B------:R-:W-:Y:S01]  /*4670*/  @!P5 IADD3 R178, R178, -R240, RZ ;  /* 0x800000f0b2b2d210 */ /* 0x000fe20007ffe0ff */
[----:B------:R-:W-:Y:S01]  /*4680*/  @!P1 IMAD.MOV R58, RZ, RZ, -R58 ;  /* 0x000000ffff3a9224 */ /* 0x000fe200078e0a3a */
[----:B------:R-:W-:Y:S01]  /*4690*/  IABS R193, R8 ;  /* 0x0000000800c17213 */ /* 0x000fe20000000000 */
[C---:B------:R-:W-:Y:S01]  /*46a0*/  IMAD R207, R240.reuse, R2, R207 ;  /* 0x00000002f0cf7224 */ /* 0x040fe200078e02cf */
[C---:B------:R-:W-:Y:S01]  /*46b0*/  ISETP.GT.U32.AND P0, PT, R240.reuse, R117, PT ;  /* 0x00000075f000720c */ /* 0x040fe20003f04070 */
[----:B------:R-:W-:Y:S01]  /*46c0*/  IMAD.HI.U32 R2, R241, R29, RZ ;  /* 0x0000001df1027227 */ /* 0x000fe200078e00ff */
[----:B------:R-:W-:-:S02]  /*46d0*/  ISETP.GT.U32.AND P5, PT, R240, R178, PT ;  /* 0x000000b2f000720c */ /* 0x000fc40003fa4070 */
[----:B------:R-:W-:Y:S01]  /*46e0*/  ISETP.GE.AND P4, PT, R4, RZ, PT ;  /* 0x000000ff0400720c */ /* 0x000fe20003f86270 */
[----:B------:R-:W-:-:S04]  /*46f0*/  IMAD.HI.U32 R3, R241, R193, RZ ;  /* 0x000000c1f1037227 */ /* 0x000fc800078e00ff */
[----:B------:R-:W-:Y:S02]  /*4700*/  IMAD.MOV R2, RZ, RZ, -R2 ;  /* 0x000000ffff027224 */ /* 0x000fe400078e0a02 */
[----:B------:R-:W-:Y:S02]  /*4710*/  IMAD.MOV R3, RZ, RZ, -R3 ;  /* 0x000000ffff037224 */ /* 0x000fe400078e0a03 */
[--C-:B------:R-:W-:Y:S01]  /*4720*/  @!P3 IMAD.IADD R148, R148, 0x1, -R240.reuse ;  /* 0x000000019494b824 */ /* 0x100fe200078e0af0 */
[----:B------:R-:W-:Y:S01]  /*4730*/  ISETP.GE.AND P3, PT, R6, RZ, PT ;  /* 0x000000ff0600720c */ /* 0x000fe20003f66270 */
[----:B------:R-:W-:Y:S01]  /*4740*/  IMAD R29, R240, R2, R29 ;  /* 0x00000002f01d7224 */ /* 0x000fe200078e021d */
[----:B------:R-:W-:Y:S01]  /*4750*/  @!P5 IADD3 R178, R178, -R240, RZ ;  /* 0x800000f0b2b2d210 */ /* 0x000fe20007ffe0ff */
[C---:B------:R-:W-:Y:S01]  /*4760*/  IMAD R193, R240.reuse, R3, R193 ;  /* 0x00000003f0c17224 */ /* 0x040fe200078e02c1 */
[C---:B------:R-:W-:Y:S01]  /*4770*/  ISETP.GT.U32.AND P1, PT, R240.reuse, R148, PT ;  /* 0x00000094f000720c */ /* 0x040fe20003f24070 */
[----:B------:R-:W-:Y:S01]  /*4780*/  @!P0 IMAD.IADD R117, R117, 0x1, -R240 ;  /* 0x0000000175758824 */ /* 0x000fe200078e0af0 */
[----:B------:R-:W-:Y:S01]  /*4790*/  ISETP.GT.U32.AND P0, PT, R240, R207, PT ;  /* 0x000000cff000720c */ /* 0x000fe20003f04070 */
[----:B------:R-:W-:Y:S01]  /*47a0*/  VIADD R4, R0, 0x54 ;  /* 0x0000005400047836 */ /* 0x000fe20000000000 */
[C---:B------:R-:W-:Y:S01]  /*47b0*/  ISETP.GT.U32.AND P5, PT, R240.reuse, R29, PT ;  /* 0x0000001df000720c */ /* 0x040fe20003fa4070 */
[----:B------:R-:W-:Y:S01]  /*47c0*/  @!P6 IMAD.MOV R117, RZ, RZ, -R117 ;  /* 0x000000ffff75e224 */ /* 0x000fe200078e0a75 */
[----:B------:R-:W-:Y:S01]  /*47d0*/  ISETP.GT.U32.AND P6, PT, R240, R193, PT ;  /* 0x000000c1f000720c */ /* 0x000fe20003fc4070 */
[C---:B------:R-:W-:Y:S01]  /*47e0*/  VIADD R6, R0.reuse, 0x55 ;  /* 0x0000005500067836 */ /* 0x040fe20000000000 */
[----:B------:R-:W-:Y:S01]  /*47f0*/  IABS R59, R4 ;  /* 0x00000004003b7213 */ /* 0x000fe20000000000 */
[----:B------:R-:W-:-:S02]  /*4800*/  VIADD R7, R0, 0x56 ;  /* 0x0000005600077836 */ /* 0x000fc40000000000 */
[----:B------:R-:W-:Y:S01]  /*4810*/  @!P3 IMAD.MOV R178, RZ, RZ, -R178 ;  /* 0x000000ffffb2b224 */ /* 0x000fe200078e0ab2 */
[----:B------:R-:W-:Y:S01]  /*4820*/  IABS R89, R6 ;  /* 0x0000000600597213 */ /* 0x000fe20000000000 */
[--C-:B------:R-:W-:Y:S01]  /*4830*/  @!P1 IMAD.IADD R148, R148, 0x1, -R240.reuse ;  /* 0x0000000194949824 */ /* 0x100fe200078e0af0 */
[----:B------:R-:W-:Y:S01]  /*4840*/  ISETP.GE.AND P1, PT, R8, RZ, PT ;  /* 0x000000ff0800720c */ /* 0x000fe20003f26270 */
[--C-:B------:R-:W-:Y:S01]  /*4850*/  @!P0 IMAD.IADD R207, R207, 0x1, -R240.reuse ;  /* 0x00000001cfcf8824 */ /* 0x100fe200078e0af0 */
[----:B------:R-:W-:Y:S01]  /*4860*/  IADD3 R8, R0, 0x57, RZ ;  /* 0x0000005700087810 */ /* 0x000fe20007ffe0ff */
[----:B------:R-:W-:Y:S01]  /*4870*/  @!P5 IMAD.IADD R29, R29, 0x1, -R240 ;  /* 0x000000011d1dd824 */ /* 0x000fe200078e0af0 */
[----:B------:R-:W-:Y:S01]  /*4880*/  IABS R118, R7 ;  /* 0x0000000700767213 */ /* 0x000fe20000000000 */
[----:B------:R-:W-:Y:S01]  /*4890*/  IMAD.HI.U32 R2, R241, R59, RZ ;  /* 0x0000003bf1027227 */ /* 0x000fe200078e00ff */
[----:B------:R-:W-:Y:S02]  /*48a0*/  @!P6 IADD3 R193, R193, -R240, RZ ;  /* 0x800000f0c1c1e210 */ /* 0x000fe40007ffe0ff */
[C---:B------:R-:W-:Y:S01]  /*48b0*/  ISETP.GT.U32.AND P6, PT, R240.reuse, R207, PT ;  /* 0x000000cff000720c */ /* 0x040fe20003fc4070 */
[----:B------:R-:W-:Y:S01]  /*48c0*/  @!P4 IMAD.MOV R148, RZ, RZ, -R148 ;  /* 0x000000ffff94c224 */ /* 0x000fe200078e0a94 */
[C---:B------:R-:W-:Y:S01]  /*48d0*/  ISETP.GT.U32.AND P4, PT, R240.reuse, R29, PT ;  /* 0x0000001df000720c */ /* 0x040fe20003f84070 */
[----:B------:R-:W-:Y:S01]  /*48e0*/  IMAD.MOV R3, RZ, RZ, -R2 ;  /* 0x000000ffff037224 */ /* 0x000fe200078e0a02 */
[----:B------:R-:W-:Y:S01]  /*48f0*/  ISETP.GT.U32.AND P5, PT, R240, R193, PT ;  /* 0x000000c1f000720c */ /* 0x000fe20003fa4070 */
[----:B------:R-:W-:Y:S01]  /*4900*/  IMAD.HI.U32 R2, R241, R89, RZ ;  /* 0x00000059f1027227 */ /* 0x000fe200078e00ff */
[----:B------:R-:W-:-:S02]  /*4910*/  IABS R149, R8 ;  /* 0x0000000800957213 */ /* 0x000fc40000000000 */
[----:B------:R-:W-:Y:S01]  /*4920*/  ISETP.GE.AND P0, PT, R5, RZ, PT ;  /* 0x000000ff0500720c */ /* 0x000fe20003f06270 */
[----:B------:R-:W-:Y:S02]  /*4930*/  IMAD.MOV R2, RZ, RZ, -R2 ;  /* 0x000000ffff027224 */ /* 0x000fe400078e0a02 */
[C---:B------:R-:W-:Y:S02]  /*4940*/  IMAD R59, R240.reuse, R3, R59 ;  /* 0x00000003f03b7224 */ /* 0x040fe400078e023b */
[C---:B------:R-:W-:Y:S02]  /*4950*/  IMAD R89, R240.reuse, R2, R89 ;  /* 0x00000002f0597224 */ /* 0x040fe400078e0259 */
[--C-:B------:R-:W-:Y:S01]  /*4960*/  @!P6 IMAD.IADD R207, R207, 0x1, -R240.reuse ;  /* 0x00000001cfcfe824 */ /* 0x100fe200078e0af0 */
[C---:B------:R-:W-:Y:S01]  /*4970*/  ISETP.GT.U32.AND P6, PT, R240.reuse, R59, PT ;  /* 0x0000003bf000720c */ /* 0x040fe20003fc4070 */
[----:B------:R-:W-:Y:S01]  /*4980*/  @!P5 IMAD.IADD R193, R193, 0x1, -R240 ;  /* 0x00000001c1c1d824 */ /* 0x000fe200078e0af0 */
[----:B------:R-:W-:Y:S01]  /*4990*/  @!P4 IADD3 R29, R29, -R240, RZ ;  /* 0x800000f01d1dc210 */ /* 0x000fe20007ffe0ff */
[----:B------:R-:W-:Y:S01]  /*49a0*/  IMAD.HI.U32 R3, R241, R149, RZ ;  /* 0x00000095f1037227 */ /* 0x000fe200078e00ff */
[----:B------:R-:W-:-:S02]  /*49b0*/  ISETP.GT.U32.AND P4, PT, R240, R89, PT ;  /* 0x00000059f000720c */ /* 0x000fc40003f84070 */
[----:B------:R-:W-:Y:S01]  /*49c0*/  ISETP.GE.AND P5, PT, R4, RZ, PT ;  /* 0x000000ff0400720c */ /* 0x000fe20003fa6270 */
[----:B------:R-:W-:Y:S01]  /*49d0*/  VIADD R4, R0, 0x58 ;  /* 0x0000005800047836 */ /* 0x000fe20000000000 */
[----:B------:R-:W-:Y:S01]  /*49e0*/  @!P2 IADD3 R207, -R207, RZ, RZ ;  /* 0x000000ffcfcfa210 */ /* 0x000fe20007ffe1ff */
[----:B------:R-:W-:Y:S02]  /*49f0*/  IMAD.MOV R3, RZ, RZ, -R3 ;  /* 0x000000ffff037224 */ /* 0x000fe400078e0a03 */
[----:B------:R-:W-:Y:S01]  /*4a00*/  IMAD.HI.U32 R2, R241, R118, RZ ;  /* 0x00000076f1027227 */ /* 0x000fe200078e00ff */
[----:B------:R-:W-:Y:S02]  /*4a10*/  IABS R179, R4 ;  /* 0x0000000400b37213 */ /* 0x000fe40000000000 */
[----:B------:R-:W-:Y:S01]  /*4a20*/  @!P6 IADD3 R59, R59, -R240, RZ ;  /* 0x800000f03b3be210 */ /* 0x000fe20007ffe0ff */
[----:B------:R-:W-:Y:S01]  /*4a30*/  IMAD R149, R240, R3, R149 ;  /* 0x00000003f0957224 */ /* 0x000fe200078e0295 */
[----:B------:R-:W-:Y:S01]  /*4a40*/  ISETP.GE.AND P6, PT, R6, RZ, PT ;  /* 0x000000ff0600720c */ /* 0x000fe20003fc6270 */
[----:B------:R-:W-:Y:S01]  /*4a50*/  @!P4 IMAD.IADD R89, R89, 0x1, -R240 ;  /* 0x000000015959c824 */ /* 0x000fe200078e0af0 */
[----:B------:R-:W-:Y:S01]  /*4a60*/  ISETP.GT.U32.AND P4, PT, R240, R59, PT ;  /* 0x0000003bf000720c */ /* 0x000fe20003f84070 */
[----:B------:R-:W-:-:S02]  /*4a70*/  VIADD R6, R0, 0x59 ;  /* 0x0000005900067836 */ /* 0x000fc40000000000 */
[----:B------:R-:W-:Y:S01]  /*4a80*/  IMAD.MOV R5, RZ, RZ, -R2 ;  /* 0x000000ffff057224 */ /* 0x000fe200078e0a02 */
[----:B------:R-:W-:Y:S01]  /*4a90*/  ISETP.GT.U32.AND P2, PT, R240, R89, PT ;  /* 0x00000059f000720c */ /* 0x000fe20003f44070 */
[----:B------:R-:W-:Y:S01]  /*4aa0*/  IMAD.HI.U32 R2, R241, R179, RZ ;  /* 0x000000b3f1027227 */ /* 0x000fe200078e00ff */
[----:B------:R-:W-:-:S03]  /*4ab0*/  IABS R208, R6 ;  /* 0x0000000600d07213 */ /* 0x000fc60000000000 */
[----:B------:R-:W-:Y:S01]  /*4ac0*/  @!P1 IMAD.MOV R193, RZ, RZ, -R193 ;  /* 0x000000ffffc19224 */ /* 0x000fe200078e0ac1 */
[----:B------:R-:W-:Y:S01]  /*4ad0*/  ISETP.GT.U32.AND P1, PT, R240, R149, PT ;  /* 0x00000095f000720c */ /* 0x000fe20003f24070 */
[----:B------:R-:W-:Y:S01]  /*4ae0*/  IMAD.HI.U32 R3, R241, R208, RZ ;  /* 0x000000d0f1037227 */ /* 0x000fe200078e00ff */
[----:B------:R-:W-:-:S03]  /*4af0*/  IADD3 R2, -R2, RZ, RZ ;  /* 0x000000ff02027210 */ /* 0x000fc60007ffe1ff */
[----:B------:R-:W-:Y:S02]  /*4b00*/  IMAD.MOV R3, RZ, RZ, -R3 ;  /* 0x000000ffff037224 */ /* 0x000fe400078e0a03 */
[----:B------:R-:W-:Y:S01]  /*4b10*/  @!P4 IMAD.IADD R59, R59, 0x1, -R240 ;  /* 0x000000013b3bc824 */ /* 0x000fe200078e0af0 */
[----:B------:R-:W-:Y:S01]  /*4b20*/  ISETP.GE.AND P4, PT, R8, RZ, PT ;  /* 0x000000ff0800720c */ /* 0x000fe20003f86270 */
[C---:B------:R-:W-:Y:S02]  /*4b30*/  IMAD R179, R240.reuse, R2, R179 ;  /* 0x00000002f0b37224 */ /* 0x040fe400078e02b3 */
[----:B------:R-:W-:Y:S02]  /*4b40*/  IMAD R118, R240, R5, R118 ;  /* 0x00000005f0767224 */ /* 0x000fe400078e0276 */
[----:B------:R-:W-:Y:S01]  /*4b50*/  @!P2 IMAD.IADD R89, R89, 0x1, -R240 ;  /* 0x000000015959a824 */ /* 0x000fe200078e0af0 */
[----:B------:R-:W-:Y:S01]  /*4b60*/  ISETP.GE.AND P2, PT, R4, RZ, PT ;  /* 0x000000ff0400720c */ /* 0x000fe20003f46270 */
[C---:B------:R-:W-:Y:S01]  /*4b70*/  IMAD R208, R240.reuse, R3, R208 ;  /* 0x00000003f0d07224 */ /* 0x040fe200078e02d0 */
[C---:B------:R-:W-:Y:S01]  /*4b80*/  ISETP.GT.U32.AND P3, PT, R240.reuse, R118, PT ;  /* 0x00000076f000720c */ /* 0x040fe20003f64070 */
[----:B------:R-:W-:Y:S01]  /*4b90*/  @!P5 IMAD.MOV R59, RZ, RZ, -R59 ;  /* 0x000000ffff3bd224 */ /* 0x000fe200078e0a3b */
[----:B------:R-:W-:Y:S01]  /*4ba0*/  ISETP.GT.U32.AND P5, PT, R240, R179, PT ;  /* 0x000000b3f000720c */ /* 0x000fe20003fa4070 */
[--C-:B------:R-:W-:Y:S01]  /*4bb0*/  @!P1 IMAD.IADD R149, R149, 0x1, -R240.reuse ;  /* 0x0000000195959824 */ /* 0x100fe200078e0af0 */
[----:B------:R-:W-:Y:S01]  /*4bc0*/  @!P6 IADD3 R89, -R89, RZ, RZ ;  /* 0x000000ff5959e210 */ /* 0x000fe20007ffe1ff */
[----:B------:R-:W-:Y:S01]  /*4bd0*/  VIADD R4, R0, 0x5b ;  /* 0x0000005b00047836 */ /* 0x000fe20000000000 */
[C---:B------:R-:W-:Y:S01]  /*4be0*/  ISETP.GT.U32.AND P6, PT, R240.reuse, R208, PT ;  /* 0x000000d0f000720c */ /* 0x040fe20003fc4070 */
[----:B------:R-:W-:Y:S01]  /*4bf0*/  @!P0 IMAD.MOV R29, RZ, RZ, -R29 ;  /* 0x000000ffff1d8224 */ /* 0x000fe200078e0a1d */
[----:B------:R-:W-:Y:S01]  /*4c00*/  ISETP.GT.U32.AND P1, PT, R240, R149, PT ;  /* 0x00000095f000720c */ /* 0x000fe20003f24070 */
[C---:B------:R-:W-:Y:S01]  /*4c10*/  VIADD R8, R0.reuse, 0x5f ;  /* 0x0000005f00087836 */ /* 0x040fe20000000000 */
[C---:B------:R-:W-:Y:S01]  /*4c20*/  IADD3 R3, R0.reuse, 0x5a, RZ ;  /* 0x0000005a00037810 */ /* 0x040fe20007ffe0ff */
[----:B------:R-:W-:Y:S01]  /*4c30*/  VIADD R9, R0, 0x60 ;  /* 0x0000006000097836 */ /* 0x000fe20000000000 */
[----:B------:R-:W-:Y:S01]  /*4c40*/  IABS R30, R4 ;  /* 0x00000004001e7213 */ /* 0x000fe20000000000 */
[--C-:B------:R-:W-:Y:S01]  /*4c50*/  @!P3 IMAD.IADD R118, R118, 0x1, -R240.reuse ;  /* 0x000000017676b824 */ /* 0x100fe200078e0af0 */
[----:B------:R-:W-:Y:S01]  /*4c60*/  IABS R233, R3 ;  /* 0x0000000300e97213 */ /* 0x000fe20000000000 */
[C---:B------:R-:W-:Y:S01]  /*4c70*/  VIADD R11, R0.reuse, 0x74 ;  /* 0x00000074000b7836 */ /* 0x040fe20000000000 */
[----:B------:R-:W-:Y:S01]  /*4c80*/  @!P5 IADD3 R179, R179, -R240, RZ ;  /* 0x800000f0b3b3d210 */ /* 0x000fe20007ffe0ff */
[----:B------:R-:W-:Y:S01]  /*4c90*/  VIADD R12, R0, 0x92 ;  /* 0x00000092000c7836 */ /* 0x000fe20000000000 */
[----:B------:R-:W-:Y:S01]  /*4ca0*/  ISETP.GT.U32.AND P3, PT, R240, R118, PT ;  /* 0x00000076f000720c */ /* 0x000fe20003f64070 */
[----:B------:R-:W-:Y:S01]  /*4cb0*/  @!P6 IMAD.IADD R208, R208, 0x1, -R240 ;  /* 0x00000001d0d0e824 */ /* 0x000fe200078e0af0 */
[----:B------:R-:W-:Y:S01]  /*4cc0*/  ISETP.GT.U32.AND P5, PT, R240, R179, PT ;  /* 0x000000b3f000720c */ /* 0x000fe20003fa4070 */
[----:B------:R-:W-:Y:S01]  /*4cd0*/  IMAD.HI.U32 R2, R241, R233, RZ ;  /* 0x000000e9f1027227 */ /* 0x000fe200078e00ff */
[----:B------:R-:W-:-:S02]  /*4ce0*/  ISETP.GE.AND P0, PT, R7, RZ, PT ;  /* 0x000000ff0700720c */ /* 0x000fc40003f06270 */
[C---:B------:R-:W-:Y:S01]  /*4cf0*/  ISETP.GT.U32.AND P6, PT, R240.reuse, R208, PT ;  /* 0x000000d0f000720c */ /* 0x040fe20003fc4070 */
[----:B------:R-:W-:Y:S01]  /*4d00*/  @!P1 IMAD.IADD R149, R149, 0x1, -R240 ;  /* 0x0000000195959824 */ /* 0x000fe200078e0af0 */
[----:B------:R-:W-:Y:S01]  /*4d10*/  ISETP.GE.AND P1, PT, R3, RZ, PT ;  /* 0x000000ff0300720c */ /* 0x000fe20003f26270 */
[----:B------:R-:W-:Y:S01]  /*4d20*/  IMAD.HI.U32 R3, R241, R30, RZ ;  /* 0x0000001ef1037227 */ /* 0x000fe200078e00ff */
[----:B------:R-:W-:Y:S02]  /*4d30*/  IABS R150, R8 ;  /* 0x0000000800967213 */ /* 0x000fe40000000000 */
[----:B------:R-:W-:Y:S01]  /*4d40*/  @!P4 IADD3 R149, -R149, RZ, RZ ;  /* 0x000000ff9595c210 */ /* 0x000fe20007ffe1ff */
[----:B------:R-:W-:Y:S01]  /*4d50*/  IMAD.MOV R2, RZ, RZ, -R2 ;  /* 0x000000ffff027224 */ /* 0x000fe200078e0a02 */
[----:B------:R-:W-:Y:S01]  /*4d60*/  IABS R180, R9 ;  /* 0x0000000900b47213 */ /* 0x000fe20000000000 */
[----:B------:R-:W-:Y:S01]  /*4d70*/  IMAD.MOV R3, RZ, RZ, -R3 ;  /* 0x000000ffff037224 */ /* 0x000fe200078e0a03 */
[----:B------:R-:W-:Y:S01]  /*4d80*/  @!P5 IADD3 R179, R179, -R240, RZ ;  /* 0x800000f0b3b3d210 */ /* 0x000fe20007ffe0ff */
[C---:B------:R-:W-:Y:S01]  /*4d90*/  IMAD R233, R240.reuse, R2, R233 ;  /* 0x00000002f0e97224 */ /* 0x040fe200078e02e9 */
[----:B------:R-:W-:Y:S01]  /*4da0*/  IABS R63, R11 ;  /* 0x0000000b003f7213 */ /* 0x000fe20000000000 */
[----:B------:R-:W-:-:S02]  /*4db0*/  IMAD R30, R240, R3, R30 ;  /* 0x00000003f01e7224 */ /* 0x000fc400078e021e */
[--C-:B------:R-:W-:Y:S01]  /*4dc0*/  @!P3 IMAD.IADD R118, R118, 0x1, -R240.reuse ;  /* 0x000000017676b824 */ /* 0x100fe200078e0af0 */
[----:B------:R-:W-:Y:S01]  /*4dd0*/  ISETP.GT.U32.AND P5, PT, R240, R233, PT ;  /* 0x000000e9f000720c */ /* 0x000fe20003fa4070 */
[----:B------:R-:W-:Y:S01]  /*4de0*/  @!P6 IMAD.IADD R208, R208, 0x1, -R240 ;  /* 0x00000001d0d0e824 */ /* 0x000fe200078e0af0 */
[----:B------:R-:W-:Y:S01]  /*4df0*/  ISETP.GE.AND P3, PT, R6, RZ, PT ;  /* 0x000000ff0600720c */ /* 0x000fe20003f66270 */
[----:B------:R-:W-:Y:S01]  /*4e00*/  VIADD R6, R0, 0x5c ;  /* 0x0000005c00067836 */ /* 0x000fe20000000000 */
[----:B------:R-:W-:Y:S01]  /*4e10*/  ISETP.GT.U32.AND P6, PT, R240, R30, PT ;  /* 0x0000001ef000720c */ /* 0x000fe20003fc4070 */
[----:B------:R-:W-:Y:S01]  /*4e20*/  @!P2 IMAD.MOV R179, RZ, RZ, -R179 ;  /* 0x000000ffffb3a224 */ /* 0x000fe200078e0ab3 */
[----:B------:R-:W-:Y:S01]  /*4e30*/  @!P0 IADD3 R118, -R118, RZ, RZ ;  /* 0x000000ff76768210 */ /* 0x000fe20007ffe1ff */
[----:B------:R-:W-:Y:S01]  /*4e40*/  VIADD R7, R0, 0x5e ;  /* 0x0000005e00077836 */ /* 0x000fe20000000000 */
[----:B------:R-:W-:Y:S01]  /*4e50*/  ISETP.GE.AND P0, PT, R4, RZ, PT ;  /* 0x000000ff0400720c */ /* 0x000fe20003f06270 */
[C---:B------:R-:W-:Y:S01]  /*4e60*/  VIADD R4, R0.reuse, 0x5d ;  /* 0x0000005d00047836 */ /* 0x040fe20000000000 */
[----:B------:R-:W-:Y:S01]  /*4e70*/  IABS R60, R6 ;  /* 0x00000006003c7213 */ /* 0x000fe20000000000 */
[C---:B------:R-:W-:Y:S01]  /*4e80*/  VIADD R13, R0.reuse, 0x9b ;  /* 0x0000009b000d7836 */ /* 0x040fe20000000000 */
[----:B------:R-:W-:Y:S01]  /*4e90*/  IABS R119, R7 ;  /* 0x0000000700777213 */ /* 0x000fe20000000000 */
[----:B------:R-:W-:Y:S01]  /*4ea0*/  VIADD R14, R0, 0x9c ;  /* 0x0000009c000e7836 */ /* 0x000fe20000000000 */
[----:B------:R-:W-:Y:S01]  /*4eb0*/  IABS R90, R4 ;  /* 0x00000004005a7213 */ /* 0x000fe20000000000 */
[----:B------:R-:W-:Y:S01]  /*4ec0*/  IMAD.HI.U32 R2, R241, R60, RZ ;  /* 0x0000003cf1027227 */ /* 0x000fe200078e00ff */
[----:B------:R-:W-:-:S02]  /*4ed0*/  @!P5 IADD3 R233, R233, -R240, RZ ;  /* 0x800000f0e9e9d210 */ /* 0x000fc40007ffe0ff */
[----:B------:R-:W-:Y:S01]  /*4ee0*/  ISETP.GE.AND P4, PT, R6, RZ, PT ;  /* 0x000000ff0600720c */ /* 0x000fe20003f86270 */
[----:B------:R-:W-:Y:S01]  /*4ef0*/  @!P6 IMAD.IADD R30, R30, 0x1, -R240 ;  /* 0x000000011e1ee824 */ /* 0x000fe200078e0af0 */
[----:B------:R-:W-:Y:S01]  /*4f00*/  ISETP.GT.U32.AND P6, PT, R240, R233, PT ;  /* 0x000000e9f000720c */ /* 0x000fe20003fc4070 */
[----:B------:R-:W-:Y:S01]  /*4f10*/  IMAD.MOV R3, RZ, RZ, -R2 ;  /* 0x000000ffff037224 */ /* 0x000fe200078e0a02 */
[----:B------:R-:W-:Y:S01]  /*4f20*/  @!P3 IADD3 R208, -R208, RZ, RZ ;  /* 0x000000ffd0d0b210 */ /* 0x000fe20007ffe1ff */
[C---:B------:R-:W-:Y:S01]  /*4f30*/  IMAD.HI.U32 R2, R241.reuse, R90, RZ ;  /* 0x0000005af1027227 */ /* 0x040fe200078e00ff */
[----:B------:R-:W-:Y:S02]  /*4f40*/  ISETP.GT.U32.AND P2, PT, R240, R30, PT ;  /* 0x0000001ef000720c */ /* 0x000fe40003f44070 */
[----:B------:R-:W-:Y:S01]  /*4f50*/  ISETP.GE.AND P3, PT, R4, RZ, PT ;  /* 0x000000ff0400720c */ /* 0x000fe20003f66270 */
[----:B------:R-:W-:Y:S01]  /*4f60*/  IMAD.MOV R5, RZ, RZ, -R2 ;  /* 0x000000ffff057224 */ /* 0x000fe200078e0a02 */
[----:B------:R-:W-:Y:S01]  /*4f70*/  IABS R38, R13 ;  /* 0x0000000d00267213 */ /* 0x000fe20000000000 */
[----:B------:R-:W-:Y:S01]  /*4f80*/  IMAD.HI.U32 R2, R241, R150, RZ ;  /* 0x00000096f1027227 */ /* 0x000fe200078e00ff */
[----:B------:R-:W-:-:S03]  /*4f90*/  IABS R68, R14 ;  /* 0x0000000e00447213 */ /* 0x000fc60000000000 */
[C---:B------:R-:W-:Y:S02]  /*4fa0*/  IMAD R90, R240.reuse, R5, R90 ;  /* 0x00000005f05a7224 */ /* 0x040fe400078e025a */
[----:B------:R-:W-:Y:S02]  /*4fb0*/  @!P6 IMAD.IADD R233, R233, 0x1, -R240 ;  /* 0x00000001e9e9e824 */ /* 0x000fe400078e0af0 */
[----:B------:R-:W-:Y:S01]  /*4fc0*/  IMAD.MOV R5, RZ, RZ, -R2 ;  /* 0x000000ffff057224 */ /* 0x000fe200078e0a02 */
[C---:B------:R-:W-:Y:S01]  /*4fd0*/  ISETP.GT.U32.AND P6, PT, R240.reuse, R90, PT ;  /* 0x0000005af000720c */ /* 0x040fe20003fc4070 */
[----:B------:R-:W-:Y:S01]  /*4fe0*/  IMAD R60, R240, R3, R60 ;  /* 0x00000003f03c7224 */ /* 0x000fe200078e023c */
[----:B------:R-:W-:Y:S01]  /*4ff0*/  @!P2 IADD3 R30, R30, -R240, RZ ;  /* 0x800000f01e1ea210 */ /* 0x000fe20007ffe0ff */
[C---:B------:R-:W-:Y:S01]  /*5000*/  IMAD R150, R240.reuse, R5, R150 ;  /* 0x00000005f0967224 */ /* 0x040fe200078e0296 */
[----:B------:R-:W-:Y:S01]  /*5010*/  ISETP.GE.AND P2, PT, R7, RZ, PT ;  /* 0x000000ff0700720c */ /* 0x000fe20003f46270 */
[----:B------:R-:W-:Y:S01]  /*5020*/  IMAD.HI.U32 R3, R241, R119, RZ ;  /* 0x00000077f1037227 */ /* 0x000fe200078e00ff */
[----:B------:R-:W-:-:S02]  /*5030*/  ISETP.GT.U32.AND P5, PT, R240, R60, PT ;  /* 0x0000003cf000720c */ /* 0x000fc40003fa4070 */
[C---:B------:R-:W-:Y:S01]  /*5040*/  IADD3 R7, R0.reuse, 0x62, RZ ;  /* 0x0000006200077810 */ /* 0x040fe20007ffe0ff */
[----:B------:R-:W-:Y:S02]  /*5050*/  VIADD R6, R0, 0x61 ;  /* 0x0000006100067836 */ /* 0x000fe40000000000 */
[----:B------:R-:W-:Y:S01]  /*5060*/  IMAD.MOV R3, RZ, RZ, -R3 ;  /* 0x000000ffff037224 */ /* 0x000fe200078e0a03 */
[----:B------:R-:W-:Y:S01]  /*5070*/  IABS R234, R7 ;  /* 0x0000000700ea7213 */ /* 0x000fe20000000000 */
[----:B------:R-:W-:Y:S01]  /*5080*/  @!P6 IMAD.IADD R90, R90, 0x1, -R240 ;  /* 0x000000015a5ae824 */ /* 0x000fe200078e0af0 */
[C---:B------:R-:W-:Y:S01]  /*5090*/  ISETP.GT.U32.AND P6, PT, R240.reuse, R150, PT ;  /* 0x00000096f000720c */ /* 0x040fe20003fc4070 */
[----:B------:R-:W-:Y:S01]  /*50a0*/  @!P0 IMAD.MOV R30, RZ, RZ, -R30 ;  /* 0x000000ffff1e8224 */ /* 0x000fe200078e0a1e */
[----:B------:R-:W-:Y:S01]  /*50b0*/  IABS R209, R6 ;  /* 0x0000000600d17213 */ /* 0x000fe20000000000 */
[C---:B------:R-:W-:Y:S01]  /*50c0*/  IMAD R119, R240.reuse, R3, R119 ;  /* 0x00000003f0777224 */ /* 0x040fe200078e0277 */
[----:B------:R-:W-:Y:S01]  /*50d0*/  ISETP.GT.U32.AND P0, PT, R240, R90, PT ;  /* 0x0000005af000720c */ /* 0x000fe20003f04070 */
[----:B------:R-:W-:-:S04]  /*50e0*/  IMAD.HI.U32 R3, R241, R180, RZ ;  /* 0x000000b4f1037227 */ /* 0x000fc800078e00ff */
[----:B------:R-:W-:Y:S02]  /*50f0*/  IMAD.MOV R3, RZ, RZ, -R3 ;  /* 0x000000ffff037224 */ /* 0x000fe400078e0a03 */
[----:B------:R-:W-:-:S04]  /*5100*/  IMAD.HI.U32 R2, R241, R209, RZ ;  /* 0x000000d1f1027227 */ /* 0x000fc800078e00ff */
[--C-:B------:R-:W-:Y:S02]  /*5110*/  @!P6 IMAD.IADD R150, R150, 0x1, -R240.reuse ;  /* 0x000000019696e824 */ /* 0x100fe400078e0af0 */
[----:B------:R-:W-:Y:S02]  /*5120*/  @!P5 IMAD.IADD R60, R60, 0x1, -R240 ;  /* 0x000000013c3cd824 */ /* 0x000fe400078e0af0 */
[C---:B------:R-:W-:Y:S01]  /*5130*/  IMAD R180, R240.reuse, R3, R180 ;  /* 0x00000003f0b47224 */ /* 0x040fe200078e02b4 */
[C---:B------:R-:W-:Y:S01]  /*5140*/  ISETP.GT.U32.AND P6, PT, R240.reuse, R150, PT ;  /* 0x00000096f000720c */ /* 0x040fe20003fc4070 */
[----:B------:R-:W-:Y:S01]  /*5150*/  IMAD.MOV R2, RZ, RZ, -R2 ;  /* 0x000000ffff027224 */ /* 0x000fe200078e0a02 */
[C---:B------:R-:W-:Y:S01]  /*5160*/  ISETP.GT.U32.AND P5, PT, R240.reuse, R60, PT ;  /* 0x0000003cf000720c */ /* 0x040fe20003fa4070 */
[----:B------:R-:W-:Y:S01]  /*5170*/  @!P1 IMAD.MOV R233, RZ, RZ, -R233 ;  /* 0x000000ffffe99224 */ /* 0x000fe200078e0ae9 */
[----:B------:R-:W-:Y:S01]  /*5180*/  ISETP.GT.U32.AND P1, PT, R240, R119, PT ;  /* 0x00000077f000720c */ /* 0x000fe20003f24070 */
[----:B------:R-:W-:Y:S01]  /*5190*/  @!P0 IMAD.IADD R90, R90, 0x1, -R240 ;  /* 0x000000015a5a8824 */ /* 0x000fe200078e0af0 */
[C---:B------:R-:W-:Y:S01]  /*51a0*/  ISETP.GT.U32.AND P0, PT, R240.reuse, R180, PT ;  /* 0x000000b4f000720c */ /* 0x040fe20003f04070 */
[----:B------:R-:W-:-:S02]  /*51b0*/  IMAD R209, R240, R2, R209 ;  /* 0x00000002f0d17224 */ /* 0x000fc400078e02d1 */
[----:B------:R-:W-:-:S04]  /*51c0*/  IMAD.HI.U32 R4, R241, R61, RZ ;  /* 0x0000003df1047227 */ /* 0x000fc800078e00ff */
[--C-:B------:R-:W-:Y:S01]  /*51d0*/  @!P6 IMAD.IADD R150, R150, 0x1, -R240.reuse ;  /* 0x000000019696e824 */ /* 0x100fe200078e0af0 */
[----:B------:R-:W-:Y:S01]  /*51e0*/  ISETP.GT.U32.AND P6, PT, R240, R209, PT ;  /* 0x000000d1f000720c */ /* 0x000fe20003fc4070 */
[--C-:B------:R-:W-:Y:S01]  /*51f0*/  @!P5 IMAD.IADD R60, R60, 0x1, -R240.reuse ;  /* 0x000000013c3cd824 */ /* 0x100fe200078e0af0 */
[----:B------:R-:W-:Y:S01]  /*5200*/  ISETP.GE.AND P5, PT, R8, RZ, PT ;  /* 0x000000ff0800720c */ /* 0x000fe20003fa6270 */
[--C-:B------:R-:W-:Y:S01]  /*5210*/  @!P1 IMAD.IADD R119, R119, 0x1, -R240.reuse ;  /* 0x0000000177779824 */ /* 0x100fe200078e0af0 */
[----:B------:R-:W-:Y:S01]  /*5220*/  IADD3 R4, -R4, RZ, RZ ;  /* 0x000000ff04047210 */ /* 0x000fe20007ffe1ff */
[----:B------:R-:W-:Y:S01]  /*5230*/  @!P0 IMAD.IADD R180, R180, 0x1, -R240 ;  /* 0x00000001b4b48824 */ /* 0x000fe200078e0af0 */
[----:B------:R-:W-:Y:S01]  /*5240*/  ISETP.GE.AND P0, PT, R6, RZ, PT ;  /* 0x000000ff0600720c */ /* 0x000fe20003f06270 */
[----:B------:R-:W-:Y:S01]  /*5250*/  VIADD R8, R0, 0x63 ;  /* 0x0000006300087836 */ /* 0x000fe20000000000 */
[----:B------:R-:W-:Y:S01]  /*5260*/  ISETP.GT.U32.AND P1, PT, R240, R119, PT ;  /* 0x00000077f000720c */ /* 0x000fe20003f24070 */
[----:B------:R-:W-:-:S03]  /*5270*/  IMAD.HI.U32 R2, R241, R234, RZ ;  /* 0x000000eaf1027227 */ /* 0x000fc600078e00ff */
[----:B------:R-:W-:Y:S01]  /*5280*/  IABS R31, R8 ;  /* 0x00000008001f7213 */ /* 0x000fe20000000000 */
[----:B------:R-:W-:Y:S01]  /*5290*/  IMAD.MOV R5, RZ, RZ, -R2 ;  /* 0x000000ffff057224 */ /* 0x000fe200078e0a02 */
[----:B------:R-:W-:Y:S01]  /*52a0*/  @!P6 IADD3 R209, R209, -R240, RZ ;  /* 0x800000f0d1d1e210 */ /* 0x000fe20007ffe0ff */
[C---:B------:R-:W-:Y:S01]  /*52b0*/  IMAD R61, R240.reuse, R4, R61 ;  /* 0x00000004f03d7224 */ /* 0x040fe200078e023d */
[----:B------:R-:W-:Y:S01]  /*52c0*/  ISETP.GT.U32.AND P6, PT, R240, R180, PT ;  /* 0x000000b4f000720c */ /* 0x000fe20003fc4070 */
[----:B------:R-:W-:Y:S01]  /*52d0*/  IMAD.HI.U32 R3, R241, R31, RZ ;  /* 0x0000001ff1037227 */ /* 0x000fe200078e00ff */
[----:B------:R-:W-:Y:S02]  /*52e0*/  @!P5 IADD3 R150, -R150, RZ, RZ ;  /* 0x000000ff9696d210 */ /* 0x000fe40007ffe1ff */
[----:B------:R-:W-:Y:S01]  /*52f0*/  ISETP.GE.AND P5, PT, R7, RZ, PT ;  /* 0x000000ff0700720c */ /* 0x000fe20003fa6270 */
[----:B------:R-:W-:Y:S01]  /*5300*/  IMAD.MOV R3, RZ, RZ, -R3 ;  /* 0x000000ffff037224 */ /* 0x000fe200078e0a03 */
[----:B------:R-:W-:Y:S01]  /*5310*/  @!P1 IADD3 R119, R119, -R240, RZ ;  /* 0x800000f077779210 */ /* 0x000fe20007ffe0ff */
[----:B------:R-:W-:Y:S01]  /*5320*/  IMAD R234, R240, R5, R234 ;  /* 0x00000005f0ea7224 */ /* 0x000fe200078e02ea */
[----:B------:R-:W-:Y:S01]  /*5330*/  ISETP.GE.AND P1, PT, R9, RZ, PT ;  /* 0x000000ff0900720c */ /* 0x000fe20003f26270 */
[----:B------:R-:W-:-:S02]  /*5340*/  VIADD R5, R0, 0x65 ;  /* 0x0000006500057836 */ /* 0x000fc40000000000 */
[----:B------:R-:W-:Y:S02]  /*5350*/  IMAD R31, R240, R3, R31 ;  /* 0x00000003f01f7224 */ /* 0x000fe400078e021f */
[----:B------:R-:W-:Y:S01]  /*5360*/  @!P6 IMAD.IADD R180, R180, 0x1, -R240 ;  /* 0x00000001b4b4e824 */ /* 0x000fe200078e0af0 */
[C---:B------:R-:W-:Y:S01]  /*5370*/  ISETP.GT.U32.AND P6, PT, R240.reuse, R61, PT ;  /* 0x0000003df000720c */ /* 0x040fe20003fc4070 */
[----:B------:R-:W-:Y:S01]  /*5380*/  @!P4 IMAD.MOV R60, RZ, RZ, -R60 ;  /* 0x000000ffff3cc224 */ /* 0x000fe200078e0a3c */
[----:B------:R-:W-:Y:S01]  /*5390*/  IABS R91, R5 ;  /* 0x00000005005b7213 */ /* 0x000fe20000000000 */
[----:B------:R-:W-:Y:S01]  /*53a0*/  @!P3 IMAD.MOV R90, RZ, RZ, -R90 ;  /* 0x000000ffff5ab224 */ /* 0x000fe200078e0a5a */
[C---:B------:R-:W-:Y:S01]  /*53b0*/  ISETP.GT.U32.AND P3, PT, R240.reuse, R209, PT ;  /* 0x000000d1f000720c */ /* 0x040fe20003f64070 */
[----:B------:R-:W-:Y:S01]  /*53c0*/  @!P2 IMAD.MOV R119, RZ, RZ, -R119 ;  /* 0x000000ffff77a224 */ /* 0x000fe200078e0a77 */
[C---:B------:R-:W-:Y:S01]  /*53d0*/  ISETP.GT.U32.AND P4, PT, R240.reuse, R234, PT ;  /* 0x000000eaf000720c */ /* 0x040fe20003f84070 */
[----:B------:R-:W-:Y:S01]  /*53e0*/  IMAD.HI.U32 R2, R241, R91, RZ ;  /* 0x0000005bf1027227 */ /* 0x000fe200078e00ff */
[----:B------:R-:W-:-:S02]  /*53f0*/  ISETP.GT.U32.AND P2, PT, R240, R31, PT ;  /* 0x0000001ff000720c */ /* 0x000fc40003f44070 */
[----:B------:R-:W-:Y:S01]  /*5400*/  @!P1 IADD3 R180, -R180, RZ, RZ ;  /* 0x000000ffb4b49210 */ /* 0x000fe20007ffe1ff */
[----:B------:R-:W-:Y:S02]  /*5410*/  IMAD.MOV R3, RZ, RZ, -R2 ;  /* 0x000000ffff037224 */ /* 0x000fe400078e0a02 */
[--C-:B------:R-:W-:Y:S02]  /*5420*/  @!P6 IMAD.IADD R61, R61, 0x1, -R240.reuse ;  /* 0x000000013d3de824 */ /* 0x100fe400078e0af0 */
[C---:B------:R-:W-:Y:S02]  /*5430*/  IMAD R91, R240.reuse, R3, R91 ;  /* 0x00000003f05b7224 */ /* 0x040fe400078e025b */
[--C-:B------:R-:W-:Y:S01]  /*5440*/  @!P3 IMAD.IADD R209, R209, 0x1, -R240.reuse ;  /* 0x00000001d1d1b824 */ /* 0x100fe200078e0af0 */
[----:B------:R-:W-:Y:S01]  /*5450*/  ISETP.GT.U32.AND P1, PT, R240, R61, PT ;  /* 0x0000003df000720c */ /* 0x000fe20003f24070 */
[----:B------:R-:W-:Y:S01]  /*5460*/  VIADD R4, R0, 0x66 ;  /* 0x0000006600047836 */ /* 0x000fe20000000000 */
[----:B------:R-:W-:Y:S01]  /*5470*/  @!P4 IADD3 R234, R234, -R240, RZ ;  /* 0x800000f0eaeac210 */ /* 0x000fe20007ffe0ff */
[--C-:B------:R-:W-:Y:S01]  /*5480*/  @!P2 IMAD.IADD R31, R31, 0x1, -R240.reuse ;  /* 0x000000011f1fa824 */ /* 0x100fe200078e0af0 */
[----:B------:R-:W-:Y:S01]  /*5490*/  ISETP.GE.AND P3, PT, R8, RZ, PT ;  /* 0x000000ff0800720c */ /* 0x000fe20003f66270 */
[----:B------:R-:W-:Y:S01]  /*54a0*/  @!P0 IMAD.MOV R209, RZ, RZ, -R209 ;  /* 0x000000ffffd18224 */ /* 0x000fe200078e0ad1 */
[----:B------:R-:W-:Y:S01]  /*54b0*/  ISETP.GT.U32.AND P2, PT, R240, R234, PT ;  /* 0x000000eaf000720c */ /* 0x000fe20003f44070 */
[----:B------:R-:W-:Y:S01]  /*54c0*/  VIADD R6, R0, 0x67 ;  /* 0x0000006700067836 */ /* 0x000fe20000000000 */
[----:B------:R-:W-:Y:S01]  /*54d0*/  ISETP.GT.U32.AND P0, PT, R240, R91, PT ;  /* 0x0000005bf000720c */ /* 0x000fe20003f04070 */
[C---:B------:R-:W-:Y:S01]  /*54e0*/  VIADD R7, R0.reuse, 0x68 ;  /* 0x0000006800077836 */ /* 0x040fe20000000000 */
[----:B------:R-:W-:Y:S01]  /*54f0*/  IABS R122, R4 ;  /* 0x00000004007a7213 */ /* 0x000fe20000000000 */
[----:B------:R-:W-:Y:S01]  /*5500*/  VIADD R8, R0, 0x6f ;  /* 0x0000006f00087836 */ /* 0x000fe20000000000 */
[----:B------:R-:W-:Y:S01]  /*5510*/  IABS R151, R6 ;  /* 0x0000000600977213 */ /* 0x000fe20000000000 */
[----:B------:R-:W-:Y:S01]  /*5520*/  @!P1 IMAD.IADD R61, R61, 0x1, -R240 ;  /* 0x000000013d3d9824 */ /* 0x000fe200078e0af0 */
[----:B------:R-:W-:Y:S01]  /*5530*/  ISETP.GT.U32.AND P6, PT, R240, R31, PT ;  /* 0x0000001ff000720c */ /* 0x000fe20003fc4070 */
[----:B------:R-:W-:Y:S01]  /*5540*/  IMAD.HI.U32 R2, R241, R122, RZ ;  /* 0x0000007af1027227 */ /* 0x000fe200078e00ff */
[----:B------:R-:W-:-:S02]  /*5550*/  ISETP.GE.AND P1, PT, R4, RZ, PT ;  /* 0x000000ff0400720c */ /* 0x000fc40003f26270 */
[----:B------:R-:W-:Y:S01]  /*5560*/  IABS R181, R7 ;  /* 0x0000000700b57213 */ /* 0x000fe20000000000 */
[----:B------:R-:W-:Y:S01]  /*5570*/  IMAD.MOV R3, RZ, RZ, -R2 ;  /* 0x000000ffff037224 */ /* 0x000fe200078e0a02 */
[-C--:B------:R-:W-:Y:S01]  /*5580*/  @!P2 IADD3 R234, R234, -R240.reuse, RZ ;  /* 0x800000f0eaeaa210 */ /* 0x080fe20007ffe0ff */
[----:B------:R-:W-:Y:S01]  /*5590*/  VIADD R4, R0, 0x69 ;  /* 0x0000006900047836 */ /* 0x000fe20000000000 */
[----:B------:R-:W-:Y:S01]  /*55a0*/  @!P0 IADD3 R91, R91, -R240, RZ ;  /* 0x800000f05b5b8210 */ /* 0x000fe20007ffe0ff */
[C---:B------:R-:W-:Y:S01]  /*55b0*/  IMAD.HI.U32 R2, R241.reuse, R151, RZ ;  /* 0x00000097f1027227 */ /* 0x040fe200078e00ff */
[----:B------:R-:W-:Y:S02]  /*55c0*/  @!P5 IADD3 R234, -R234, RZ, RZ ;  /* 0x000000ffeaead210 */ /* 0x000fe40007ffe1ff */
[C---:B------:R-:W-:Y:S01]  /*55d0*/  ISETP.GT.U32.AND P5, PT, R240.reuse, R91, PT ;  /* 0x0000005bf000720c */ /* 0x040fe20003fa4070 */
[----:B------:R-:W-:Y:S01]  /*55e0*/  IMAD R122, R240, R3, R122 ;  /* 0x00000003f07a7224 */ /* 0x000fe200078e027a */
[----:B------:R-:W-:Y:S01]  /*55f0*/  IABS R210, R4 ;  /* 0x0000000400d27213 */ /* 0x000fe20000000000 */
[----:B------:R-:W-:Y:S01]  /*5600*/  IMAD.HI.U32 R3, R241, R181, RZ ;  /* 0x000000b5f1037227 */ /* 0x000fe200078e00ff */
[----:B------:R-:W-:-:S02]  /*5610*/  ISETP.GE.AND P2, PT, R5, RZ, PT ;  /* 0x000000ff0500720c */ /* 0x000fc40003f46270 */
[----:B------:R-:W-:Y:S01]  /*5620*/  ISETP.GE.AND P4, PT, R10, RZ, PT ;  /* 0x000000ff0a00720c */ /* 0x000fe20003f86270 */
[----:B------:R-:W-:Y:S01]  /*5630*/  IMAD.MOV R2, RZ, RZ, -R2 ;  /* 0x000000ffff027224 */ /* 0x000fe200078e0a02 */
[----:B------:R-:W-:Y:S01]  /*5640*/  ISETP.GE.AND P0, PT, R6, RZ, PT ;  /* 0x000000ff0600720c */ /* 0x000fe20003f06270 */
[----:B------:R-:W-:Y:S01]  /*5650*/  IMAD.MOV R3, RZ, RZ, -R3 ;  /* 0x000000ffff037224 */ /* 0x000fe200078e0a03 */
[----:B------:R-:W-:Y:S01]  /*5660*/  IADD3 R6, R0, 0x6c, RZ ;  /* 0x0000006c00067810 */ /* 0x000fe20007ffe0ff */
[C---:B------:R-:W-:Y:S01]  /*5670*/  IMAD R151, R240.reuse, R2, R151 ;  /* 0x00000002f0977224 */ /* 0x040fe200078e0297 */
[----:B------:R-:W-:Y:S01]  /*5680*/  IABS R152, R8 ;  /* 0x0000000800987213 */ /* 0x000fe20000000000 */
[----:B------:R-:W-:Y:S01]  /*5690*/  IMAD.HI.U32 R2, R241, R210, RZ ;  /* 0x000000d2f1027227 */ /* 0x000fe200078e00ff */
[----:B------:R-:W-:Y:S02]  /*56a0*/  @!P5 IADD3 R91, R91, -R240, RZ ;  /* 0x800000f05b5bd210 */ /* 0x000fe40007ffe0ff */
[----:B------:R-:W-:Y:S01]  /*56b0*/  IABS R62, R6 ;  /* 0x00000006003e7213 */ /* 0x000fe20000000000 */
[----:B------:R-:W-:Y:S01]  /*56c0*/  @!P6 IMAD.IADD R31, R31, 0x1, -R240 ;  /* 0x000000011f1fe824 */ /* 0x000fe200078e0af0 */
[C---:B------:R-:W-:Y:S01]  /*56d0*/  ISETP.GT.U32.AND P6, PT, R240.reuse, R122, PT ;  /* 0x0000007af000720c */ /* 0x040fe20003fc4070 */
[----:B------:R-:W-:-:S02]  /*56e0*/  IMAD R181, R240, R3, R181 ;  /* 0x00000003f0b57224 */ /* 0x000fc400078e02b5 */
[----:B------:R-:W-:Y:S02]  /*56f0*/  IMAD.MOV R3, RZ, RZ, -R2 ;  /* 0x000000ffff037224 */ /* 0x000fe400078e0a02 */
[----:B------:R-:W-:Y:S01]  /*5700*/  @!P2 IMAD.MOV R91, RZ, RZ, -R91 ;  /* 0x000000ffff5ba224 */ /* 0x000fe200078e0a5b */
[C---:B------:R-:W-:Y:S01]  /*5710*/  ISETP.GT.U32.AND P5, PT, R240.reuse, R181, PT ;  /* 0x000000b5f000720c */ /* 0x040fe20003fa4070 */
[C---:B------:R-:W-:Y:S02]  /*5720*/  IMAD R210, R240.reuse, R3, R210 ;  /* 0x00000003f0d27224 */ /* 0x040fe400078e02d2 */
[----:B------:R-:W-:Y:S01]  /*5730*/  @!P3 IMAD.MOV R31, RZ, RZ, -R31 ;  /* 0x000000ffff1fb224 */ /* 0x000fe200078e0a1f */
[----:B------:R-:W-:Y:S01]  /*5740*/  ISETP.GT.U32.AND P3, PT, R240, R151, PT ;  /* 0x00000097f000720c */ /* 0x000fe20003f64070 */
[----:B------:R-:W-:Y:S01]  /*5750*/  VIADD R5, R0, 0x6b ;  /* 0x0000006b00057836 */ /* 0x000fe20000000000 */
[----:B------:R-:W-:Y:S01]  /*5760*/  ISETP.GT.U32.AND P2, PT, R240, R210, PT ;  /* 0x000000d2f000720c */ /* 0x000fe20003f44070 */
[----:B------:R-:W-:-:S02]  /*5770*/  @!P6 IMAD.IADD R122, R122, 0x1, -R240 ;  /* 0x000000017a7ae824 */ /* 0x000fc400078e0af0 */
[----:B------:R-:W-:Y:S01]  /*5780*/  VIADD R2, R0, 0x6a ;  /* 0x0000006a00027836 */ /* 0x000fe20000000000 */
[----:B------:R-:W-:Y:S01]  /*5790*/  IABS R32, R5 ;  /* 0x0000000500207213 */ /* 0x000fe20000000000 */
[----:B------:R-:W-:Y:S01]  /*57a0*/  @!P4 IMAD.MOV R61, RZ, RZ, -R61 ;  /* 0x000000ffff3dc224 */ /* 0x000fe200078e0a3d */
[C---:B------:R-:W-:Y:S01]  /*57b0*/  ISETP.GT.U32.AND P6, PT, R240.reuse, R122, PT ;  /* 0x0000007af000720c */ /* 0x040fe20003fc4070 */
[--C-:B------:R-:W-:Y:S01]  /*57c0*/  @!P5 IMAD.IADD R181, R181, 0x1, -R240.reuse ;  /* 0x00000001b5b5d824 */ /* 0x100fe200078e0af0 */
[----:B------:R-:W-:Y:S01]  /*57d0*/  IABS R229, R2 ;  /* 0x0000000200e57213 */ /* 0x000fe20000000000 */
[----:B------:R-:W-:Y:S01]  /*57e0*/  IMAD.HI.U32 R3, R241, R32, RZ ;  /* 0x00000020f1037227 */ /* 0x000fe200078e00ff */
[----:B------:R-:W-:Y:S02]  /*57f0*/  ISETP.GE.AND P4, PT, R7, RZ, PT ;  /* 0x000000ff0700720c */ /* 0x000fe40003f86270 */
[----:B------:R-:W-:Y:S01]  /*5800*/  ISETP.GT.U32.AND P5, PT, R240, R181, PT ;  /* 0x000000b5f000720c */ /* 0x000fe20003fa4070 */
[----:B------:R-:W-:-:S02]  /*5810*/  @!P2 IMAD.IADD R210, R210, 0x1, -R240 ;  /* 0x00000001d2d2a824 */ /* 0x000fc400078e0af0 */
[--C-:B------:R-:W-:Y:S02]  /*5820*/  @!P3 IMAD.IADD R151, R151, 0x1, -R240.reuse ;  /* 0x000000019797b824 */ /* 0x100fe400078e0af0 */
[----:B------:R-:W-:Y:S01]  /*5830*/  IMAD.MOV R3, RZ, RZ, -R3 ;  /* 0x000000ffff037224 */ /* 0x000fe200078e0a03 */
[----:B------:R-:W-:Y:S01]  /*5840*/  ISETP.GT.U32.AND P2, PT, R240, R210, PT ;  /* 0x000000d2f000720c */ /* 0x000fe20003f44070 */
[----:B------:R-:W-:Y:S01]  /*5850*/  @!P6 IMAD.IADD R122, R122, 0x1, -R240 ;  /* 0x000000017a7ae824 */ /* 0x000fe200078e0af0 */
[C---:B------:R-:W-:Y:S01]  /*5860*/  ISETP.GT.U32.AND P3, PT, R240.reuse, R151, PT ;  /* 0x00000097f000720c */ /* 0x040fe20003f64070 */
[----:B------:R-:W-:Y:S01]  /*5870*/  IMAD R32, R240, R3, R32 ;  /* 0x00000003f0207224 */ /* 0x000fe200078e0220 */
[----:B------:R-:W-:Y:S01]  /*5880*/  ISETP.GE.AND P6, PT, R4, RZ, PT ;  /* 0x000000ff0400720c */ /* 0x000fe20003fc6270 */
[C---:B------:R-:W-:Y:S01]  /*5890*/  IMAD.HI.U32 R4, R241.reuse, R62, RZ ;  /* 0x0000003ef1047227 */ /* 0x040fe200078e00ff */
[----:B------:R-:W-:Y:S02]  /*58a0*/  @!P1 IADD3 R122, -R122, RZ, RZ ;  /* 0x000000ff7a7a9210 */ /* 0x000fe40007ffe1ff */
[----:B------:R-:W-:Y:S01]  /*58b0*/  ISETP.GE.AND P1, PT, R2, RZ, PT ;  /* 0x000000ff0200720c */ /* 0x000fe20003f26270 */
[----:B------:R-:W-:-:S04]  /*58c0*/  IMAD.HI.U32 R2, R241, R229, RZ ;  /* 0x000000e5f1027227 */ /* 0x000fc800078e00ff */
[----:B------:R-:W-:Y:S01]  /*58d0*/  @!P2 IMAD.IADD R210, R210, 0x1, -R240 ;  /* 0x00000001d2d2a824 */ /* 0x000fe200078e0af0 */
[C---:B------:R-:W-:Y:S01]  /*58e0*/  ISETP.GT.U32.AND P2, PT, R240.reuse, R32, PT ;  /* 0x00000020f000720c */ /* 0x040fe20003f44070 */
[----:B------:R-:W-:Y:S02]  /*58f0*/  IMAD.MOV R2, RZ, RZ, -R2 ;  /* 0x000000ffff027224 */ /* 0x000fe400078e0a02 */
[--C-:B------:R-:W-:Y:S01]  /*5900*/  @!P3 IMAD.IADD R151, R151, 0x1, -R240.reuse ;  /* 0x000000019797b824 */ /* 0x100fe200078e0af0 */
[----:B------:R-:W-:Y:S01]  /*5910*/  ISETP.GE.AND P3, PT, R5, RZ, PT ;  /* 0x000000ff0500720c */ /* 0x000fe20003f66270 */
[----:B------:R-:W-:Y:S01]  /*5920*/  IMAD R229, R240, R2, R229 ;  /* 0x00000002f0e57224 */ /* 0x000fe200078e02e5 */
[----:B------:R-:W-:Y:S01]  /*5930*/  IADD3 R5, -R4, RZ, RZ ;  /* 0x000000ff04057210 */ /* 0x000fe20007ffe1ff */
[----:B------:R-:W-:Y:S01]  /*5940*/  VIADD R2, R0, 0x6d ;  /* 0x0000006d00027836 */ /* 0x000fe20000000000 */
[----:B------:R-:W-:Y:S01]  /*5950*/  @!P6 IADD3 R210, -R210, RZ, RZ ;  /* 0x000000ffd2d2e210 */ /* 0x000fe20007ffe1ff */
[----:B------:R-:W-:Y:S01]  /*5960*/  @!P0 IMAD.MOV R151, RZ, RZ, -R151 ;  /* 0x000000ffff978224 */ /* 0x000fe200078e0a97 */
[----:B------:R-:W-:Y:S01]  /*5970*/  ISETP.GT.U32.AND P0, PT, R240, R229, PT ;  /* 0x000000e5f000720c */ /* 0x000fe20003f04070 */
[--C-:B------:R-:W-:Y:S01]  /*5980*/  @!P5 IMAD.IADD R181, R181, 0x1, -R240.reuse ;  /* 0x00000001b5b5d824 */ /* 0x100fe200078e0af0 */
[----:B------:R-:W-:Y:S01]  /*5990*/  IABS R92, R2 ;  /* 0x00000002005c7213 */ /* 0x000fe20000000000 */
[----:B------:R-:W-:Y:S01]  /*59a0*/  @!P2 IMAD.IADD R32, R32, 0x1, -R240 ;  /* 0x000000012020a824 */ /* 0x000fe200078e0af0 */
[----:B------:R-:W-:Y:S01]  /*59b0*/  ISETP.GE.AND P5, PT, R6, RZ, PT ;  /* 0x000000ff0600720c */ /* 0x000fe20003fa6270 */
[----:B------:R-:W-:Y:S01]  /*59c0*/  IMAD R62, R240, R5, R62 ;  /* 0x00000005f03e7224 */ /* 0x000fe200078e023e */
[C---:B------:R-:W-:Y:S01]  /*59d0*/  IADD3 R6, R0.reuse, 0x6e, RZ ;  /* 0x0000006e00067810 */ /* 0x040fe20007ffe0ff */
[----:B------:R-:W-:Y:S01]  /*59e0*/  VIADD R10, R0, 0x70 ;  /* 0x00000070000a7836 */ /* 0x000fe20000000000 */
[----:B------:R-:W-:Y:S01]  /*59f0*/  @!P4 IADD3 R181, -R181, RZ, RZ ;  /* 0x000000ffb5b5c210 */ /* 0x000fe20007ffe1ff */
[----:B------:R-:W-:Y:S01]  /*5a00*/  IMAD.HI.U32 R4, R241, R152, RZ ;  /* 0x00000098f1047227 */ /* 0x000fe200078e00ff */
[----:B------:R-:W-:-:S02]  /*5a10*/  ISETP.GE.AND P4, PT, R2, RZ, PT ;  /* 0x000000ff0200720c */ /* 0x000fc40003f86270 */
[C---:B------:R-:W-:Y:S01]  /*5a20*/  ISETP.GT.U32.AND P2, PT, R240.reuse, R32, PT ;  /* 0x00000020f000720c */ /* 0x040fe20003f44070 */
[----:B------:R-:W-:Y:S01]  /*5a30*/  IMAD.HI.U32 R2, R241, R92, RZ ;  /* 0x0000005cf1027227 */ /* 0x000fe200078e00ff */
[----:B------:R-:W-:Y:S02]  /*5a40*/  IABS R123, R6 ;  /* 0x00000006007b7213 */ /* 0x000fe40000000000 */
[----:B------:R-:W-:Y:S01]  /*5a50*/  ISETP.GT.U32.AND P6, PT, R240, R62, PT ;  /* 0x0000003ef000720c */ /* 0x000fe20003fc4070 */
[----:B------:R-:W-:Y:S01]  /*5a60*/  @!P0 IMAD.IADD R229, R229, 0x1, -R240 ;  /* 0x00000001e5e58824 */ /* 0x000fe200078e0af0 */
[----:B------:R-:W-:Y:S01]  /*5a70*/  IADD3 R7, -R2, RZ, RZ ;  /* 0x000000ff02077210 */ /* 0x000fe20007ffe1ff */
[----:B------:R-:W-:Y:S01]  /*5a80*/  IMAD.HI.U32 R3, R241, R123, RZ ;  /* 0x0000007bf1037227 */ /* 0x000fe200078e00ff */
[----:B------:R-:W-:Y:S02]  /*5a90*/  IABS R182, R10 ;  /* 0x0000000a00b67213 */ /* 0x000fe40000000000 */
[C---:B------:R-:W-:Y:S01]  /*5aa0*/  ISETP.GT.U32.AND P0, PT, R240.reuse, R229, PT ;  /* 0x000000e5f000720c */ /* 0x040fe20003f04070 */
[----:B------:R-:W-:-:S02]  /*5ab0*/  IMAD R92, R240, R7, R92 ;  /* 0x00000007f05c7224 */ /* 0x000fc400078e025c */
[----:B------:R-:W-:Y:S01]  /*5ac0*/  IMAD.MOV R3, RZ, RZ, -R3 ;  /* 0x000000ffff037224 */ /* 0x000fe200078e0a03 */
[----:B------:R-:W-:Y:S01]  /*5ad0*/  @!P2 IADD3 R32, R32, -R240, RZ ;  /* 0x800000f02020a210 */ /* 0x000fe20007ffe0ff */
[----:B------:R-:W-:Y:S01]  /*5ae0*/  IMAD.HI.U32 R5, R241, R182, RZ ;  /* 0x000000b6f1057227 */ /* 0x000fe200078e00ff */
[----:B------:R-:W-:-:S03]  /*5af0*/  ISETP.GT.U32.AND P2, PT, R240, R92, PT ;  /* 0x0000005cf000720c */ /* 0x000fc60003f44070 */
[----:B------:R-:W-:Y:S02]  /*5b00*/  IMAD R123, R240, R3, R123 ;  /* 0x00000003f07b7224 */ /* 0x000fe400078e027b */
[--C-:B------:R-:W-:Y:S02]  /*5b10*/  @!P6 IMAD.IADD R62, R62, 0x1, -R240.reuse ;  /* 0x000000013e3ee824 */ /* 0x100fe400078e0af0 */
[----:B------:R-:W-:Y:S01]  /*5b20*/  @!P0 IMAD.IADD R229, R229, 0x1, -R240 ;  /* 0x00000001e5e58824 */ /* 0x000fe200078e0af0 */
[----:B------:R-:W-:Y:S01]  /*5b30*/  ISETP.GT.U32.AND P6, PT, R240, R123, PT ;  /* 0x0000007bf000720c */ /* 0x000fe20003fc4070 */
[----:B------:R-:W-:Y:S01]  /*5b40*/  IMAD.MOV R5, RZ, RZ, -R5 ;  /* 0x000000ffff057224 */ /* 0x000fe200078e0a05 */
[----:B------:R-:W-:Y:S01]  /*5b50*/  ISETP.GE.AND P0, PT, R6, RZ, PT ;  /* 0x000000ff0600720c */ /* 0x000fe20003f06270 */
[C---:B------:R-:W-:Y:S02]  /*5b60*/  VIADD R6, R0.reuse, 0x71 ;  /* 0x0000007100067836 */ /* 0x040fe40000000000 */
[----:B------:R-:W-:Y:S01]  /*5b70*/  VIADD R7, R0, 0x72 ;  /* 0x0000007200077836 */ /* 0x000fe20000000000 */
[----:B------:R-:W-:Y:S01]  /*5b80*/  @!P2 IADD3 R92, R92, -R240, RZ ;  /* 0x800000f05c5ca210 */ /* 0x000fe20007ffe0ff */
[C---:B------:R-:W-:Y:S01]  /*5b90*/  IMAD R182, R240.reuse, R5, R182 ;  /* 0x00000005f0b67224 */ /* 0x040fe200078e02b6 */
[C---:B------:R-:W-:Y:S01]  /*5ba0*/  ISETP.GT.U32.AND P2, PT, R240.reuse, R62, PT ;  /* 0x0000003ef000720c */ /* 0x040fe20003f44070 */
[----:B------:R-:W-:Y:S01]  /*5bb0*/  @!P1 IMAD.MOV R229, RZ, RZ, -R229 ;  /* 0x000000ffffe59224 */ /* 0x000fe200078e0ae5 */
[----:B------:R-:W-:Y:S01]  /*5bc0*/  IABS R211, R6 ;  /* 0x0000000600d37213 */ /* 0x000fe20000000000 */
[----:B------:R-:W-:Y:S01]  /*5bd0*/  IMAD.MOV R9, RZ, RZ, -R4 ;  /* 0x000000ffff097224 */ /* 0x000fe200078e0a04 */
[----:B------:R-:W-:Y:S01]  /*5be0*/  IABS R5, R7 ;  /* 0x0000000700057213 */ /* 0x000fe20000000000 */
[----:B------:R-:W-:Y:S01]  /*5bf0*/  @!P6 IMAD.IADD R123, R123, 0x1, -R240 ;  /* 0x000000017b7be824 */ /* 0x000fe200078e0af0 */
[----:B------:R-:W-:Y:S01]  /*5c00*/  ISETP.GT.U32.AND P1, PT, R240, R92, PT ;  /* 0x0000005cf000720c */ /* 0x000fe20003f24070 */
[----:B------:R-:W-:-:S03]  /*5c10*/  IMAD.HI.U32 R2, R241, R211, RZ ;  /* 0x000000d3f1027227 */ /* 0x000fc600078e00ff */
[----:B------:R-:W-:Y:S01]  /*5c20*/  ISETP.GT.U32.AND P6, PT, R240, R123, PT ;  /* 0x0000007bf000720c */ /* 0x000fe20003fc4070 */
[----:B------:R-:W-:-:S04]  /*5c30*/  IMAD.HI.U32 R3, R241, R5, RZ ;  /* 0x00000005f1037227 */ /* 0x000fc800078e00ff */
[----:B------:R-:W-:Y:S01]  /*5c40*/  IMAD.MOV R2, RZ, RZ, -R2 ;  /* 0x000000ffff027224 */ /* 0x000fe200078e0a02 */
[----:B------:R-:W-:Y:S01]  /*5c50*/  IADD3 R3, -R3, RZ, RZ ;  /* 0x000000ff03037210 */ /* 0x000fe20007ffe1ff */
[----:B------:R-:W-:Y:S02]  /*5c60*/  IMAD R152, R240, R9, R152 ;  /* 0x00000009f0987224 */ /* 0x000fe400078e0298 */
[----:B------:R-:W-:Y:S01]  /*5c70*/  @!P2 IMAD.IADD R62, R62, 0x1, -R240 ;  /* 0x000000013e3ea824 */ /* 0x000fe200078e0af0 */
[C---:B------:R-:W-:Y:S01]  /*5c80*/  ISETP.GT.U32.AND P2, PT, R240.reuse, R182, PT ;  /* 0x000000b6f000720c */ /* 0x040fe20003f44070 */
[C---:B------:R-:W-:Y:S02]  /*5c90*/  IMAD R211, R240.reuse, R2, R211 ;  /* 0x00000002f0d37224 */ /* 0x040fe400078e02d3 */
[----:B------:R-:W-:Y:S01]  /*5ca0*/  @!P3 IMAD.MOV R32, RZ, RZ, -R32 ;  /* 0x000000ffff20b224 */ /* 0x000fe200078e0a20 */
[C---:B------:R-:W-:Y:S01]  /*5cb0*/  ISETP.GT.U32.AND P3, PT, R240.reuse, R152, PT ;  /* 0x00000098f000720c */ /* 0x040fe20003f64070 */
[----:B------:R-:W-:-:S02]  /*5cc0*/  IMAD R3, R240, R3, R5 ;  /* 0x00000003f0037224 */ /* 0x000fc400078e0205 */
[--C-:B------:R-:W-:Y:S01]  /*5cd0*/  @!P1 IMAD.IADD R92, R92, 0x1, -R240.reuse ;  /* 0x000000015c5c9824 */ /* 0x100fe200078e0af0 */
[C---:B------:R-:W-:Y:S01]  /*5ce0*/  ISETP.GT.U32.AND P1, PT, R240.reuse, R211, PT ;  /* 0x000000d3f000720c */ /* 0x040fe20003f24070 */
[----:B------:R-:W-:Y:S01]  /*5cf0*/  @!P6 IMAD.IADD R123, R123, 0x1, -R240 ;  /* 0x000000017b7be824 */ /* 0x000fe200078e0af0 */
[----:B------:R-:W-:Y:S01]  /*5d00*/  ISETP.GT.U32.AND P6, PT, R240, R3, PT ;  /* 0x00000003f000720c */ /* 0x000fe20003fc4070 */
[----:B------:R-:W-:Y:S02]  /*5d10*/  VIADD R9, R0, 0x73 ;  /* 0x0000007300097836 */ /* 0x000fe40000000000 */
[----:B------:R-:W-:Y:S01]  /*5d20*/  @!P2 IADD3 R182, R182, -R240, RZ ;  /* 0x800000f0b6b6a210 */ /* 0x000fe20007ffe0ff */
[----:B------:R-:W-:Y:S01]  /*5d30*/  @!P5 IMAD.MOV R62, RZ, RZ, -R62 ;  /* 0x000000ffff3ed224 */ /* 0x000fe200078e0a3e */
[----:B------:R-:W-:Y:S01]  /*5d40*/  ISETP.GE.AND P2, PT, R10, RZ, PT ;  /* 0x000000ff0a00720c */ /* 0x000fe20003f46270 */
[----:B------:R-:W-:Y:S01]  /*5d50*/  IMAD.HI.U32 R4, R241, R63, RZ ;  /* 0x0000003ff1047227 */ /* 0x000fe200078e00ff */
[----:B------:R-:W-:-:S02]  /*5d60*/  ISETP.GT.U32.AND P5, PT, R240, R182, PT ;  /* 0x000000b6f000720c */ /* 0x000fc40003fa4070 */
[----:B------:R-:W-:Y:S01]  /*5d70*/  IABS R33, R9 ;  /* 0x0000000900217213 */ /* 0x000fe20000000000 */
[--C-:B------:R-:W-:Y:S01]  /*5d80*/  @!P3 IMAD.IADD R152, R152, 0x1, -R240.reuse ;  /* 0x000000019898b824 */ /* 0x100fe200078e0af0 */
[----:B------:R-:W-:Y:S01]  /*5d90*/  ISETP.GE.AND P3, PT, R8, RZ, PT ;  /* 0x000000ff0800720c */ /* 0x000fe20003f66270 */
[----:B------:R-:W-:Y:S01]  /*5da0*/  @!P1 IMAD.IADD R211, R211, 0x1, -R240 ;  /* 0x00000001d3d39824 */ /* 0x000fe200078e0af0 */
[----:B------:R-:W-:Y:S01]  /*5db0*/  @!P6 IADD3 R3, R3, -R240, RZ ;  /* 0x800000f00303e210 */ /* 0x000fe20007ffe0ff */
[----:B------:R-:W-:Y:S01]  /*5dc0*/  IMAD.MOV R4, RZ, RZ, -R4 ;  /* 0x000000ffff047224 */ /* 0x000fe200078e0a04 */
[C---:B------:R-:W-:Y:S01]  /*5dd0*/  ISETP.GT.U32.AND P1, PT, R240.reuse, R152, PT ;  /* 0x00000098f000720c */ /* 0x040fe20003f24070 */
[----:B------:R-:W-:Y:S01]  /*5de0*/  IMAD.HI.U32 R2, R241, R33, RZ ;  /* 0x00000021f1027227 */ /* 0x000fe200078e00ff */
[----:B------:R-:W-:-:S03]  /*5df0*/  ISETP.GT.U32.AND P6, PT, R240, R211, PT ;  /* 0x000000d3f000720c */ /* 0x000fc60003fc4070 */
[----:B------:R-:W-:Y:S01]  /*5e00*/  VIADD R8, R0, 0x75 ;  /* 0x0000007500087836 */ /* 0x000fe20000000000 */
[----:B------:R-:W-:Y:S01]  /*5e10*/  IADD3 R2, -R2, RZ, RZ ;  /* 0x000000ff02027210 */ /* 0x000fe20007ffe1ff */
[----:B------:R-:W-:Y:S02]  /*5e20*/  IMAD R63, R240, R4, R63 ;  /* 0x00000004f03f7224 */ /* 0x000fe400078e023f */
[----:B------:R-:W-:Y:S01]  /*5e30*/  VIADD R10, R0, 0x76 ;  /* 0x00000076000a7836 */ /* 0x000fe20000000000 */
[----:B------:R-:W-:Y:S01]  /*5e40*/  IABS R93, R8 ;  /* 0x00000008005d7213 */ /* 0x000fe20000000000 */
[----:B------:R-:W-:Y:S01]  /*5e50*/  @!P5 IMAD.IADD R182, R182, 0x1, -R240 ;  /* 0x00000001b6b6d824 */ /* 0x000fe200078e0af0 */
[C---:B------:R-:W-:Y:S01]  /*5e60*/  ISETP.GT.U32.AND P5, PT, R240.reuse, R63, PT ;  /* 0x0000003ff000720c */ /* 0x040fe20003fa4070 */
[----:B------:R-:W-:Y:S01]  /*5e70*/  @!P4 IMAD.MOV R92, RZ, RZ, -R92 ;  /* 0x000000ffff5cc224 */ /* 0x000fe200078e0a5c */
[C---:B------:R-:W-:Y:S01]  /*5e80*/  ISETP.GT.U32.AND P4, PT, R240.reuse, R3, PT ;  /* 0x00000003f000720c */ /* 0x040fe20003f84070 */
[----:B------:R-:W-:Y:S01]  /*5e90*/  IMAD R33, R240, R2, R33 ;  /* 0x00000002f0217224 */ /* 0x000fe200078e0221 */
[----:B------:R-:W-:Y:S01]  /*5ea0*/  IABS R124, R10 ;  /* 0x0000000a007c7213 */ /* 0x000fe20000000000 */
[----:B------:R-:W-:Y:S01]  /*5eb0*/  IMAD.HI.U32 R2, R241, R93, RZ ;  /* 0x0000005df1027227 */ /* 0x000fe200078e00ff */
[----:B------:R-:W-:-:S02]  /*5ec0*/  @!P1 IADD3 R152, R152, -R240, RZ ;  /* 0x800000f098989210 */ /* 0x000fc40007ffe0ff */
[----:B------:R-:W-:Y:S01]  /*5ed0*/  ISETP.GE.AND P1, PT, R6, RZ, PT ;  /* 0x000000ff0600720c */ /* 0x000fe20003f26270 */
[----:B------:R-:W-:Y:S01]  /*5ee0*/  @!P6 IMAD.IADD R211, R211, 0x1, -R240 ;  /* 0x00000001d3d3e824 */ /* 0x000fe200078e0af0 */
[----:B------:R-:W-:Y:S01]  /*5ef0*/  ISETP.GE.AND P6, PT, R7, RZ, PT ;  /* 0x000000ff0700720c */ /* 0x000fe20003fc6270 */
[----:B------:R-:W-:Y:S01]  /*5f00*/  IMAD.HI.U32 R4, R241, R124, RZ ;  /* 0x0000007cf1047227 */ /* 0x000fe200078e00ff */
[----:B------:R-:W-:-:S03]  /*5f10*/  @!P3 IADD3 R152, -R152, RZ, RZ ;  /* 0x000000ff9898b210 */ /* 0x000fc60007ffe1ff */
[----:B------:R-:W-:Y:S02]  /*5f20*/  IMAD.MOV R2, RZ, RZ, -R2 ;  /* 0x000000ffff027224 */ /* 0x000fe400078e0a02 */
[----:B------:R-:W-:Y:S01]  /*5f30*/  IMAD.MOV R5, RZ, RZ, -R4 ;  /* 0x000000ffff057224 */ /* 0x000fe200078e0a04 */
[----:B------:R-:W-:Y:S01]  /*5f40*/  IADD3 R4, R0, 0x78, RZ ;  /* 0x0000007800047810 */ /* 0x000fe20007ffe0ff */
[----:B------:R-:W-:Y:S01]  /*5f50*/  @!P0 IMAD.MOV R123, RZ, RZ, -R123 ;  /* 0x000000ffff7b8224 */ /* 0x000fe200078e0a7b */
[C---:B------:R-:W-:Y:S01]  /*5f60*/  ISETP.GT.U32.AND P0, PT, R240.reuse, R33, PT ;  /* 0x00000021f000720c */ /* 0x040fe20003f04070 */
[C---:B------:R-:W-:Y:S01]  /*5f70*/  IMAD R93, R240.reuse, R2, R93 ;  /* 0x00000002f05d7224 */ /* 0x040fe200078e025d */
[----:B------:R-:W-:Y:S01]  /*5f80*/  IABS R183, R4 ;  /* 0x0000000400b77213 */ /* 0x000fe20000000000 */
[--C-:B------:R-:W-:Y:S02]  /*5f90*/  @!P5 IMAD.IADD R63, R63, 0x1, -R240.reuse ;  /* 0x000000013f3fd824 */ /* 0x100fe400078e0af0 */
[----:B------:R-:W-:Y:S01]  /*5fa0*/  @!P4 IMAD.IADD R3, R3, 0x1, -R240 ;  /* 0x000000010303c824 */ /* 0x000fe200078e0af0 */
[----:B------:R-:W-:Y:S01]  /*5fb0*/  ISETP.GE.AND P4, PT, R9, RZ, PT ;  /* 0x000000ff0900720c */ /* 0x000fe20003f86270 */
[C---:B------:R-:W-:Y:S01]  /*5fc0*/  IMAD R124, R240.reuse, R5, R124 ;  /* 0x00000005f07c7224 */ /* 0x040fe200078e027c */
[C---:B------:R-:W-:Y:S01]  /*5fd0*/  ISETP.GT.U32.AND P3, PT, R240.reuse, R63, PT ;  /* 0x0000003ff000720c */ /* 0x040fe20003f64070 */
[----:B------:R-:W-:Y:S01]  /*5fe0*/  @!P1 IMAD.MOV R211, RZ, RZ, -R211 ;  /* 0x000000ffffd39224 */ /* 0x000fe200078e0ad3 */
[C---:B------:R-:W-:Y:S01]  /*5ff0*/  ISETP.GT.U32.AND P1, PT, R240.reuse, R93, PT ;  /* 0x0000005df000720c */ /* 0x040fe20003f24070 */
[----:B------:R-:W-:Y:S01]  /*6000*/  @!P6 IMAD.MOV R3, RZ, RZ, -R3 ;  /* 0x000000ffff03e224 */ /* 0x000fe200078e0a03 */
[----:B------:R-:W-:Y:S01]  /*6010*/  ISETP.GT.U32.AND P6, PT, R240, R124, PT ;  /* 0x0000007cf000720c */ /* 0x000fe20003fc4070 */
[----:B------:R-:W-:Y:S01]  /*6020*/  VIADD R2, R0, 0x77 ;  /* 0x0000007700027836 */ /* 0x000fe20000000000 */
[----:B------:R-:W-:Y:S01]  /*6030*/  @!P0 IADD3 R33, R33, -R240, RZ ;  /* 0x800000f021218210 */ /* 0x000fe20007ffe0ff */
[----:B------:R-:W-:Y:S01]  /*6040*/  @!P2 IMAD.MOV R182, RZ, RZ, -R182 ;  /* 0x000000ffffb6a224 */ /* 0x000fe200078e0ab6 */
[----:B------:R-:W-:Y:S01]  /*6050*/  ISETP.GE.AND P2, PT, R8, RZ, PT ;  /* 0x000000ff0800720c */ /* 0x000fe20003f46270 */
[C---:B------:R-:W-:Y:S01]  /*6060*/  VIADD R5, R0.reuse, 0x79 ;  /* 0x0000007900057836 */ /* 0x040fe20000000000 */
[----:B------:R-:W-:Y:S01]  /*6070*/  IABS R153, R2 ;  /* 0x0000000200997213 */ /* 0x000fe20000000000 */
[----:B------:R-:W-:Y:S01]  /*6080*/  VIADD R6, R0, 0x7b ;  /* 0x0000007b00067836 */ /* 0x000fe20000000000 */
[----:B------:R-:W-:Y:S01]  /*6090*/  ISETP.GT.U32.AND P5, PT, R240, R33, PT ;  /* 0x00000021f000720c */ /* 0x000fe20003fa4070 */
[----:B------:R-:W-:Y:S01]  /*60a0*/  @!P3 IMAD.IADD R63, R63, 0x1, -R240 ;  /* 0x000000013f3fb824 */ /* 0x000fe200078e0af0 */
[----:B------:R-:W-:Y:S01]  /*60b0*/  ISETP.GE.AND P3, PT, R2, RZ, PT ;  /* 0x000000ff0200720c */ /* 0x000fe20003f66270 */
[----:B------:R-:W-:Y:S01]  /*60c0*/  IMAD.HI.U32 R2, R241, R153, RZ ;  /* 0x00000099f1027227 */ /* 0x000fe200078e00ff */
[----:B------:R-:W-:-:S02]  /*60d0*/  @!P1 IADD3 R93, R93, -R240, RZ ;  /* 0x800000f05d5d9210 */ /* 0x000fc40007ffe0ff */
[----:B------:R-:W-:Y:S01]  /*60e0*/  ISETP.GE.AND P1, PT, R4, RZ, PT ;  /* 0x000000ff0400720c */ /* 0x000fe20003f26270 */
[--C-:B------:R-:W-:Y:S01]  /*60f0*/  @!P6 IMAD.IADD R124, R124, 0x1, -R240.reuse ;  /* 0x000000017c7ce824 */ /* 0x100fe200078e0af0 */
[----:B------:R-:W-:Y:S01]  /*6100*/  ISETP.GT.U32.AND P6, PT, R240, R93, PT ;  /* 0x0000005df000720c */ /* 0x000fe20003fc4070 */
[----:B------:R-:W-:Y:S01]  /*6110*/  IMAD.HI.U32 R4, R241, R183, RZ ;  /* 0x000000b7f1047227 */ /* 0x000fe200078e00ff */
[----:B------:R-:W-:Y:S02]  /*6120*/  IADD3 R2, -R2, RZ, RZ ;  /* 0x000000ff02027210 */ /* 0x000fe40007ffe1ff */
[----:B------:R-:W-:Y:S01]  /*6130*/  ISETP.GE.AND P0, PT, R11, RZ, PT ;  /* 0x000000ff0b00720c */ /* 0x000fe20003f06270 */
[----:B------:R-:W-:Y:S01]  /*6140*/  @!P5 IMAD.IADD R33, R33, 0x1, -R240 ;  /* 0x000000012121d824 */ /* 0x000fe200078e0af0 */
[----:B------:R-:W-:Y:S01]  /*6150*/  IABS R212, R5 ;  /* 0x0000000500d47213 */ /* 0x000fe20000000000 */
[C---:B------:R-:W-:Y:S01]  /*6160*/  IMAD R153, R240.reuse, R2, R153 ;  /* 0x00000002f0997224 */ /* 0x040fe200078e0299 */
[----:B------:R-:W-:Y:S01]  /*6170*/  IABS R34, R6 ;  /* 0x0000000600227213 */ /* 0x000fe20000000000 */
[----:B------:R-:W-:Y:S01]  /*6180*/  @!P4 IMAD.MOV R33, RZ, RZ, -R33 ;  /* 0x000000ffff21c224 */ /* 0x000fe200078e0a21 */
[----:B------:R-:W-:Y:S01]  /*6190*/  ISETP.GT.U32.AND P4, PT, R240, R124, PT ;  /* 0x0000007cf000720c */ /* 0x000fe20003f84070 */
[----:B------:R-:W-:Y:S01]  /*61a0*/  IMAD.MOV R4, RZ, RZ, -R4 ;  /* 0x000000ffff047224 */ /* 0x000fe200078e0a04 */
[----:B------:R-:W-:Y:S01]  /*61b0*/  ISETP.GE.AND P5, PT, R10, RZ, PT ;  /* 0x000000ff0a00720c */ /* 0x000fe20003fa6270 */
[----:B------:R-:W-:Y:S01]  /*61c0*/  VIADD R2, R0, 0x7a ;  /* 0x0000007a00027836 */ /* 0x000fe20000000000 */
[----:B------:R-:W-:Y:S01]  /*61d0*/  @!P6 IADD3 R93, R93, -R240, RZ ;  /* 0x800000f05d5de210 */ /* 0x000fe20007ffe0ff */
[C---:B------:R-:W-:Y:S01]  /*61e0*/  IMAD R183, R240.reuse, R4, R183 ;  /* 0x00000004f0b77224 */ /* 0x040fe200078e02b7 */
[C---:B------:R-:W-:Y:S01]  /*61f0*/  ISETP.GT.U32.AND P6, PT, R240.reuse, R153, PT ;  /* 0x00000099f000720c */ /* 0x040fe20003fc4070 */
[----:B------:R-:W-:Y:S01]  /*6200*/  @!P0 IMAD.MOV R63, RZ, RZ, -R63 ;  /* 0x000000ffff3f8224 */ /* 0x000fe200078e0a3f */
[----:B------:R-:W-:Y:S01]  /*6210*/  IABS R4, R2 ;  /* 0x0000000200047213 */ /* 0x000fe20000000000 */
[----:B------:R-:W-:Y:S01]  /*6220*/  @!P2 IMAD.MOV R93, RZ, RZ, -R93 ;  /* 0x000000ffff5da224 */ /* 0x000fe200078e0a5d */
[----:B------:R-:W-:Y:S01]  /*6230*/  ISETP.GT.U32.AND P2, PT, R240, R183, PT ;  /* 0x000000b7f000720c */ /* 0x000fe20003f44070 */
[----:B------:R-:W-:Y:S01]  /*6240*/  VIADD R8, R0, 0x7c ;  /* 0x0000007c00087836 */ /* 0x000fe20000000000 */
[----:B------:R-:W-:Y:S01]  /*6250*/  ISETP.GE.AND P0, PT, R5, RZ, PT ;  /* 0x000000ff0500720c */ /* 0x000fe20003f06270 */
[----:B------:R-:W-:Y:S01]  /*6260*/  @!P4 IMAD.IADD R124, R124, 0x1, -R240 ;  /* 0x000000017c7cc824 */ /* 0x000fe200078e0af0 */
[----:B------:R-:W-:Y:S01]  /*6270*/  ISETP.GE.AND P4, PT, R2, RZ, PT ;  /* 0x000000ff0200720c */ /* 0x000fe20003f86270 */
[----:B------:R-:W-:Y:S01]  /*6280*/  IMAD.HI.U32 R2, R241, R212, RZ ;  /* 0x000000d4f1027227 */ /* 0x000fe200078e00ff */
[----:B------:R-:W-:-:S02]  /*6290*/  IABS R64, R8 ;  /* 0x0000000800407213 */ /* 0x000fc40000000000 */
[----:B------:R-:W-:Y:S01]  /*62a0*/  IADD3 R11, R0, 0x80, RZ ;  /* 0x00000080000b7810 */ /* 0x000fe20007ffe0ff */
[--C-:B------:R-:W-:Y:S01]  /*62b0*/  @!P6 IMAD.IADD R153, R153, 0x1, -R240.reuse ;  /* 0x000000019999e824 */ /* 0x100fe200078e0af0 */
[----:B------:R-:W-:Y:S01]  /*62c0*/  IADD3 R5, -R2, RZ, RZ ;  /* 0x000000ff02057210 */ /* 0x000fe20007ffe1ff */
[----:B------:R-:W-:Y:S01]  /*62d0*/  IMAD.HI.U32 R2, R241, R4, RZ ;  /* 0x00000004f1027227 */ /* 0x000fe200078e00ff */
[----:B------:R-:W-:Y:S02]  /*62e0*/  IABS R184, R11 ;  /* 0x0000000b00b87213 */ /* 0x000fe40000000000 */
[C---:B------:R-:W-:Y:S01]  /*62f0*/  ISETP.GT.U32.AND P6, PT, R240.reuse, R153, PT ;  /* 0x00000099f000720c */ /* 0x040fe20003fc4070 */
[----:B------:R-:W-:Y:S02]  /*6300*/  @!P2 IMAD.IADD R183, R183, 0x1, -R240 ;  /* 0x00000001b7b7a824 */ /* 0x000fe400078e0af0 */
[----:B------:R-:W-:Y:S01]  /*6310*/  IMAD R212, R240, R5, R212 ;  /* 0x00000005f0d47224 */ /* 0x000fe200078e02d4 */
[----:B------:R-:W-:Y:S01]  /*6320*/  IADD3 R5, -R2, RZ, RZ ;  /* 0x000000ff02057210 */ /* 0x000fe20007ffe1ff */
[----:B------:R-:W-:Y:S01]  /*6330*/  IMAD.HI.U32 R2, R241, R34, RZ ;  /* 0x00000022f1027227 */ /* 0x000fe200078e00ff */
[----:B------:R-:W-:-:S03]  /*6340*/  ISETP.GT.U32.AND P2, PT, R240, R183, PT ;  /* 0x000000b7f000720c */ /* 0x000fc60003f44070 */
[----:B------:R-:W-:Y:S01]  /*6350*/  IMAD R4, R240, R5, R4 ;  /* 0x00000005f0047224 */ /* 0x000fe200078e0204 */
[----:B------:R-:W-:Y:S01]  /*6360*/  IADD3 R7, -R2, RZ, RZ ;  /* 0x000000ff02077210 */ /* 0x000fe20007ffe1ff */
[----:B------:R-:W-:-:S04]  /*6370*/  IMAD.HI.U32 R5, R241, R64, RZ ;  /* 0x00000040f1057227 */ /* 0x000fc800078e00ff */
[----:B------:R-:W-:Y:S01]  /*6380*/  @!P6 IMAD.IADD R153, R153, 0x1, -R240 ;  /* 0x000000019999e824 */ /* 0x000fe200078e0af0 */
[C---:B------:R-:W-:Y:S01]  /*6390*/  ISETP.GT.U32.AND P6, PT, R240.reuse, R212, PT ;  /* 0x000000d4f000720c */ /* 0x040fe20003fc4070 */
[----:B------:R-:W-:Y:S02]  /*63a0*/  IMAD.MOV R5, RZ, RZ, -R5 ;  /* 0x000000ffff057224 */ /* 0x000fe400078e0a05 */
[C---:B------:R-:W-:Y:S02]  /*63b0*/  IMAD R34, R240.reuse, R7, R34 ;  /* 0x00000007f0227224 */ /* 0x040fe400078e0222 */
[C---:B------:R-:W-:Y:S02]  /*63c0*/  IMAD R64, R240.reuse, R5, R64 ;  /* 0x00000005f0407224 */ /* 0x040fe400078e0240 */
[----:B------:R-:W-:Y:S01]  /*63d0*/  @!P2 IMAD.IADD R183, R183, 0x1, -R240 ;  /* 0x00000001b7b7a824 */ /* 0x000fe200078e0af0 */
[----:B------:R-:W-:Y:S01]  /*63e0*/  ISETP.GT.U32.AND P2, PT, R240, R34, PT ;  /* 0x00000022f000720c */ /* 0x000fe20003f44070 */
[----:B------:R-:W-:Y:S01]  /*63f0*/  @!P5 IMAD.MOV R124, RZ, RZ, -R124 ;  /* 0x000000ffff7cd224 */ /* 0x000fe200078e0a7c */
[----:B------:R-:W-:Y:S01]  /*6400*/  ISETP.GE.AND P5, PT, R6, RZ, PT ;  /* 0x000000ff0600720c */ /* 0x000fe20003fa6270 */
[----:B------:R-:W-:Y:S01]  /*6410*/  VIADD R6, R0, 0x7d ;  /* 0x0000007d00067836 */ /* 0x000fe20000000000 */
[----:B------:R-:W-:Y:S01]  /*6420*/  @!P1 IADD3 R183, -R183, RZ, RZ ;  /* 0x000000ffb7b79210 */ /* 0x000fe20007ffe1ff */
[----:B------:R-:W-:Y:S01]  /*6430*/  @!P6 IMAD.IADD R212, R212, 0x1, -R240 ;  /* 0x00000001d4d4e824 */ /* 0x000fe200078e0af0 */
[----:B------:R-:W-:Y:S01]  /*6440*/  ISETP.GT.U32.AND P6, PT, R240, R64, PT ;  /* 0x00000040f000720c */ /* 0x000fe20003fc4070 */
[----:B------:R-:W-:Y:S01]  /*6450*/  @!P3 IMAD.MOV R153, RZ, RZ, -R153 ;  /* 0x000000ffff99b224 */ /* 0x000fe200078e0a99 */
[----:B------:R-:W-:Y:S01]  /*6460*/  IABS R94, R6 ;  /* 0x00000006005e7213 */ /* 0x000fe20000000000 */
[----:B------:R-:W-:Y:S01]  /*6470*/  VIADD R9, R0, 0x7e ;  /* 0x0000007e00097836 */ /* 0x000fe20000000000 */
[----:B------:R-:W-:Y:S01]  /*6480*/  ISETP.GT.U32.AND P3, PT, R240, R4, PT ;  /* 0x00000004f000720c */ /* 0x000fe20003f64070 */
[----:B------:R-:W-:-:S02]  /*6490*/  VIADD R10, R0, 0x7f ;  /* 0x0000007f000a7836 */ /* 0x000fc40000000000 */
[C---:B------:R-:W-:Y:S01]  /*64a0*/  IMAD.HI.U32 R2, R241.reuse, R94, RZ ;  /* 0x0000005ef1027227 */ /* 0x040fe200078e00ff */
[----:B------:R-:W-:Y:S02]  /*64b0*/  IABS R125, R9 ;  /* 0x00000009007d7213 */ /* 0x000fe40000000000 */
[----:B------:R-:W-:Y:S01]  /*64c0*/  IABS R154, R10 ;  /* 0x0000000a009a7213 */ /* 0x000fe20000000000 */
[--C-:B------:R-:W-:Y:S01]  /*64d0*/  @!P2 IMAD.IADD R34, R34, 0x1, -R240.reuse ;  /* 0x000000012222a824 */ /* 0x100fe200078e0af0 */
[----:B------:R-:W-:Y:S01]  /*64e0*/  IADD3 R5, -R2, RZ, RZ ;  /* 0x000000ff02057210 */ /* 0x000fe20007ffe1ff */
[--C-:B------:R-:W-:Y:S02]  /*64f0*/  @!P6 IMAD.IADD R64, R64, 0x1, -R240.reuse ;  /* 0x000000014040e824 */ /* 0x100fe400078e0af0 */
[----:B------:R-:W-:Y:S01]  /*6500*/  IMAD.HI.U32 R2, R241, R125, RZ ;  /* 0x0000007df1027227 */ /* 0x000fe200078e00ff */
[C---:B------:R-:W-:Y:S02]  /*6510*/  ISETP.GT.U32.AND P6, PT, R240.reuse, R34, PT ;  /* 0x00000022f000720c */ /* 0x040fe40003fc4070 */
[----:B------:R-:W-:Y:S01]  /*6520*/  ISETP.GT.U32.AND P1, PT, R240, R64, PT ;  /* 0x00000040f000720c */ /* 0x000fe20003f24070 */
[----:B------:R-:W-:Y:S01]  /*6530*/  @!P3 IMAD.IADD R4, R4, 0x1, -R240 ;  /* 0x000000010404b824 */ /* 0x000fe200078e0af0 */
[----:B------:R-:W-:Y:S01]  /*6540*/  ISETP.GT.U32.AND P3, PT, R240, R212, PT ;  /* 0x000000d4f000720c */ /* 0x000fe20003f64070 */
[----:B------:R-:W-:-:S02]  /*6550*/  IMAD.MOV R2, RZ, RZ, -R2 ;  /* 0x000000ffff027224 */ /* 0x000fc400078e0a02 */
[C---:B------:R-:W-:Y:S01]  /*6560*/  IMAD R94, R240.reuse, R5, R94 ;  /* 0x00000005f05e7224 */ /* 0x040fe200078e025e */
[C---:B------:R-:W-:Y:S01]  /*6570*/  ISETP.GT.U32.AND P2, PT, R240.reuse, R4, PT ;  /* 0x00000004f000720c */ /* 0x040fe20003f44070 */
[----:B------:R-:W-:Y:S02]  /*6580*/  IMAD R125, R240, R2, R125 ;  /* 0x00000002f07d7224 */ /* 0x000fe400078e027d */
[----:B------:R-:W-:-:S04]  /*6590*/  IMAD.HI.U32 R2, R241, R154, RZ ;  /* 0x0000009af1027227 */ /* 0x000fc800078e00ff */
[----:B------:R-:W-:Y:S01]  /*65a0*/  @!P6 IMAD.IADD R34, R34, 0x1, -R240 ;  /* 0x000000012222e824 */ /* 0x000fe200078e0af0 */
[----:B------:R-:W-:Y:S01]  /*65b0*/  ISETP.GT.U32.AND P6, PT, R240, R125, PT ;  /* 0x0000007df000720c */ /* 0x000fe20003fc4070 */
[----:B------:R-:W-:Y:S02]  /*65c0*/  IMAD.MOV R7, RZ, RZ, -R2 ;  /* 0x000000ffff077224 */ /* 0x000fe400078e0a02 */
[----:B------:R-:W-:-:S04]  /*65d0*/  IMAD.HI.U32 R5, R241, R184, RZ ;  /* 0x000000b8f1057227 */ /* 0x000fc800078e00ff */
[--C-:B------:R-:W-:Y:S01]  /*65e0*/  @!P2 IMAD.IADD R4, R4, 0x1, -R240.reuse ;  /* 0x000000010404a824 */ /* 0x100fe200078e0af0 */
[----:B------:R-:W-:Y:S01]  /*65f0*/  ISETP.GE.AND P2, PT, R8, RZ, PT ;  /* 0x000000ff0800720c */ /* 0x000fe20003f46270 */
[----:B------:R-:W-:Y:S01]  /*6600*/  @!P3 IMAD.IADD R212, R212, 0x1, -R240 ;  /* 0x00000001d4d4b824 */ /* 0x000fe200078e0af0 */
[----:B------:R-:W-:Y:S01]  /*6610*/  IADD3 R8, R0, 0x81, RZ ;  /* 0x0000008100087810 */ /* 0x000fe20007ffe0ff */
[C---:B------:R-:W-:Y:S01]  /*6620*/  IMAD R154, R240.reuse, R7, R154 ;  /* 0x00000007f09a7224 */ /* 0x040fe200078e029a */
[----:B------:R-:W-:Y:S01]  /*6630*/  ISETP.GT.U32.AND P3, PT, R240, R94, PT ;  /* 0x0000005ef000720c */ /* 0x000fe20003f64070 */
[--C-:B------:R-:W-:Y:S01]  /*6640*/  @!P6 IMAD.IADD R125, R125, 0x1, -R240.reuse ;  /* 0x000000017d7de824 */ /* 0x100fe200078e0af0 */
[----:B------:R-:W-:Y:S01]  /*6650*/  IABS R213, R8 ;  /* 0x0000000800d57213 */ /* 0x000fe20000000000 */
[----:B------:R-:W-:Y:S01]  /*6660*/  @!P1 IMAD.IADD R64, R64, 0x1, -R240 ;  /* 0x0000000140409824 */ /* 0x000fe200078e0af0 */
[----:B------:R-:W-:Y:S01]  /*6670*/  IADD3 R5, -R5, RZ, RZ ;  /* 0x000000ff05057210 */ /* 0x000fe20007ffe1ff */
[----:B------:R-:W-:Y:S01]  /*6680*/  @!P4 IMAD.MOV R4, RZ, RZ, -R4 ;  /* 0x000000ffff04c224 */ /* 0x000fe200078e0a04 */
[C---:B------:R-:W-:Y:S01]  /*6690*/  ISETP.GT.U32.AND P6, PT, R240.reuse, R125, PT ;  /* 0x0000007df000720c */ /* 0x040fe20003fc4070 */
[----:B------:R-:W-:Y:S01]  /*66a0*/  IMAD.HI.U32 R2, R241, R213, RZ ;  /* 0x000000d5f1027227 */ /* 0x000fe200078e00ff */
[----:B------:R-:W-:-:S02]  /*66b0*/  ISETP.GT.U32.AND P4, PT, R240, R154, PT ;  /* 0x0000009af000720c */ /* 0x000fc40003f84070 */
[----:B------:R-:W-:Y:S01]  /*66c0*/  @!P2 IADD3 R64, -R64, RZ, RZ ;  /* 0x000000ff4040a210 */ /* 0x000fe20007ffe1ff */
[----:B------:R-:W-:Y:S01]  /*66d0*/  IMAD.MOV R2, RZ, RZ, -R2 ;  /* 0x000000ffff027224 */ /* 0x000fe200078e0a02 */
[----:B------:R-:W-:Y:S01]  /*66e0*/  ISETP.GE.AND P1, PT, R6, RZ, PT ;  /* 0x000000ff0600720c */ /* 0x000fe20003f26270 */
[----:B------:R-:W-:Y:S01]  /*66f0*/  IMAD R184, R240, R5, R184 ;  /* 0x00000005f0b87224 */ /* 0x000fe200078e02b8 */
[----:B------:R-:W-:Y:S01]  /*6700*/  @!P0 IADD3 R212, -R212, RZ, RZ ;  /* 0x000000ffd4d48210 */ /* 0x000fe20007ffe1ff */
[----:B------:R-:W-:Y:S02]  /*6710*/  IMAD R213, R240, R2, R213 ;  /* 0x00000002f0d57224 */ /* 0x000fe400078e02d5 */
[----:B------:R-:W-:Y:S01]  /*6720*/  VIADD R7, R0, 0x82 ;  /* 0x0000008200077836 */ /* 0x000fe20000000000 */
[C---:B------:R-:W-:Y:S01]  /*6730*/  ISETP.GT.U32.AND P2, PT, R240.reuse, R184, PT ;  /* 0x000000b8f000720c */ /* 0x040fe20003f44070 */
[--C-:B------:R-:W-:Y:S01]  /*6740*/  @!P6 IMAD.IADD R125, R125, 0x1, -R240.reuse ;  /* 0x000000017d7de824 */ /* 0x100fe200078e0af0 */
[----:B------:R-:W-:Y:S01]  /*6750*/  ISETP.GT.U32.AND P6, PT, R240, R213, PT ;  /* 0x000000d5f000720c */ /* 0x000fe20003fc4070 */
[----:B------:R-:W-:Y:S01]  /*6760*/  @!P3 IMAD.IADD R94, R94, 0x1, -R240 ;  /* 0x000000015e5eb824 */ /* 0x000fe200078e0af0 */
[----:B------:R-:W-:Y:S01]  /*6770*/  ISETP.GE.AND P3, PT, R9, RZ, PT ;  /* 0x000000ff0900720c */ /* 0x000fe20003f66270 */
[----:B------:R-:W-:Y:S01]  /*6780*/  VIADD R9, R0, 0x83 ;  /* 0x0000008300097836 */ /* 0x000fe20000000000 */
[----:B------:R-:W-:Y:S01]  /*6790*/  IABS R5, R7 ;  /* 0x0000000700057213 */ /* 0x000fe20000000000 */
[----:B------:R-:W-:Y:S01]  /*67a0*/  @!P5 IMAD.MOV R34, RZ, RZ, -R34 ;  /* 0x000000ffff22d224 */ /* 0x000fe200078e0a22 */
[----:B------:R-:W-:Y:S01]  /*67b0*/  @!P4 IADD3 R154, R154, -R240, RZ ;  /* 0x800000f09a9ac210 */ /* 0x000fe20007ffe0ff */
[----:B------:R-:W-:Y:S01]  /*67c0*/  VIADD R16, R0, 0x9e ;  /* 0x0000009e00107836 */ /* 0x000fe20000000000 */
[----:B------:R-:W-:Y:S01]  /*67d0*/  IABS R35, R9 ;  /* 0x0000000900237213 */ /* 0x000fe20000000000 */
[----:B------:R-:W-:Y:S01]  /*67e0*/  IMAD.HI.U32 R2, R241, R5, RZ ;  /* 0x00000005f1027227 */ /* 0x000fe200078e00ff */
[----:B------:R-:W-:-:S02]  /*67f0*/  ISETP.GT.U32.AND P0, PT, R240, R94, PT ;  /* 0x0000005ef000720c */ /* 0x000fc40003f04070 */
[----:B------:R-:W-:Y:S01]  /*6800*/  ISETP.GE.AND P4, PT, R8, RZ, PT ;  /* 0x000000ff0800720c */ /* 0x000fe20003f86270 */
[--C-:B------:R-:W-:Y:S01]  /*6810*/  @!P6 IMAD.IADD R213, R213, 0x1, -R240.reuse ;  /* 0x00000001d5d5e824 */ /* 0x100fe200078e0af0 */
[----:B------:R-:W-:Y:S01]  /*6820*/  IADD3 R6, -R2, RZ, RZ ;  /* 0x000000ff02067210 */ /* 0x000fe20007ffe1ff */
[----:B------:R-:W-:Y:S01]  /*6830*/  @!P2 IMAD.IADD R184, R184, 0x1, -R240 ;  /* 0x00000001b8b8a824 */ /* 0x000fe200078e0af0 */
[C---:B------:R-:W-:Y:S01]  /*6840*/  ISETP.GT.U32.AND P2, PT, R240.reuse, R154, PT ;  /* 0x0000009af000720c */ /* 0x040fe20003f44070 */
[----:B------:R-:W-:Y:S01]  /*6850*/  IMAD.HI.U32 R2, R241, R35, RZ ;  /* 0x00000023f1027227 */ /* 0x000fe200078e00ff */
[----:B------:R-:W-:Y:S02]  /*6860*/  ISETP.GT.U32.AND P6, PT, R240, R213, PT ;  /* 0x000000d5f000720c */ /* 0x000fe40003fc4070 */
[----:B------:R-:W-:Y:S01]  /*6870*/  ISETP.GE.AND P5, PT, R10, RZ, PT ;  /* 0x000000ff0a00720c */ /* 0x000fe20003fa6270 */
[----:B------:R-:W-:Y:S01]  /*6880*/  IMAD.MOV R2, RZ, RZ, -R2 ;  /* 0x000000ffff027224 */ /* 0x000fe200078e0a02 */
[----:B------:R-:W-:Y:S01]  /*6890*/  IABS R129, R16 ;  /* 0x0000001000817213 */ /* 0x000fe20000000000 */
[----:B------:R-:W-:-:S02]  /*68a0*/  VIADD R8, R0, 0x84 ;  /* 0x0000008400087836 */ /* 0x000fc40000000000 */
[C---:B------:R-:W-:Y:S02]  /*68b0*/  IMAD R5, R240.reuse, R6, R5 ;  /* 0x00000006f0057224 */ /* 0x040fe400078e0205 */
[----:B------:R-:W-:Y:S01]  /*68c0*/  IMAD R35, R240, R2, R35 ;  /* 0x00000002f0237224 */ /* 0x000fe200078e0223 */
[----:B------:R-:W-:Y:S01]  /*68d0*/  IABS R65, R8 ;  /* 0x0000000800417213 */ /* 0x000fe20000000000 */
[--C-:B------:R-:W-:Y:S01]  /*68e0*/  @!P0 IMAD.IADD R94, R94, 0x1, -R240.reuse ;  /* 0x000000015e5e8824 */ /* 0x100fe200078e0af0 */
[----:B------:R-:W-:Y:S01]  /*68f0*/  @!P2 IADD3 R154, R154, -R240, RZ ;  /* 0x800000f09a9aa210 */ /* 0x000fe20007ffe0ff */
[----:B------:R-:W-:Y:S01]  /*6900*/  @!P6 IMAD.IADD R213, R213, 0x1, -R240 ;  /* 0x00000001d5d5e824 */ /* 0x000fe200078e0af0 */
[C---:B------:R-:W-:Y:S01]  /*6910*/  ISETP.GT.U32.AND P2, PT, R240.reuse, R5, PT ;  /* 0x00000005f000720c */ /* 0x040fe20003f44070 */
[----:B------:R-:W-:Y:S01]  /*6920*/  IMAD.HI.U32 R2, R241, R65, RZ ;  /* 0x00000041f1027227 */ /* 0x000fe200078e00ff */
[C---:B------:R-:W-:Y:S02]  /*6930*/  ISETP.GT.U32.AND P6, PT, R240.reuse, R35, PT ;  /* 0x00000023f000720c */ /* 0x040fe40003fc4070 */
[----:B------:R-:W-:Y:S01]  /*6940*/  ISETP.GE.AND P0, PT, R11, RZ, PT ;  /* 0x000000ff0b00720c */ /* 0x000fe20003f06270 */
[----:B------:R-:W-:Y:S01]  /*6950*/  @!P1 IMAD.MOV R94, RZ, RZ, -R94 ;  /* 0x000000ffff5e9224 */ /* 0x000fe200078e0a5e */
[----:B------:R-:W-:Y:S01]  /*6960*/  ISETP.GT.U32.AND P1, PT, R240, R184, PT ;  /* 0x000000b8f000720c */ /* 0x000fe20003f24070 */
[----:B------:R-:W-:Y:S01]  /*6970*/  VIADD R11, R0, 0x86 ;  /* 0x00000086000b7836 */ /* 0x000fe20000000000 */
[----:B------:R-:W-:Y:S01]  /*6980*/  IADD3 R2, -R2, RZ, RZ ;  /* 0x000000ff02027210 */ /* 0x000fe20007ffe1ff */
[----:B------:R-:W-:-:S02]  /*6990*/  @!P3 IMAD.MOV R125, RZ, RZ, -R125 ;  /* 0x000000ffff7db224 */ /* 0x000fc400078e0a7d */
[----:B------:R-:W-:Y:S01]  /*69a0*/  @!P5 IMAD.MOV R154, RZ, RZ, -R154 ;  /* 0x000000ffff9ad224 */ /* 0x000fe200078e0a9a */
[----:B------:R-:W-:Y:S01]  /*69b0*/  IABS R126, R11 ;  /* 0x0000000b007e7213 */ /* 0x000fe20000000000 */
[--C-:B------:R-:W-:Y:S01]  /*69c0*/  @!P2 IMAD.IADD R5, R5, 0x1, -R240.reuse ;  /* 0x000000010505a824 */ /* 0x100fe200078e0af0 */
[----:B------:R-:W-:Y:S01]  /*69d0*/  ISETP.GE.AND P2, PT, R9, RZ, PT ;  /* 0x000000ff0900720c */ /* 0x000fe20003f46270 */
[C---:B------:R-:W-:Y:S01]  /*69e0*/  IMAD R65, R240.reuse, R2, R65 ;  /* 0x00000002f0417224 */ /* 0x040fe200078e0241 */
[----:B------:R-:W-:Y:S01]  /*69f0*/  @!P6 IADD3 R35, R35, -R240, RZ ;  /* 0x800000f02323e210 */ /* 0x000fe20007ffe0ff */
[----:B------:R-:W-:Y:S01]  /*6a00*/  IMAD.HI.U32 R2, R241, R126, RZ ;  /* 0x0000007ef1027227 */ /* 0x000fe200078e00ff */
[C---:B------:R-:W-:Y:S02]  /*6a10*/  ISETP.GT.U32.AND P3, PT, R240.reuse, R5, PT ;  /* 0x00000005f000720c */ /* 0x040fe40003f64070 */
[----:B------:R-:W-:Y:S01]  /*6a20*/  ISETP.GT.U32.AND P6, PT, R240, R35, PT ;  /* 0x00000023f000720c */ /* 0x000fe20003fc4070 */
[----:B------:R-:W-:Y:S01]  /*6a30*/  VIADD R10, R0, 0x85 ;  /* 0x00000085000a7836 */ /* 0x000fe20000000000 */
[----:B------:R-:W-:Y:S01]  /*6a40*/  ISETP.GT.U32.AND P5, PT, R240, R65, PT ;  /* 0x00000041f000720c */ /* 0x000fe20003fa4070 */
[----:B------:R-:W-:Y:S01]  /*6a50*/  @!P1 IMAD.IADD R184, R184, 0x1, -R240 ;  /* 0x00000001b8b89824 */ /* 0x000fe200078e0af0 */
[----:B------:R-:W-:Y:S01]  /*6a60*/  ISETP.GE.AND P1, PT, R7, RZ, PT ;  /* 0x000000ff0700720c */ /* 0x000fe20003f26270 */
[----:B------:R-:W-:Y:S01]  /*6a70*/  IMAD.MOV R7, RZ, RZ, -R2 ;  /* 0x000000ffff077224 */ /* 0x000fe200078e0a02 */
[----:B------:R-:W-:Y:S01]  /*6a80*/  IABS R95, R10 ;  /* 0x0000000a005f7213 */ /* 0x000fe20000000000 */
[----:B------:R-:W-:Y:S01]  /*6a90*/  VIADD R9, R0, 0x87 ;  /* 0x0000008700097836 */ /* 0x000fe20000000000 */
[----:B------:R-:W-:Y:S01]  /*6aa0*/  @!P0 IADD3 R184, -R184, RZ, RZ ;  /* 0x000000ffb8b88210 */ /* 0x000fe20007ffe1ff */
[----:B------:R-:W-:Y:S01]  /*6ab0*/  IMAD R126, R240, R7, R126 ;  /* 0x00000007f07e7224 */ /* 0x000fe200078e027e */
[----:B------:R-:W-:Y:S01]  /*6ac0*/  ISETP.GE.AND P0, PT, R8, RZ, PT ;  /* 0x000000ff0800720c */ /* 0x000fe20003f06270 */
[----:B------:R-:W-:Y:S01]  /*6ad0*/  IMAD.HI.U32 R6, R241, R95, RZ ;  /* 0x0000005ff1067227 */ /* 0x000fe200078e00ff */
[----:B------:R-:W-:-:S02]  /*6ae0*/  IABS R155, R9 ;  /* 0x00000009009b7213 */ /* 0x000fc40000000000 */
        /* <DEDUP_REMOVED lines=11> */
[----:B------:R-:W-:-:S03]  /*6ba0*/  IMAD.HI.U32 R2, R241, R155, RZ ;  /* 0x0000009bf1027227 */ /* 0x000fc600078e00ff */
[----:B------:R-:W-:Y:S01]  /*6bb0*/  IABS R36, R11 ;  /* 0x0000000b00247213 */ /* 0x000fe20000000000 */
[----:B------:R-:W-:Y:S02]  /*6bc0*/  VIADD R6, R0, 0x88 ;  /* 0x0000008800067836 */ /* 0x000fe40000000000 */
[----:B------:R-:W-:Y:S01]  /*6bd0*/  @!P4 IMAD.MOV R213, RZ, RZ, -R213 ;  /* 0x000000ffffd5c224 */ /* 0x000fe200078e0ad5 */
[----:B------:R-:W-:Y:S01]  /*6be0*/  ISETP.GT.U32.AND P4, PT, R240, R95, PT ;  /* 0x0000005ff000720c */ /* 0x000fe20003f84070 */
[----:B------:R-:W-:Y:S01]  /*6bf0*/  IMAD.MOV R2, RZ, RZ, -R2 ;  /* 0x000000ffff027224 */ /* 0x000fe200078e0a02 */
[----:B------:R-:W-:Y:S01]  /*6c00*/  IABS R185, R6 ;  /* 0x0000000600b97213 */ /* 0x000fe20000000000 */
[----:B------:R-:W-:Y:S02]  /*6c10*/  @!P6 IMAD.IADD R126, R126, 0x1, -R240 ;  /* 0x000000017e7ee824 */ /* 0x000fe400078e0af0 */
[C---:B------:R-:W-:Y:S02]  /*6c20*/  IMAD R155, R240.reuse, R2, R155 ;  /* 0x00000002f09b7224 */ /* 0x040fe400078e029b */
[----:B------:R-:W-:Y:S01]  /*6c30*/  IMAD.HI.U32 R2, R241, R185, RZ ;  /* 0x000000b9f1027227 */ /* 0x000fe200078e00ff */
[----:B------:R-:W-:-:S03]  /*6c40*/  ISETP.GT.U32.AND P6, PT, R240, R126, PT ;  /* 0x0000007ef000720c */ /* 0x000fc60003fc4070 */
[--C-:B------:R-:W-:Y:S01]  /*6c50*/  @!P1 IMAD.IADD R65, R65, 0x1, -R240.reuse ;  /* 0x0000000141419824 */ /* 0x100fe200078e0af0 */
[----:B------:R-:W-:Y:S01]  /*6c60*/  ISETP.GT.U32.AND P1, PT, R240, R155, PT ;  /* 0x0000009bf000720c */ /* 0x000fe20003f24070 */
[----:B------:R-:W-:Y:S01]  /*6c70*/  VIADD R10, R0, 0x89 ;  /* 0x00000089000a7836 */ /* 0x000fe20000000000 */
[----:B------:R-:W-:Y:S01]  /*6c80*/  IADD3 R2, -R2, RZ, RZ ;  /* 0x000000ff02027210 */ /* 0x000fe20007ffe1ff */
[----:B------:R-:W-:Y:S01]  /*6c90*/  @!P2 IMAD.MOV R35, RZ, RZ, -R35 ;  /* 0x000000ffff23a224 */ /* 0x000fe200078e0a23 */
[----:B------:R-:W-:Y:S01]  /*6ca0*/  @!P4 IADD3 R95, R95, -R240, RZ ;  /* 0x800000f05f5fc210 */ /* 0x000fe20007ffe0ff */
[----:B------:R-:W-:Y:S01]  /*6cb0*/  VIADD R18, R0, 0xa0 ;  /* 0x000000a000127836 */ /* 0x000fe20000000000 */
[----:B------:R-:W-:Y:S01]  /*6cc0*/  IABS R214, R10 ;  /* 0x0000000a00d67213 */ /* 0x000fe20000000000 */
[C---:B------:R-:W-:Y:S01]  /*6cd0*/  IMAD R185, R240.reuse, R2, R185 ;  /* 0x00000002f0b97224 */ /* 0x040fe200078e02b9 */
[----:B------:R-:W-:Y:S01]  /*6ce0*/  ISETP.GT.U32.AND P4, PT, R240, R95, PT ;  /* 0x0000005ff000720c */ /* 0x000fe20003f84070 */
[----:B------:R-:W-:Y:S01]  /*6cf0*/  @!P6 IMAD.IADD R126, R126, 0x1, -R240 ;  /* 0x000000017e7ee824 */ /* 0x000fe200078e0af0 */
[----:B------:R-:W-:Y:S01]  /*6d00*/  ISETP.GE.AND P2, PT, R9, RZ, PT ;  /* 0x000000ff0900720c */ /* 0x000fe20003f46270 */
[----:B------:R-:W-:Y:S01]  /*6d10*/  IMAD.HI.U32 R2, R241, R214, RZ ;  /* 0x000000d6f1027227 */ /* 0x000fe200078e00ff */
[----:B------:R-:W-:-:S02]  /*6d20*/  ISETP.GT.U32.AND P6, PT, R240, R185, PT ;  /* 0x000000b9f000720c */ /* 0x000fc40003fc4070 */
[----:B------:R-:W-:Y:S01]  /*6d30*/  @!P0 IADD3 R65, -R65, RZ, RZ ;  /* 0x000000ff41418210 */ /* 0x000fe20007ffe1ff */
[----:B------:R-:W-:Y:S01]  /*6d40*/  @!P1 IMAD.IADD R155, R155, 0x1, -R240 ;  /* 0x000000019b9b9824 */ /* 0x000fe200078e0af0 */
[----:B------:R-:W-:Y:S01]  /*6d50*/  ISETP.GE.AND P0, PT, R10, RZ, PT ;  /* 0x000000ff0a00720c */ /* 0x000fe20003f06270 */
[----:B------:R-:W-:Y:S01]  /*6d60*/  IMAD.MOV R7, RZ, RZ, -R2 ;  /* 0x000000ffff077224 */ /* 0x000fe200078e0a02 */
[----:B------:R-:W-:Y:S01]  /*6d70*/  IABS R188, R18 ;  /* 0x0000001200bc7213 */ /* 0x000fe20000000000 */
[----:B------:R-:W-:Y:S01]  /*6d80*/  VIADD R9, R0, 0x8a ;  /* 0x0000008a00097836 */ /* 0x000fe20000000000 */
[----:B------:R-:W-:Y:S01]  /*6d90*/  ISETP.GT.U32.AND P1, PT, R240, R155, PT ;  /* 0x0000009bf000720c */ /* 0x000fe20003f24070 */
[----:B------:R-:W-:Y:S01]  /*6da0*/  @!P4 IMAD.IADD R95, R95, 0x1, -R240 ;  /* 0x000000015f5fc824 */ /* 0x000fe200078e0af0 */
[----:B------:R-:W-:Y:S01]  /*6db0*/  ISETP.GE.AND P4, PT, R6, RZ, PT ;  /* 0x000000ff0600720c */ /* 0x000fe20003f86270 */
[----:B------:R-:W-:Y:S01]  /*6dc0*/  IMAD R214, R240, R7, R214 ;  /* 0x00000007f0d67224 */ /* 0x000fe200078e02d6 */
[----:B------:R-:W-:Y:S01]  /*6dd0*/  IABS R8, R9 ;  /* 0x0000000900087213 */ /* 0x000fe20000000000 */
[----:B------:R-:W-:-:S04]  /*6de0*/  IMAD.HI.U32 R6, R241, R36, RZ ;  /* 0x00000024f1067227 */ /* 0x000fc800078e00ff */
[----:B------:R-:W-:Y:S02]  /*6df0*/  @!P6 IMAD.IADD R185, R185, 0x1, -R240 ;  /* 0x00000001b9b9e824 */ /* 0x000fe400078e0af0 */
[----:B------:R-:W-:Y:S01]  /*6e00*/  @!P3 IMAD.MOV R95, RZ, RZ, -R95 ;  /* 0x000000ffff5fb224 */ /* 0x000fe200078e0a5f */
[C---:B------:R-:W-:Y:S01]  /*6e10*/  ISETP.GT.U32.AND P3, PT, R240.reuse, R214, PT ;  /* 0x000000d6f000720c */ /* 0x040fe20003f64070 */
[----:B------:R-:W-:Y:S01]  /*6e20*/  @!P5 IMAD.MOV R126, RZ, RZ, -R126 ;  /* 0x000000ffff7ed224 */ /* 0x000fe200078e0a7e */
[----:B------:R-:W-:Y:S01]  /*6e30*/  ISETP.GE.AND P5, PT, R9, RZ, PT ;  /* 0x000000ff0900720c */ /* 0x000fe20003fa6270 */
[----:B------:R-:W-:Y:S01]  /*6e40*/  IMAD.MOV R9, RZ, RZ, -R6 ;  /* 0x000000ffff097224 */ /* 0x000fe200078e0a06 */
[----:B------:R-:W-:Y:S01]  /*6e50*/  ISETP.GT.U32.AND P6, PT, R240, R185, PT ;  /* 0x000000b9f000720c */ /* 0x000fe20003fc4070 */
[----:B------:R-:W-:-:S04]  /*6e60*/  IMAD.HI.U32 R2, R241, R8, RZ ;  /* 0x00000008f1027227 */ /* 0x000fc800078e00ff */
[----:B------:R-:W-:Y:S01]  /*6e70*/  @!P1 IMAD.IADD R155, R155, 0x1, -R240 ;  /* 0x000000019b9b9824 */ /* 0x000fe200078e0af0 */
[----:B------:R-:W-:Y:S01]  /*6e80*/  IADD3 R7, -R2, RZ, RZ ;  /* 0x000000ff02077210 */ /* 0x000fe20007ffe1ff */
[----:B------:R-:W-:Y:S01]  /*6e90*/  IMAD R36, R240, R9, R36 ;  /* 0x00000009f0247224 */ /* 0x000fe200078e0224 */
[----:B------:R-:W-:Y:S01]  /*6ea0*/  ISETP.GE.AND P1, PT, R11, RZ, PT ;  /* 0x000000ff0b00720c */ /* 0x000fe20003f26270 */
[----:B------:R-:W-:Y:S01]  /*6eb0*/  @!P3 IMAD.IADD R214, R214, 0x1, -R240 ;  /* 0x00000001d6d6b824 */ /* 0x000fe200078e0af0 */
[----:B------:R-:W-:Y:S01]  /*6ec0*/  @!P2 IADD3 R155, -R155, RZ, RZ ;  /* 0x000000ff9b9ba210 */ /* 0x000fe20007ffe1ff */
[C---:B------:R-:W-:Y:S01]  /*6ed0*/  IMAD R6, R240.reuse, R7, R8 ;  /* 0x00000007f0067224 */ /* 0x040fe200078e0208 */
[C---:B------:R-:W-:Y:S01]  /*6ee0*/  ISETP.GT.U32.AND P2, PT, R240.reuse, R36, PT ;  /* 0x00000024f000720c */ /* 0x040fe20003f44070 */
[--C-:B------:R-:W-:Y:S01]  /*6ef0*/  @!P6 IMAD.IADD R185, R185, 0x1, -R240.reuse ;  /* 0x00000001b9b9e824 */ /* 0x100fe200078e0af0 */
[----:B------:R-:W-:Y:S01]  /*6f00*/  ISETP.GT.U32.AND P3, PT, R240, R214, PT ;  /* 0x000000d6f000720c */ /* 0x000fe20003f64070 */
[----:B------:R-:W-:Y:S01]  /*6f10*/  VIADD R8, R0, 0x8e ;  /* 0x0000008e00087836 */ /* 0x000fe20000000000 */
[----:B------:R-:W-:Y:S01]  /*6f20*/  ISETP.GT.U32.AND P6, PT, R240, R6, PT ;  /* 0x00000006f000720c */ /* 0x000fe20003fc4070 */
[C---:B------:R-:W-:Y:S01]  /*6f30*/  VIADD R10, R0.reuse, 0x8c ;  /* 0x0000008c000a7836 */ /* 0x040fe20000000000 */
[C---:B------:R-:W-:Y:S01]  /*6f40*/  IADD3 R7, R0.reuse, 0x8d, RZ ;  /* 0x0000008d00077810 */ /* 0x040fe20007ffe0ff */
[----:B------:R-:W-:Y:S01]  /*6f50*/  @!P4 IMAD.MOV R185, RZ, RZ, -R185 ;  /* 0x000000ffffb9c224 */ /* 0x000fe200078e0ab9 */
[----:B------:R-:W-:Y:S01]  /*6f60*/  IABS R127, R8 ;  /* 0x00000008007f7213 */ /* 0x000fe20000000000 */
[C---:B------:R-:W-:Y:S01]  /*6f70*/  VIADD R19, R0.reuse, 0xc4 ;  /* 0x000000c400137836 */ /* 0x040fe20000000000 */
[----:B------:R-:W-:Y:S01]  /*6f80*/  IABS R66, R10 ;  /* 0x0000000a00427213 */ /* 0x000fe20000000000 */
[----:B------:R-:W-:Y:S01]  /*6f90*/  VIADD R20, R0, 0xc7 ;  /* 0x000000c700147836 */ /* 0x000fe20000000000 */
[----:B------:R-:W-:Y:S01]  /*6fa0*/  IABS R96, R7 ;  /* 0x0000000700607213 */ /* 0x000fe20000000000 */
[----:B------:R-:W-:Y:S01]  /*6fb0*/  @!P2 IMAD.IADD R36, R36, 0x1, -R240 ;  /* 0x000000012424a824 */ /* 0x000fe200078e0af0 */
[----:B------:R-:W-:Y:S01]  /*6fc0*/  ISETP.GE.AND P4, PT, R10, RZ, PT ;  /* 0x000000ff0a00720c */ /* 0x000fe20003f86270 */
[----:B------:R-:W-:Y:S01]  /*6fd0*/  IMAD.HI.U32 R2, R241, R66, RZ ;  /* 0x00000042f1027227 */ /* 0x000fe200078e00ff */
[----:B------:R-:W-:-:S02]  /*6fe0*/  @!P3 IADD3 R214, R214, -R240, RZ ;  /* 0x800000f0d6d6b210 */ /* 0x000fc40007ffe0ff */
[----:B------:R-:W-:Y:S01]  /*6ff0*/  ISETP.GT.U32.AND P2, PT, R240, R36, PT ;  /* 0x00000024f000720c */ /* 0x000fe20003f44070 */
[----:B------:R-:W-:Y:S01]  /*7000*/  @!P6 IMAD.IADD R6, R6, 0x1, -R240 ;  /* 0x000000010606e824 */ /* 0x000fe200078e0af0 */
[----:B------:R-:W-:Y:S01]  /*7010*/  ISETP.GE.AND P3, PT, R7, RZ, PT ;  /* 0x000000ff0700720c */ /* 0x000fe20003f66270 */
[C---:B------:R-:W-:Y:S01]  /*7020*/  IMAD.HI.U32 R7, R241.reuse, R127, RZ ;  /* 0x0000007ff1077227 */ /* 0x040fe200078e00ff */
[----:B------:R-:W-:Y:S02]  /*7030*/  @!P0 IADD3 R214, -R214, RZ, RZ ;  /* 0x000000ffd6d68210 */ /* 0x000fe40007ffe1ff */
[----:B------:R-:W-:Y:S01]  /*7040*/  ISETP.GT.U32.AND P6, PT, R240, R6, PT ;  /* 0x00000006f000720c */ /* 0x000fe20003fc4070 */
[----:B------:R-:W-:Y:S01]  /*7050*/  IMAD.MOV R7, RZ, RZ, -R7 ;  /* 0x000000ffff077224 */ /* 0x000fe200078e0a07 */
[----:B------:R-:W-:Y:S01]  /*7060*/  ISETP.GE.AND P0, PT, R8, RZ, PT ;  /* 0x000000ff0800720c */ /* 0x000fe20003f06270 */
[----:B------:R-:W-:Y:S01]  /*7070*/  IMAD.MOV R9, RZ, RZ, -R2 ;  /* 0x000000ffff097224 */ /* 0x000fe200078e0a02 */
[----:B------:R-:W-:Y:S01]  /*7080*/  IABS R8, R12 ;  /* 0x0000000c00087213 */ /* 0x000fe20000000000 */
[----:B------:R-:W-:Y:S01]  /*7090*/  IMAD R127, R240, R7, R127 ;  /* 0x00000007f07f7224 */ /* 0x000fe200078e027f */
[----:B------:R-:W-:Y:S01]  /*70a0*/  IADD3 R11, R0, 0x91, RZ ;  /* 0x00000091000b7810 */ /* 0x000fe20007ffe0ff */
[----:B------:R-:W-:Y:S01]  /*70b0*/  @!P2 IMAD.IADD R36, R36, 0x1, -R240 ;  /* 0x000000012424a824 */ /* 0x000fe200078e0af0 */
[----:B------:R-:W-:Y:S01]  /*70c0*/  IABS R73, R19 ;  /* 0x0000001300497213 */ /* 0x000fe20000000000 */
[C---:B------:R-:W-:Y:S01]  /*70d0*/  IMAD R66, R240.reuse, R9, R66 ;  /* 0x00000009f0427224 */ /* 0x040fe200078e0242 */
[----:B------:R-:W-:Y:S01]  /*70e0*/  IABS R215, R11 ;  /* 0x0000000b00d77213 */ /* 0x000fe20000000000 */
[----:B------:R-:W-:Y:S01]  /*70f0*/  @!P1 IMAD.MOV R36, RZ, RZ, -R36 ;  /* 0x000000ffff249224 */ /* 0x000fe200078e0a24 */
[----:B------:R-:W-:Y:S01]  /*7100*/  ISETP.GT.U32.AND P1, PT, R240, R127, PT ;  /* 0x0000007ff000720c */ /* 0x000fe20003f24070 */
[----:B------:R-:W-:Y:S01]  /*7110*/  VIADD R10, R0, 0x90 ;  /* 0x00000090000a7836 */ /* 0x000fe20000000000 */
[----:B------:R-:W-:Y:S01]  /*7120*/  IABS R163, R20 ;  /* 0x0000001400a37213 */ /* 0x000fe20000000000 */
[----:B------:R-:W-:Y:S01]  /*7130*/  @!P6 IMAD.IADD R6, R6, 0x1, -R240 ;  /* 0x000000010606e824 */ /* 0x000fe200078e0af0 */
[----:B------:R-:W-:Y:S01]  /*7140*/  ISETP.GT.U32.AND P6, PT, R240, R66, PT ;  /* 0x00000042f000720c */ /* 0x000fe20003fc4070 */
[----:B------:R-:W-:Y:S01]  /*7150*/  IMAD.HI.U32 R2, R241, R96, RZ ;  /* 0x00000060f1027227 */ /* 0x000fe200078e00ff */
[----:B------:R-:W-:-:S03]  /*7160*/  IABS R186, R10 ;  /* 0x0000000a00ba7213 */ /* 0x000fc60000000000 */
[----:B------:R-:W-:Y:S02]  /*7170*/  IMAD.MOV R9, RZ, RZ, -R2 ;  /* 0x000000ffff097224 */ /* 0x000fe400078e0a02 */
[----:B------:R-:W-:Y:S02]  /*7180*/  IMAD.HI.U32 R7, R241, R186, RZ ;  /* 0x000000baf1077227 */ /* 0x000fe400078e00ff */
[-C--:B------:R-:W-:Y:S02]  /*7190*/  @!P1 IADD3 R127, R127, -R240.reuse, RZ ;  /* 0x800000f07f7f9210 */ /* 0x080fe40007ffe0ff */
[----:B------:R-:W-:Y:S01]  /*71a0*/  IMAD R96, R240, R9, R96 ;  /* 0x00000009f0607224 */ /* 0x000fe200078e0260 */
[----:B------:R-:W-:Y:S01]  /*71b0*/  IADD3 R7, -R7, RZ, RZ ;  /* 0x000000ff07077210 */ /* 0x000fe20007ffe1ff */
[----:B------:R-:W-:Y:S01]  /*71c0*/  VIADD R2, R0, 0x8f ;  /* 0x0000008f00027836 */ /* 0x000fe20000000000 */
[----:B------:R-:W-:Y:S01]  /*71d0*/  @!P6 IADD3 R66, R66, -R240, RZ ;  /* 0x800000f04242e210 */ /* 0x000fe20007ffe0ff */
[----:B------:R-:W-:Y:S01]  /*71e0*/  @!P5 IMAD.MOV R6, RZ, RZ, -R6 ;  /* 0x000000ffff06d224 */ /* 0x000fe200078e0a06 */
[C---:B------:R-:W-:Y:S01]  /*71f0*/  ISETP.GT.U32.AND P1, PT, R240.reuse, R127, PT ;  /* 0x0000007ff000720c */ /* 0x040fe20003f24070 */
[C---:B------:R-:W-:Y:S01]  /*7200*/  IMAD R186, R240.reuse, R7, R186 ;  /* 0x00000007f0ba7224 */ /* 0x040fe200078e02ba */
[C---:B------:R-:W-:Y:S01]  /*7210*/  ISETP.GT.U32.AND P6, PT, R240.reuse, R66, PT ;  /* 0x00000042f000720c */ /* 0x040fe20003fc4070 */
[----:B------:R-:W-:Y:S01]  /*7220*/  IMAD.HI.U32 R7, R241, R8, RZ ;  /* 0x00000008f1077227 */ /* 0x000fe200078e00ff */
[----:B------:R-:W-:-:S02]  /*7230*/  ISETP.GT.U32.AND P5, PT, R240, R96, PT ;  /* 0x00000060f000720c */ /* 0x000fc40003fa4070 */
[----:B------:R-:W-:Y:S01]  /*7240*/  IABS R156, R2 ;  /* 0x00000002009c7213 */ /* 0x000fe20000000000 */
[----:B------:R-:W-:Y:S01]  /*7250*/  IMAD.MOV R7, RZ, RZ, -R7 ;  /* 0x000000ffff077224 */ /* 0x000fe200078e0a07 */
[----:B------:R-:W-:Y:S01]  /*7260*/  ISETP.GE.AND P2, PT, R2, RZ, PT ;  /* 0x000000ff0200720c */ /* 0x000fe20003f46270 */
[----:B------:R-:W-:Y:S02]  /*7270*/  VIADD R47, R0, 0xcc ;  /* 0x000000cc002f7836 */ /* 0x000fe40000000000 */
[----:B------:R-:W-:Y:S02]  /*7280*/  IMAD.HI.U32 R2, R241, R156, RZ ;  /* 0x0000009cf1027227 */ /* 0x000fe400078e00ff */
[----:B------:R-:W-:Y:S02]  /*7290*/  @!P1 IADD3 R127, R127, -R240, RZ ;  /* 0x800000f07f7f9210 */ /* 0x000fe40007ffe0ff */
[----:B------:R-:W-:Y:S01]  /*72a0*/  IMAD R7, R240, R7, R8 ;  /* 0x00000007f0077224 */ /* 0x000fe200078e0208 */
[----:B------:R-:W-:Y:S01]  /*72b0*/  IABS R74, R47 ;  /* 0x0000002f004a7213 */ /* 0x000fe20000000000 */
[----:B------:R-:W-:-:S02]  /*72c0*/  IMAD.MOV R9, RZ, RZ, -R2 ;  /* 0x000000ffff097224 */ /* 0x000fc400078e0a02 */
[--C-:B------:R-:W-:Y:S01]  /*72d0*/  @!P6 IMAD.IADD R66, R66, 0x1, -R240.reuse ;  /* 0x000000014242e824 */ /* 0x100fe200078e0af0 */
[----:B------:R-:W-:Y:S01]  /*72e0*/  ISETP.GE.AND P6, PT, R10, RZ, PT ;  /* 0x000000ff0a00720c */ /* 0x000fe20003fc6270 */
[----:B------:R-:W-:Y:S02]  /*72f0*/  @!P5 IMAD.IADD R96, R96, 0x1, -R240 ;  /* 0x000000016060d824 */ /* 0x000fe400078e0af0 */
[----:B------:R-:W-:Y:S01]  /*7300*/  @!P0 IMAD.MOV R127, RZ, RZ, -R127 ;  /* 0x000000ffff7f8224 */ /* 0x000fe200078e0a7f */
[C---:B------:R-:W-:Y:S01]  /*7310*/  ISETP.GT.U32.AND P0, PT, R240.reuse, R7, PT ;  /* 0x00000007f000720c */ /* 0x040fe20003f04070 */
[----:B------:R-:W-:Y:S01]  /*7320*/  IMAD.HI.U32 R2, R241, R215, RZ ;  /* 0x000000d7f1027227 */ /* 0x000fe200078e00ff */
[----:B------:R-:W-:-:S03]  /*7330*/  ISETP.GT.U32.AND P5, PT, R240, R96, PT ;  /* 0x00000060f000720c */ /* 0x000fc60003fa4070 */
[----:B------:R-:W-:Y:S01]  /*7340*/  IMAD R156, R240, R9, R156 ;  /* 0x00000009f09c7224 */ /* 0x000fe200078e029c */
[----:B------:R-:W-:Y:S01]  /*7350*/  IADD3 R9, R0, 0x93, RZ ;  /* 0x0000009300097810 */ /* 0x000fe20007ffe0ff */
[----:B------:R-:W-:Y:S01]  /*7360*/  @!P4 IMAD.MOV R66, RZ, RZ, -R66 ;  /* 0x000000ffff42c224 */ /* 0x000fe200078e0a42 */
[----:B------:R-:W-:Y:S01]  /*7370*/  ISETP.GT.U32.AND P4, PT, R240, R186, PT ;  /* 0x000000baf000720c */ /* 0x000fe20003f84070 */
[----:B------:R-:W-:Y:S01]  /*7380*/  IMAD.MOV R2, RZ, RZ, -R2 ;  /* 0x000000ffff027224 */ /* 0x000fe200078e0a02 */
[----:B------:R-:W-:Y:S01]  /*7390*/  IABS R37, R9 ;  /* 0x0000000900257213 */ /* 0x000fe20000000000 */
[----:B------:R-:W-:Y:S02]  /*73a0*/  VIADD R10, R0, 0x94 ;  /* 0x00000094000a7836 */ /* 0x000fe40000000000 */
[----:B------:R-:W-:Y:S02]  /*73b0*/  IMAD R215, R240, R2, R215 ;  /* 0x00000002f0d77224 */ /* 0x000fe400078e02d7 */
[----:B------:R-:W-:Y:S01]  /*73c0*/  IMAD.HI.U32 R2, R241, R37, RZ ;  /* 0x00000025f1027227 */ /* 0x000fe200078e00ff */
[----:B------:R-:W-:-:S02]  /*73d0*/  IABS R67, R10 ;  /* 0x0000000a00437213 */ /* 0x000fc40000000000 */
[----:B------:R-:W-:Y:S01]  /*73e0*/  ISETP.GT.U32.AND P1, PT, R240, R215, PT ;  /* 0x000000d7f000720c */ /* 0x000fe20003f24070 */
[----:B------:R-:W-:Y:S02]  /*73f0*/  @!P0 IMAD.IADD R7, R7, 0x1, -R240 ;  /* 0x0000000107078824 */ /* 0x000fe400078e0af0 */
[----:B------:R-:W-:Y:S02]  /*7400*/  IMAD.MOV R2, RZ, RZ, -R2 ;  /* 0x000000ffff027224 */ /* 0x000fe400078e0a02 */
[--C-:B------:R-:W-:Y:S01]  /*7410*/  @!P4 IMAD.IADD R186, R186, 0x1, -R240.reuse ;  /* 0x00000001babac824 */ /* 0x100fe200078e0af0 */
[----:B------:R-:W-:Y:S01]  /*7420*/  ISETP.GT.U32.AND P0, PT, R240, R7, PT ;  /* 0x00000007f000720c */ /* 0x000fe20003f04070 */
[----:B------:R-:W-:Y:S01]  /*7430*/  @!P5 IMAD.IADD R96, R96, 0x1, -R240 ;  /* 0x000000016060d824 */ /* 0x000fe200078e0af0 */
[C---:B------:R-:W-:Y:S01]  /*7440*/  ISETP.GT.U32.AND P5, PT, R240.reuse, R156, PT ;  /* 0x0000009cf000720c */ /* 0x040fe20003fa4070 */
[C---:B------:R-:W-:Y:S01]  /*7450*/  IMAD R37, R240.reuse, R2, R37 ;  /* 0x00000002f0257224 */ /* 0x040fe200078e0225 */
[----:B------:R-:W-:Y:S01]  /*7460*/  ISETP.GT.U32.AND P4, PT, R240, R186, PT ;  /* 0x000000baf000720c */ /* 0x000fe20003f84070 */
[----:B------:R-:W-:-:S04]  /*7470*/  IMAD.HI.U32 R2, R241, R67, RZ ;  /* 0x00000043f1027227 */ /* 0x000fc800078e00ff */
[----:B------:R-:W-:Y:S02]  /*7480*/  IMAD.MOV R2, RZ, RZ, -R2 ;  /* 0x000000ffff027224 */ /* 0x000fe400078e0a02 */
[--C-:B------:R-:W-:Y:S02]  /*7490*/  @!P1 IMAD.IADD R215, R215, 0x1, -R240.reuse ;  /* 0x00000001d7d79824 */ /* 0x100fe400078e0af0 */
[----:B------:R-:W-:Y:S02]  /*74a0*/  IMAD R67, R240, R2, R67 ;  /* 0x00000002f0437224 */ /* 0x000fe400078e0243 */
[--C-:B------:R-:W-:Y:S01]  /*74b0*/  @!P5 IMAD.IADD R156, R156, 0x1, -R240.reuse ;  /* 0x000000019c9cd824 */ /* 0x100fe200078e0af0 */
[C---:B------:R-:W-:Y:S01]  /*74c0*/  ISETP.GT.U32.AND P1, PT, R240.reuse, R215, PT ;  /* 0x000000d7f000720c */ /* 0x040fe20003f24070 */
[--C-:B------:R-:W-:Y:S01]  /*74d0*/  @!P0 IMAD.IADD R7, R7, 0x1, -R240.reuse ;  /* 0x0000000107078824 */ /* 0x100fe200078e0af0 */
[----:B------:R-:W-:Y:S01]  /*74e0*/  ISETP.GT.U32.AND P0, PT, R240, R67, PT ;  /* 0x00000043f000720c */ /* 0x000fe20003f04070 */
[----:B------:R-:W-:Y:S01]  /*74f0*/  @!P4 IMAD.IADD R186, R186, 0x1, -R240 ;  /* 0x00000001babac824 */ /* 0x000fe200078e0af0 */
[----:B------:R-:W-:Y:S01]  /*7500*/  ISETP.GT.U32.AND P4, PT, R240, R37, PT ;  /* 0x00000025f000720c */ /* 0x000fe20003f84070 */
[----:B------:R-:W-:Y:S01]  /*7510*/  @!P3 IMAD.MOV R96, RZ, RZ, -R96 ;  /* 0x000000ffff60b224 */ /* 0x000fe200078e0a60 */
[----:B------:R-:W-:Y:S01]  /*7520*/  ISETP.GE.AND P3, PT, R11, RZ, PT ;  /* 0x000000ff0b00720c */ /* 0x000fe20003f66270 */
[----:B------:R-:W-:Y:S01]  /*7530*/  VIADD R11, R0, 0x95 ;  /* 0x00000095000b7836 */ /* 0x000fe20000000000 */
[----:B------:R-:W-:Y:S01]  /*7540*/  ISETP.GT.U32.AND P5, PT, R240, R156, PT ;  /* 0x0000009cf000720c */ /* 0x000fe20003fa4070 */
[----:B------:R-:W-:-:S02]  /*7550*/  VIADD R2, R0, 0x96 ;  /* 0x0000009600027836 */ /* 0x000fc40000000000 */
[----:B------:R-:W-:Y:S01]  /*7560*/  @!P6 IMAD.MOV R186, RZ, RZ, -R186 ;  /* 0x000000ffffbae224 */ /* 0x000fe200078e0aba */
[----:B------:R-:W-:Y:S01]  /*7570*/  IABS R97, R11 ;  /* 0x0000000b00617213 */ /* 0x000fe20000000000 */
[----:B------:R-:W-:Y:S01]  /*7580*/  VIADD R45, R0, 0xcd ;  /* 0x000000cd002d7836 */ /* 0x000fe20000000000 */
[----:B------:R-:W-:Y:S01]  /*7590*/  @!P1 IADD3 R215, R215, -R240, RZ ;  /* 0x800000f0d7d79210 */ /* 0x000fe20007ffe0ff */
[--C-:B------:R-:W-:Y:S01]  /*75a0*/  @!P0 IMAD.IADD R67, R67, 0x1, -R240.reuse ;  /* 0x0000000143438824 */ /* 0x100fe200078e0af0 */
[----:B------:R-:W-:Y:S01]  /*75b0*/  IABS R128, R2 ;  /* 0x0000000200807213 */ /* 0x000fe20000000000 */
[----:B------:R-:W-:Y:S01]  /*75c0*/  IMAD.HI.U32 R8, R241, R97, RZ ;  /* 0x00000061f1087227 */ /* 0x000fe200078e00ff */
[----:B------:R-:W-:Y:S02]  /*75d0*/  ISETP.GE.AND P6, PT, R10, RZ, PT ;  /* 0x000000ff0a00720c */ /* 0x000fe40003fc6270 */
[----:B------:R-:W-:Y:S01]  /*75e0*/  ISETP.GT.U32.AND P0, PT, R240, R67, PT ;  /* 0x00000043f000720c */ /* 0x000fe20003f04070 */
[----:B------:R-:W-:Y:S01]  /*75f0*/  @!P4 IMAD.IADD R37, R37, 0x1, -R240 ;  /* 0x000000012525c824 */ /* 0x000fe200078e0af0 */
[----:B------:R-:W-:Y:S01]  /*7600*/  @!P5 IADD3 R156, R156, -R240, RZ ;  /* 0x800000f09c9cd210 */ /* 0x000fe20007ffe0ff */
[----:B------:R-:W-:Y:S01]  /*7610*/  @!P3 IMAD.MOV R215, RZ, RZ, -R215 ;  /* 0x000000ffffd7b224 */ /* 0x000fe200078e0ad7 */
[----:B------:R-:W-:Y:S01]  /*7620*/  ISETP.GE.AND P3, PT, R2, RZ, PT ;  /* 0x000000ff0200720c */ /* 0x000fe20003f66270 */
[----:B------:R-:W-:Y:S01]  /*7630*/  IMAD.HI.U32 R2, R241, R128, RZ ;  /* 0x00000080f1027227 */ /* 0x000fe200078e00ff */
[----:B------:R-:W-:-:S02]  /*7640*/  ISETP.GE.AND P5, PT, R12, RZ, PT ;  /* 0x000000ff0c00720c */ /* 0x000fc40003fa6270 */
[----:B------:R-:W-:Y:S01]  /*7650*/  @!P2 IADD3 R156, -R156, RZ, RZ ;  /* 0x000000ff9c9ca210 */ /* 0x000fe20007ffe1ff */
[----:B------:R-:W-:Y:S01]  /*7660*/  IMAD.MOV R8, RZ, RZ, -R8 ;  /* 0x000000ffff087224 */ /* 0x000fe200078e0a08 */
[----:B------:R-:W-:Y:S01]  /*7670*/  ISETP.GT.U32.AND P4, PT, R240, R37, PT ;  /* 0x00000025f000720c */ /* 0x000fe20003f84070 */
[----:B------:R-:W-:Y:S01]  /*7680*/  VIADD R46, R0, 0xce ;  /* 0x000000ce002e7836 */ /* 0x000fe20000000000 */
[----:B------:R-:W-:Y:S01]  /*7690*/  ISETP.GE.AND P2, PT, R9, RZ, PT ;  /* 0x000000ff0900720c */ /* 0x000fe20003f46270 */
[----:B------:R-:W-:Y:S01]  /*76a0*/  IMAD.MOV R9, RZ, RZ, -R2 ;  /* 0x000000ffff097224 */ /* 0x000fe200078e0a02 */
[----:B------:R-:W-:Y:S01]  /*76b0*/  ISETP.GE.AND P1, PT, R11, RZ, PT ;  /* 0x000000ff0b00720c */ /* 0x000fe20003f26270 */
[----:B------:R-:W-:Y:S01]  /*76c0*/  IMAD R97, R240, R8, R97 ;  /* 0x00000008f0617224 */ /* 0x000fe200078e0261 */
[----:B------:R-:W-:Y:S01]  /*76d0*/  IADD3 R8, R0, 0x97, RZ ;  /* 0x0000009700087810 */ /* 0x000fe20007ffe0ff */
[----:B------:R-:W-:Y:S01]  /*76e0*/  IMAD R128, R240, R9, R128 ;  /* 0x00000009f0807224 */ /* 0x000fe200078e0280 */
[----:B------:R-:W-:Y:S01]  /*76f0*/  IADD3 R10, R0, 0x98, RZ ;  /* 0x00000098000a7810 */ /* 0x000fe20007ffe0ff */
[--C-:B------:R-:W-:Y:S01]  /*7700*/  @!P0 IMAD.IADD R67, R67, 0x1, -R240.reuse ;  /* 0x0000000143438824 */ /* 0x100fe200078e0af0 */
[----:B------:R-:W-:Y:S01]  /*7710*/  IABS R157, R8 ;  /* 0x00000008009d7213 */ /* 0x000fe20000000000 */
[----:B------:R-:W-:Y:S01]  /*7720*/  @!P5 IMAD.MOV R7, RZ, RZ, -R7 ;  /* 0x000000ffff07d224 */ /* 0x000fe200078e0a07 */
[----:B------:R-:W-:Y:S01]  /*7730*/  ISETP.GT.U32.AND P0, PT, R240, R128, PT ;  /* 0x00000080f000720c */ /* 0x000fe20003f04070 */
[----:B------:R-:W-:Y:S01]  /*7740*/  @!P4 IMAD.IADD R37, R37, 0x1, -R240 ;  /* 0x000000012525c824 */ /* 0x000fe200078e0af0 */
[----:B------:R-:W-:Y:S01]  /*7750*/  ISETP.GE.AND P5, PT, R8, RZ, PT ;  /* 0x000000ff0800720c */ /* 0x000fe20003fa6270 */
[----:B------:R-:W-:Y:S01]  /*7760*/  IMAD.HI.U32 R8, R241, R157, RZ ;  /* 0x0000009df1087227 */ /* 0x000fe200078e00ff */
[----:B------:R-:W-:-:S02]  /*7770*/  ISETP.GT.U32.AND P4, PT, R240, R97, PT ;  /* 0x00000061f000720c */ /* 0x000fc40003f84070 */
[----:B------:R-:W-:Y:S01]  /*7780*/  IABS R187, R10 ;  /* 0x0000000a00bb7213 */ /* 0x000fe20000000000 */
[----:B------:R-:W-:Y:S01]  /*7790*/  VIADD R11, R0, 0x99 ;  /* 0x00000099000b7836 */ /* 0x000fe20000000000 */
[----:B------:R-:W-:Y:S01]  /*77a0*/  IADD3 R8, -R8, RZ, RZ ;  /* 0x000000ff08087210 */ /* 0x000fe20007ffe1ff */
[----:B------:R-:W-:Y:S01]  /*77b0*/  @!P2 IMAD.MOV R37, RZ, RZ, -R37 ;  /* 0x000000ffff25a224 */ /* 0x000fe200078e0a25 */
[----:B------:R-:W-:Y:S01]  /*77c0*/  IADD3 R12, R0, 0x9a, RZ ;  /* 0x0000009a000c7810 */ /* 0x000fe20007ffe0ff */
[----:B------:R-:W-:Y:S01]  /*77d0*/  IMAD.HI.U32 R2, R241, R187, RZ ;  /* 0x000000bbf1027227 */ /* 0x000fe200078e00ff */
[----:B------:R-:W-:Y:S02]  /*77e0*/  IABS R216, R11 ;  /* 0x0000000b00d87213 */ /* 0x000fe40000000000 */
[----:B------:R-:W-:Y:S01]  /*77f0*/  IABS R104, R45 ;  /* 0x0000002d00687213 */ /* 0x000fe20000000000 */
[----:B------:R-:W-:Y:S01]  /*7800*/  IMAD R157, R240, R8, R157 ;  /* 0x00000008f09d7224 */ /* 0x000fe200078e029d */
[----:B------:R-:W-:Y:S01]  /*7810*/  IABS R135, R46 ;  /* 0x0000002e00877213 */ /* 0x000fe20000000000 */
[----:B------:R-:W-:-:S02]  /*7820*/  @!P0 IMAD.IADD R128, R128, 0x1, -R240 ;  /* 0x0000000180808824 */ /* 0x000fc400078e0af0 */
[----:B------:R-:W-:Y:S01]  /*7830*/  @!P4 IMAD.IADD R97, R97, 0x1, -R240 ;  /* 0x000000016161c824 */ /* 0x000fe200078e0af0 */
[C---:B------:R-:W-:Y:S01]  /*7840*/  ISETP.GT.U32.AND P2, PT, R240.reuse, R157, PT ;  /* 0x0000009df000720c */ /* 0x040fe20003f44070 */
[----:B------:R-:W-:Y:S01]  /*7850*/  IMAD.HI.U32 R8, R241, R216, RZ ;  /* 0x000000d8f1087227 */ /* 0x000fe200078e00ff */
[C---:B------:R-:W-:Y:S02]  /*7860*/  ISETP.GT.U32.AND P0, PT, R240.reuse, R128, PT ;  /* 0x00000080f000720c */ /* 0x040fe40003f04070 */
[----:B------:R-:W-:Y:S01]  /*7870*/  ISETP.GT.U32.AND P4, PT, R240, R97, PT ;  /* 0x00000061f000720c */ /* 0x000fe20003f84070 */
[----:B------:R-:W-:Y:S01]  /*7880*/  IMAD.MOV R2, RZ, RZ, -R2 ;  /* 0x000000ffff027224 */ /* 0x000fe200078e0a02 */
[----:B------:R-:W-:Y:S01]  /*7890*/  IADD3 R9, -R8, RZ, RZ ;  /* 0x000000ff08097210 */ /* 0x000fe20007ffe1ff */
[----:B------:R-:W-:Y:S01]  /*78a0*/  @!P6 IMAD.MOV R67, RZ, RZ, -R67 ;  /* 0x000000ffff43e224 */ /* 0x000fe200078e0a43 */
[----:B------:R-:W-:Y:S01]  /*78b0*/  IABS R8, R12 ;  /* 0x0000000c00087213 */ /* 0x000fe20000000000 */
[----:B------:R-:W-:Y:S01]  /*78c0*/  IMAD R187, R240, R2, R187 ;  /* 0x00000002f0bb7224 */ /* 0x000fe200078e02bb */
[----:B------:R-:W-:Y:S01]  /*78d0*/  ISETP.GE.AND P6, PT, R10, RZ, PT ;  /* 0x000000ff0a00720c */ /* 0x000fe20003fc6270 */
[----:B------:R-:W-:-:S02]  /*78e0*/  IMAD R216, R240, R9, R216 ;  /* 0x00000009f0d87224 */ /* 0x000fc400078e02d8 */
[----:B------:R-:W-:Y:S02]  /*78f0*/  @!P2 IMAD.IADD R157, R157, 0x1, -R240 ;  /* 0x000000019d9da824 */ /* 0x000fe400078e0af0 */
[----:B------:R-:W-:-:S03]  /*7900*/  IMAD.HI.U32 R2, R241, R8, RZ ;  /* 0x00000008f1027227 */ /* 0x000fc600078e00ff */
[----:B------:R-:W-:Y:S01]  /*7910*/  ISETP.GT.U32.AND P2, PT, R240, R157, PT ;  /* 0x0000009df000720c */ /* 0x000fe20003f44070 */
[--C-:B------:R-:W-:Y:S01]  /*7920*/  @!P0 IMAD.IADD R128, R128, 0x1, -R240.reuse ;  /* 0x0000000180808824 */ /* 0x100fe200078e0af0 */
[----:B------:R-:W-:Y:S01]  /*7930*/  ISETP.GT.U32.AND P0, PT, R240, R187, PT ;  /* 0x000000bbf000720c */ /* 0x000fe20003f04070 */
[----:B------:R-:W-:Y:S01]  /*7940*/  @!P4 IMAD.IADD R97, R97, 0x1, -R240 ;  /* 0x000000016161c824 */ /* 0x000fe200078e0af0 */
[----:B------:R-:W-:Y:S01]  /*7950*/  ISETP.GE.AND P4, PT, R11, RZ, PT ;  /* 0x000000ff0b00720c */ /* 0x000fe20003f86270 */
[----:B------:R-:W-:Y:S01]  /*7960*/  IMAD.HI.U32 R9, R241, R68, RZ ;  /* 0x00000044f1097227 */ /* 0x000fe200078e00ff */
[----:B------:R-:W-:-:S03]  /*7970*/  IADD3 R11, -R2, RZ, RZ ;  /* 0x000000ff020b7210 */ /* 0x000fc60007ffe1ff */
[----:B------:R-:W-:-:S04]  /*7980*/  IMAD.HI.U32 R2, R241, R38, RZ ;  /* 0x00000026f1027227 */ /* 0x000fc800078e00ff */
[C---:B------:R-:W-:Y:S02]  /*7990*/  IMAD R8, R240.reuse, R11, R8 ;  /* 0x0000000bf0087224 */ /* 0x040fe400078e0208 */
[----:B------:R-:W-:Y:S01]  /*79a0*/  @!P0 IADD3 R187, R187, -R240, RZ ;  /* 0x800000f0bbbb8210 */ /* 0x000fe20007ffe0ff */
[----:B------:R-:W-:Y:S01]  /*79b0*/  @!P2 IMAD.IADD R157, R157, 0x1, -R240 ;  /* 0x000000019d9da824 */ /* 0x000fe200078e0af0 */
[C---:B------:R-:W-:Y:S01]  /*79c0*/  ISETP.GT.U32.AND P2, PT, R240.reuse, R216, PT ;  /* 0x000000d8f000720c */ /* 0x040fe20003f44070 */
[----:B------:R-:W-:Y:S01]  /*79d0*/  IMAD.MOV R11, RZ, RZ, -R2 ;  /* 0x000000ffff0b7224 */ /* 0x000fe200078e0a02 */
[C---:B------:R-:W-:Y:S01]  /*79e0*/  ISETP.GT.U32.AND P0, PT, R240.reuse, R8, PT ;  /* 0x00000008f000720c */ /* 0x040fe20003f04070 */
[----:B------:R-:W-:Y:S02]  /*79f0*/  @!P3 IMAD.MOV R128, RZ, RZ, -R128 ;  /* 0x000000ffff80b224 */ /* 0x000fe400078e0a80 */
[----:B------:R-:W-:Y:S02]  /*7a00*/  IMAD R38, R240, R11, R38 ;  /* 0x0000000bf0267224 */ /* 0x000fe400078e0226 */
[----:B------:R-:W-:-:S04]  /*7a10*/  IMAD.HI.U32 R2, R241, R129, RZ ;  /* 0x00000081f1027227 */ /* 0x000fc800078e00ff */
[----:B------:R-:W-:Y:S02]  /*7a20*/  IMAD.MOV R9, RZ, RZ, -R9 ;  /* 0x000000ffff097224 */ /* 0x000fe400078e0a09 */
[--C-:B------:R-:W-:Y:S01]  /*7a30*/  @!P2 IMAD.IADD R216, R216, 0x1, -R240.reuse ;  /* 0x00000001d8d8a824 */ /* 0x100fe200078e0af0 */
[----:B------:R-:W-:Y:S01]  /*7a40*/  ISETP.GT.U32.AND P2, PT, R240, R38, PT ;  /* 0x00000026f000720c */ /* 0x000fe20003f44070 */
[----:B------:R-:W-:Y:S02]  /*7a50*/  @!P0 IMAD.IADD R8, R8, 0x1, -R240 ;  /* 0x0000000108088824 */ /* 0x000fe400078e0af0 */
[C---:B------:R-:W-:Y:S01]  /*7a60*/  IMAD R68, R240.reuse, R9, R68 ;  /* 0x00000009f0447224 */ /* 0x040fe200078e0244 */
[C---:B------:R-:W-:Y:S01]  /*7a70*/  ISETP.GT.U32.AND P0, PT, R240.reuse, R216, PT ;  /* 0x000000d8f000720c */ /* 0x040fe20003f04070 */
[----:B------:R-:W-:Y:S01]  /*7a80*/  IMAD.MOV R2, RZ, RZ, -R2 ;  /* 0x000000ffff027224 */ /* 0x000fe200078e0a02 */
[C---:B------:R-:W-:Y:S01]  /*7a90*/  ISETP.GT.U32.AND P3, PT, R240.reuse, R8, PT ;  /* 0x00000008f000720c */ /* 0x040fe20003f64070 */
[----:B------:R-:W-:Y:S01]  /*7aa0*/  @!P1 IMAD.MOV R97, RZ, RZ, -R97 ;  /* 0x000000ffff619224 */ /* 0x000fe200078e0a61 */
[C---:B------:R-:W-:Y:S01]  /*7ab0*/  ISETP.GT.U32.AND P1, PT, R240.reuse, R187, PT ;  /* 0x000000bbf000720c */ /* 0x040fe20003f24070 */
[----:B------:R-:W-:-:S02]  /*7ac0*/  IMAD R129, R240, R2, R129 ;  /* 0x00000002f0817224 */ /* 0x000fc400078e0281 */
[----:B------:R-:W-:Y:S01]  /*7ad0*/  @!P5 IMAD.MOV R157, RZ, RZ, -R157 ;  /* 0x000000ffff9dd224 */ /* 0x000fe200078e0a9d */
[----:B------:R-:W-:Y:S01]  /*7ae0*/  ISETP.GT.U32.AND P5, PT, R240, R68, PT ;  /* 0x00000044f000720c */ /* 0x000fe20003fa4070 */
[----:B------:R-:W-:Y:S01]  /*7af0*/  IMAD.HI.U32 R10, R241, R98, RZ ;  /* 0x00000062f10a7227 */ /* 0x000fe200078e00ff */
[----:B------:R-:W-:-:S03]  /*7b00*/  @!P2 IADD3 R38, R38, -R240, RZ ;  /* 0x800000f02626a210 */ /* 0x000fc60007ffe0ff */
[----:B------:R-:W-:Y:S01]  /*7b10*/  IMAD.MOV R11, RZ, RZ, -R10 ;  /* 0x000000ffff0b7224 */ /* 0x000fe200078e0a0a */
[----:B------:R-:W-:Y:S01]  /*7b20*/  ISETP.GT.U32.AND P2, PT, R240, R38, PT ;  /* 0x00000026f000720c */ /* 0x000fe20003f44070 */
[----:B------:R-:W-:Y:S01]  /*7b30*/  @!P3 IMAD.IADD R8, R8, 0x1, -R240 ;  /* 0x000000010808b824 */ /* 0x000fe200078e0af0 */
[C---:B------:R-:W-:Y:S01]  /*7b40*/  ISETP.GT.U32.AND P3, PT, R240.reuse, R129, PT ;  /* 0x00000081f000720c */ /* 0x040fe20003f64070 */
[----:B------:R-:W-:Y:S01]  /*7b50*/  IMAD R98, R240, R11, R98 ;  /* 0x0000000bf0627224 */ /* 0x000fe200078e0262 */
[----:B------:R-:W-:Y:S01]  /*7b60*/  @!P0 IADD3 R216, R216, -R240, RZ ;  /* 0x800000f0d8d88210 */ /* 0x000fe20007ffe0ff */
[--C-:B------:R-:W-:Y:S01]  /*7b70*/  @!P1 IMAD.IADD R187, R187, 0x1, -R240.reuse ;  /* 0x00000001bbbb9824 */ /* 0x100fe200078e0af0 */
[----:B------:R-:W-:Y:S01]  /*7b80*/  ISETP.GE.AND P0, PT, R12, RZ, PT ;  /* 0x000000ff0c00720c */ /* 0x000fe20003f06270 */
[----:B------:R-:W-:Y:S01]  /*7b90*/  @!P5 IMAD.IADD R68, R68, 0x1, -R240 ;  /* 0x000000014444d824 */ /* 0x000fe200078e0af0 */
[----:B------:R-:W-:Y:S01]  /*7ba0*/  ISETP.GT.U32.AND P1, PT, R240, R98, PT ;  /* 0x00000062f000720c */ /* 0x000fe20003f24070 */
[----:B------:R-:W-:Y:S01]  /*7bb0*/  IMAD.HI.U32 R9, R241, R188, RZ ;  /* 0x000000bcf1097227 */ /* 0x000fe200078e00ff */
[----:B------:R-:W-:-:S03]  /*7bc0*/  ISETP.GE.AND P5, PT, R14, RZ, PT ;  /* 0x000000ff0e00720c */ /* 0x000fc60003fa6270 */
[----:B------:R-:W-:Y:S01]  /*7bd0*/  IMAD.HI.U32 R2, R241, R158, RZ ;  /* 0x0000009ef1027227 */ /* 0x000fe200078e00ff */
[----:B------:R-:W-:Y:S02]  /*7be0*/  IADD3 R9, -R9, RZ, RZ ;  /* 0x000000ff09097210 */ /* 0x000fe40007ffe1ff */
[----:B------:R-:W-:Y:S01]  /*7bf0*/  @!P3 IADD3 R129, R129, -R240, RZ ;  /* 0x800000f08181b210 */ /* 0x000fe20007ffe0ff */
[----:B------:R-:W-:Y:S01]  /*7c00*/  @!P2 IMAD.IADD R38, R38, 0x1, -R240 ;  /* 0x000000012626a824 */ /* 0x000fe200078e0af0 */
[C---:B------:R-:W-:Y:S01]  /*7c10*/  ISETP.GT.U32.AND P3, PT, R240.reuse, R68, PT ;  /* 0x00000044f000720c */ /* 0x040fe20003f64070 */
[----:B------:R-:W-:Y:S01]  /*7c20*/  IMAD.MOV R11, RZ, RZ, -R2 ;  /* 0x000000ffff0b7224 */ /* 0x000fe200078e0a02 */
[----:B------:R-:W-:Y:S01]  /*7c30*/  ISETP.GE.AND P2, PT, R13, RZ, PT ;  /* 0x000000ff0d00720c */ /* 0x000fe20003f46270 */
[----:B------:R-:W-:Y:S01]  /*7c40*/  IMAD R188, R240, R9, R188 ;  /* 0x00000009f0bc7224 */ /* 0x000fe200078e02bc */
[----:B------:R-:W-:Y:S01]  /*7c50*/  @!P0 IADD3 R8, -R8, RZ, RZ ;  /* 0x000000ff08088210 */ /* 0x000fe20007ffe1ff */
[----:B------:R-:W-:-:S02]  /*7c60*/  VIADD R9, R0, 0xa1 ;  /* 0x000000a100097836 */ /* 0x000fc40000000000 */
[----:B------:R-:W-:Y:S01]  /*7c70*/  @!P1 IMAD.IADD R98, R98, 0x1, -R240 ;  /* 0x0000000162629824 */ /* 0x000fe200078e0af0 */
[----:B------:R-:W-:Y:S01]  /*7c80*/  ISETP.GE.AND P1, PT, R15, RZ, PT ;  /* 0x000000ff0f00720c */ /* 0x000fe20003f26270 */
[C---:B------:R-:W-:Y:S01]  /*7c90*/  IMAD R158, R240.reuse, R11, R158 ;  /* 0x0000000bf09e7224 */ /* 0x040fe200078e029e */
[----:B------:R-:W-:Y:S01]  /*7ca0*/  IABS R217, R9 ;  /* 0x0000000900d97213 */ /* 0x000fe20000000000 */
[----:B------:R-:W-:Y:S01]  /*7cb0*/  @!P6 IMAD.MOV R187, RZ, RZ, -R187 ;  /* 0x000000ffffbbe224 */ /* 0x000fe200078e0abb */
[C---:B------:R-:W-:Y:S01]  /*7cc0*/  ISETP.GT.U32.AND P6, PT, R240.reuse, R129, PT ;  /* 0x00000081f000720c */ /* 0x040fe20003fc4070 */
[----:B------:R-:W-:Y:S01]  /*7cd0*/  @!P4 IMAD.MOV R216, RZ, RZ, -R216 ;  /* 0x000000ffffd8c224 */ /* 0x000fe200078e0ad8 */
[----:B------:R-:W-:Y:S01]  /*7ce0*/  ISETP.GT.U32.AND P4, PT, R240, R98, PT ;  /* 0x00000062f000720c */ /* 0x000fe20003f84070 */
[----:B------:R-:W-:Y:S01]  /*7cf0*/  @!P3 IMAD.IADD R68, R68, 0x1, -R240 ;  /* 0x000000014444b824 */ /* 0x000fe200078e0af0 */
[C---:B------:R-:W-:Y:S01]  /*7d00*/  ISETP.GT.U32.AND P0, PT, R240.reuse, R158, PT ;  /* 0x0000009ef000720c */ /* 0x040fe20003f04070 */
[----:B------:R-:W-:Y:S01]  /*7d10*/  @!P2 IMAD.MOV R38, RZ, RZ, -R38 ;  /* 0x000000ffff26a224 */ /* 0x000fe200078e0a26 */
[----:B------:R-:W-:Y:S01]  /*7d20*/  ISETP.GT.U32.AND P3, PT, R240, R188, PT ;  /* 0x000000bcf000720c */ /* 0x000fe20003f64070 */
[----:B------:R-:W-:Y:S01]  /*7d30*/  IMAD.HI.U32 R2, R241, R217, RZ ;  /* 0x000000d9f1027227 */ /* 0x000fe200078e00ff */
[----:B------:R-:W-:-:S02]  /*7d40*/  ISETP.GE.AND P2, PT, R16, RZ, PT ;  /* 0x000000ff1000720c */ /* 0x000fc40003f46270 */
[----:B------:R-:W-:Y:S01]  /*7d50*/  @!P5 IADD3 R68, -R68, RZ, RZ ;  /* 0x000000ff4444d210 */ /* 0x000fe20007ffe1ff */
[----:B------:R-:W-:Y:S01]  /*7d60*/  IMAD.MOV R2, RZ, RZ, -R2 ;  /* 0x000000ffff027224 */ /* 0x000fe200078e0a02 */
[C---:B------:R-:W-:Y:S01]  /*7d70*/  IADD3 R16, R0.reuse, 0xb2, RZ ;  /* 0x000000b200107810 */ /* 0x040fe20007ffe0ff */
[----:B------:R-:W-:Y:S01]  /*7d80*/  VIADD R11, R0, 0xa2 ;  /* 0x000000a2000b7836 */ /* 0x000fe20000000000 */
[----:B------:R-:W-:Y:S01]  /*7d90*/  @!P6 IADD3 R129, R129, -R240, RZ ;  /* 0x800000f08181e210 */ /* 0x000fe20007ffe0ff */
[----:B------:R-:W-:Y:S01]  /*7da0*/  IMAD R217, R240, R2, R217 ;  /* 0x00000002f0d97224 */ /* 0x000fe200078e02d9 */
[----:B------:R-:W-:Y:S01]  /*7db0*/  ISETP.GE.AND P6, PT, R18, RZ, PT ;  /* 0x000000ff1200720c */ /* 0x000fe20003fc6270 */
[--C-:B------:R-:W-:Y:S01]  /*7dc0*/  @!P4 IMAD.IADD R98, R98, 0x1, -R240.reuse ;  /* 0x000000016262c824 */ /* 0x100fe200078e0af0 */
[----:B------:R-:W-:Y:S01]  /*7dd0*/  IABS R10, R11 ;  /* 0x0000000b000a7213 */ /* 0x000fe20000000000 */
[--C-:B------:R-:W-:Y:S01]  /*7de0*/  @!P0 IMAD.IADD R158, R158, 0x1, -R240.reuse ;  /* 0x000000019e9e8824 */ /* 0x100fe200078e0af0 */
[----:B------:R-:W-:Y:S01]  /*7df0*/  ISETP.GE.AND P0, PT, R9, RZ, PT ;  /* 0x000000ff0900720c */ /* 0x000fe20003f06270 */
[----:B------:R-:W-:Y:S01]  /*7e00*/  @!P3 IMAD.IADD R188, R188, 0x1, -R240 ;  /* 0x00000001bcbcb824 */ /* 0x000fe200078e0af0 */
[----:B------:R-:W-:Y:S01]  /*7e10*/  ISETP.GE.AND P4, PT, R17, RZ, PT ;  /* 0x000000ff1100720c */ /* 0x000fe20003f86270 */
[----:B------:R-:W-:Y:S01]  /*7e20*/  @!P2 IMAD.MOV R129, RZ, RZ, -R129 ;  /* 0x000000ffff81a224 */ /* 0x000fe200078e0a81 */
[C---:B------:R-:W-:Y:S01]  /*7e30*/  ISETP.GT.U32.AND P2, PT, R240.reuse, R217, PT ;  /* 0x000000d9f000720c */ /* 0x040fe20003f44070 */
[----:B------:R-:W-:Y:S01]  /*7e40*/  @!P1 IMAD.MOV R98, RZ, RZ, -R98 ;  /* 0x000000ffff629224 */ /* 0x000fe200078e0a62 */
[C---:B------:R-:W-:Y:S01]  /*7e50*/  ISETP.GT.U32.AND P3, PT, R240.reuse, R158, PT ;  /* 0x0000009ef000720c */ /* 0x040fe20003f64070 */
[----:B------:R-:W-:Y:S01]  /*7e60*/  IMAD.HI.U32 R9, R241, R10, RZ ;  /* 0x0000000af1097227 */ /* 0x000fe200078e00ff */
[----:B------:R-:W-:-:S02]  /*7e70*/  ISETP.GT.U32.AND P1, PT, R240, R188, PT ;  /* 0x000000bcf000720c */ /* 0x000fc40003f24070 */
[----:B------:R-:W-:Y:S01]  /*7e80*/  ISETP.GE.AND P5, PT, R11, RZ, PT ;  /* 0x000000ff0b00720c */ /* 0x000fe20003fa6270 */
[----:B------:R-:W-:Y:S02]  /*7e90*/  IMAD.MOV R9, RZ, RZ, -R9 ;  /* 0x000000ffff097224 */ /* 0x000fe400078e0a09 */
[----:B------:R-:W-:Y:S02]  /*7ea0*/  VIADD R2, R0, 0xa3 ;  /* 0x000000a300027836 */ /* 0x000fe40000000000 */
[----:B------:R-:W-:Y:S01]  /*7eb0*/  IMAD R9, R240, R9, R10 ;  /* 0x00000009f0097224 */ /* 0x000fe200078e020a */
[----:B------:R-:W-:Y:S01]  /*7ec0*/  IADD3 R10, R0, 0xa4, RZ ;  /* 0x000000a4000a7810 */ /* 0x000fe20007ffe0ff */
[--C-:B------:R-:W-:Y:S01]  /*7ed0*/  @!P2 IMAD.IADD R217, R217, 0x1, -R240.reuse ;  /* 0x00000001d9d9a824 */ /* 0x100fe200078e0af0 */
[----:B------:R-:W-:Y:S01]  /*7ee0*/  IABS R39, R2 ;  /* 0x0000000200277213 */ /* 0x000fe20000000000 */
[----:B------:R-:W-:Y:S01]  /*7ef0*/  @!P3 IMAD.IADD R158, R158, 0x1, -R240 ;  /* 0x000000019e9eb824 */ /* 0x000fe200078e0af0 */
[----:B------:R-:W-:Y:S01]  /*7f00*/  ISETP.GE.AND P3, PT, R2, RZ, PT ;  /* 0x000000ff0200720c */ /* 0x000fe20003f66270 */
[----:B------:R-:W-:Y:S01]  /*7f10*/  VIADD R12, R0, 0xa5 ;  /* 0x000000a5000c7836 */ /* 0x000fe20000000000 */
[----:B------:R-:W-:Y:S01]  /*7f20*/  @!P1 IADD3 R188, R188, -R240, RZ ;  /* 0x800000f0bcbc9210 */ /* 0x000fe20007ffe0ff */
[----:B------:R-:W-:Y:S01]  /*7f30*/  IMAD.HI.U32 R2, R241, R39, RZ ;  /* 0x00000027f1027227 */ /* 0x000fe200078e00ff */
[----:B------:R-:W-:-:S02]  /*7f40*/  ISETP.GT.U32.AND P1, PT, R240, R9, PT ;  /* 0x00000009f000720c */ /* 0x000fc40003f24070 */
[----:B------:R-:W-:Y:S01]  /*7f50*/  ISETP.GT.U32.AND P2, PT, R240, R217, PT ;  /* 0x000000d9f000720c */ /* 0x000fe20003f44070 */
[----:B------:R-:W-:Y:S01]  /*7f60*/  @!P4 IMAD.MOV R158, RZ, RZ, -R158 ;  /* 0x000000ffff9ec224 */ /* 0x000fe200078e0a9e */
[----:B------:R-:W-:Y:S01]  /*7f70*/  IADD3 R2, -R2, RZ, RZ ;  /* 0x000000ff02027210 */ /* 0x000fe20007ffe1ff */
[----:B------:R-:W-:Y:S01]  /*7f80*/  @!P6 IMAD.MOV R188, RZ, RZ, -R188 ;  /* 0x000000ffffbce224 */ /* 0x000fe200078e0abc */
[----:B------:R-:W-:Y:S01]  /*7f90*/  IABS R99, R12 ;  /* 0x0000000c00637213 */ /* 0x000fe20000000000 */
[----:B------:R-:W-:Y:S01]  /*7fa0*/  VIADD R13, R0, 0xa8 ;  /* 0x000000a8000d7836 */ /* 0x000fe20000000000 */
[----:B------:R-:W-:Y:S01]  /*7fb0*/  IABS R69, R10 ;  /* 0x0000000a00457213 */ /* 0x000fe20000000000 */
[----:B------:R-:W-:Y:S01]  /*7fc0*/  IMAD R39, R240, R2, R39 ;  /* 0x00000002f0277224 */ /* 0x000fe200078e0227 */
[----:B------:R-:W-:Y:S01]  /*7fd0*/  ISETP.GE.AND P4, PT, R10, RZ, PT ;  /* 0x000000ff0a00720c */ /* 0x000fe20003f86270 */
[----:B------:R-:W-:Y:S01]  /*7fe0*/  IMAD.HI.U32 R11, R241, R99, RZ ;  /* 0x00000063f10b7227 */ /* 0x000fe200078e00ff */
[----:B------:R-:W-:-:S02]  /*7ff0*/  ISETP.GE.AND P6, PT, R12, RZ, PT ;  /* 0x000000ff0c00720c */ /* 0x000fc40003fc6270 */
[----:B------:R-:W-:Y:S01]  /*8000*/  IABS R189, R13 ;  /* 0x0000000d00bd7213 */ /* 0x000fe20000000000 */
[--C-:B------:R-:W-:Y:S02]  /*8010*/  @!P1 IMAD.IADD R9, R9, 0x1, -R240.reuse ;  /* 0x0000000109099824 */ /* 0x100fe400078e0af0 */
[----:B------:R-:W-:Y:S01]  /*8020*/  @!P2 IMAD.IADD R217, R217, 0x1, -R240 ;  /* 0x00000001d9d9a824 */ /* 0x000fe200078e0af0 */
[C---:B------:R-:W-:Y:S01]  /*8030*/  ISETP.GT.U32.AND P2, PT, R240.reuse, R39, PT ;  /* 0x00000027f000720c */ /* 0x040fe20003f44070 */
[----:B------:R-:W-:Y:S01]  /*8040*/  IMAD.HI.U32 R10, R241, R69, RZ ;  /* 0x00000045f10a7227 */ /* 0x000fe200078e00ff */
[----:B------:R-:W-:-:S03]  /*8050*/  ISETP.GT.U32.AND P1, PT, R240, R9, PT ;  /* 0x00000009f000720c */ /* 0x000fc60003f24070 */
[----:B------:R-:W-:Y:S02]  /*8060*/  IMAD.MOV R11, RZ, RZ, -R11 ;  /* 0x000000ffff0b7224 */ /* 0x000fe400078e0a0b */
[----:B------:R-:W-:Y:S02]  /*8070*/  IMAD.MOV R10, RZ, RZ, -R10 ;  /* 0x000000ffff0a7224 */ /* 0x000fe400078e0a0a */
[C---:B------:R-:W-:Y:S02]  /*8080*/  IMAD R99, R240.reuse, R11, R99 ;  /* 0x0000000bf0637224 */ /* 0x040fe400078e0263 */
[----:B------:R-:W-:Y:S01]  /*8090*/  IMAD R69, R240, R10, R69 ;  /* 0x0000000af0457224 */ /* 0x000fe200078e0245 */
[----:B------:R-:W-:Y:S01]  /*80a0*/  IADD3 R10, R0, 0xa6, RZ ;  /* 0x000000a6000a7810 */ /* 0x000fe20007ffe0ff */
[----:B------:R-:W-:Y:S01]  /*80b0*/  @!P2 IMAD.IADD R39, R39, 0x1, -R240 ;  /* 0x000000012727a824 */ /* 0x000fe200078e0af0 */
[----:B------:R-:W-:Y:S01]  /*80c0*/  ISETP.GT.U32.AND P2, PT, R240, R99, PT ;  /* 0x00000063f000720c */ /* 0x000fe20003f44070 */
[----:B------:R-:W-:Y:S01]  /*80d0*/  VIADD R12, R0, 0xa7 ;  /* 0x000000a7000c7836 */ /* 0x000fe20000000000 */
[----:B------:R-:W-:Y:S01]  /*80e0*/  @!P1 IADD3 R9, R9, -R240, RZ ;  /* 0x800000f009099210 */ /* 0x000fe20007ffe0ff */
[----:B------:R-:W-:Y:S01]  /*80f0*/  @!P0 IMAD.MOV R217, RZ, RZ, -R217 ;  /* 0x000000ffffd98224 */ /* 0x000fe200078e0ad9 */
[----:B------:R-:W-:Y:S01]  /*8100*/  ISETP.GT.U32.AND P1, PT, R240, R69, PT ;  /* 0x00000045f000720c */ /* 0x000fe20003f24070 */
[----:B------:R-:W-:Y:S01]  /*8110*/  VIADD R14, R0, 0xa9 ;  /* 0x000000a9000e7836 */ /* 0x000fe20000000000 */
[----:B------:R-:W-:Y:S01]  /*8120*/  IABS R130, R10 ;  /* 0x0000000a00827213 */ /* 0x000fe20000000000 */
[----:B------:R-:W-:Y:S01]  /*8130*/  @!P5 IMAD.MOV R9, RZ, RZ, -R9 ;  /* 0x000000ffff09d224 */ /* 0x000fe200078e0a09 */
[----:B------:R-:W-:Y:S01]  /*8140*/  ISETP.GT.U32.AND P0, PT, R240, R39, PT ;  /* 0x00000027f000720c */ /* 0x000fe20003f04070 */
[----:B------:R-:W-:Y:S01]  /*8150*/  VIADD R15, R0, 0xae ;  /* 0x000000ae000f7836 */ /* 0x000fe20000000000 */
[----:B------:R-:W-:Y:S01]  /*8160*/  IABS R159, R12 ;  /* 0x0000000c009f7213 */ /* 0x000fe20000000000 */
[----:B------:R-:W-:Y:S01]  /*8170*/  IMAD.HI.U32 R2, R241, R130, RZ ;  /* 0x00000082f1027227 */ /* 0x000fe200078e00ff */
[----:B------:R-:W-:-:S02]  /*8180*/  IABS R218, R14 ;  /* 0x0000000e00da7213 */ /* 0x000fc40000000000 */
[-C--:B------:R-:W-:Y:S01]  /*8190*/  @!P2 IADD3 R99, R99, -R240.reuse, RZ ;  /* 0x800000f06363a210 */ /* 0x080fe20007ffe0ff */
[----:B------:R-:W-:Y:S01]  /*81a0*/  IMAD.MOV R11, RZ, RZ, -R2 ;  /* 0x000000ffff0b7224 */ /* 0x000fe200078e0a02 */
[----:B------:R-:W-:Y:S01]  /*81b0*/  ISETP.GE.AND P5, PT, R10, RZ, PT ;  /* 0x000000ff0a00720c */ /* 0x000fe20003fa6270 */
[----:B------:R-:W-:Y:S01]  /*81c0*/  IMAD.HI.U32 R2, R241, R159, RZ ;  /* 0x0000009ff1027227 */ /* 0x000fe200078e00ff */
[----:B------:R-:W-:Y:S02]  /*81d0*/  @!P1 IADD3 R69, R69, -R240, RZ ;  /* 0x800000f045459210 */ /* 0x000fe40007ffe0ff */
[C---:B------:R-:W-:Y:S01]  /*81e0*/  ISETP.GT.U32.AND P2, PT, R240.reuse, R99, PT ;  /* 0x00000063f000720c */ /* 0x040fe20003f44070 */
[C---:B------:R-:W-:Y:S01]  /*81f0*/  IMAD R130, R240.reuse, R11, R130 ;  /* 0x0000000bf0827224 */ /* 0x040fe200078e0282 */
[----:B------:R-:W-:Y:S01]  /*8200*/  ISETP.GT.U32.AND P1, PT, R240, R69, PT ;  /* 0x00000045f000720c */ /* 0x000fe20003f24070 */
[----:B------:R-:W-:Y:S01]  /*8210*/  IMAD.HI.U32 R10, R241, R189, RZ ;  /* 0x000000bdf10a7227 */ /* 0x000fe200078e00ff */
[----:B------:R-:W-:-:S03]  /*8220*/  IABS R131, R15 ;  /* 0x0000000f00837213 */ /* 0x000fc60000000000 */
[----:B------:R-:W-:Y:S02]  /*8230*/  IMAD.MOV R2, RZ, RZ, -R2 ;  /* 0x000000ffff027224 */ /* 0x000fe400078e0a02 */
[----:B------:R-:W-:-:S04]  /*8240*/  IMAD.HI.U32 R11, R241, R218, RZ ;  /* 0x000000daf10b7227 */ /* 0x000fc800078e00ff */
[----:B------:R-:W-:Y:S01]  /*8250*/  @!P0 IMAD.IADD R39, R39, 0x1, -R240 ;  /* 0x0000000127278824 */ /* 0x000fe200078e0af0 */
[C---:B------:R-:W-:Y:S01]  /*8260*/  ISETP.GT.U32.AND P0, PT, R240.reuse, R130, PT ;  /* 0x00000082f000720c */ /* 0x040fe20003f04070 */
[----:B------:R-:W-:Y:S01]  /*8270*/  IMAD.MOV R10, RZ, RZ, -R10 ;  /* 0x000000ffff0a7224 */ /* 0x000fe200078e0a0a */
[----:B------:R-:W-:Y:S01]  /*8280*/  IADD3 R11, -R11, RZ, RZ ;  /* 0x000000ff0b0b7210 */ /* 0x000fe20007ffe1ff */
[C---:B------:R-:W-:Y:S01]  /*8290*/  IMAD R159, R240.reuse, R2, R159 ;  /* 0x00000002f09f7224 */ /* 0x040fe200078e029f */
[----:B------:R-:W-:Y:S01]  /*82a0*/  @!P2 IADD3 R99, R99, -R240, RZ ;  /* 0x800000f06363a210 */ /* 0x000fe20007ffe0ff */
[C---:B------:R-:W-:Y:S02]  /*82b0*/  IMAD R189, R240.reuse, R10, R189 ;  /* 0x0000000af0bd7224 */ /* 0x040fe400078e02bd */
[----:B------:R-:W-:Y:S01]  /*82c0*/  @!P3 IMAD.MOV R39, RZ, RZ, -R39 ;  /* 0x000000ffff27b224 */ /* 0x000fe200078e0a27 */
[C---:B------:R-:W-:Y:S01]  /*82d0*/  ISETP.GT.U32.AND P3, PT, R240.reuse, R159, PT ;  /* 0x0000009ff000720c */ /* 0x040fe20003f64070 */
[C---:B------:R-:W-:Y:S01]  /*82e0*/  IMAD R218, R240.reuse, R11, R218 ;  /* 0x0000000bf0da7224 */ /* 0x040fe200078e02da */
[----:B------:R-:W-:Y:S01]  /*82f0*/  ISETP.GT.U32.AND P2, PT, R240, R189, PT ;  /* 0x000000bdf000720c */ /* 0x000fe20003f44070 */
[----:B------:R-:W-:Y:S01]  /*8300*/  @!P1 IMAD.IADD R69, R69, 0x1, -R240 ;  /* 0x0000000145459824 */ /* 0x000fe200078e0af0 */
[----:B------:R-:W-:Y:S01]  /*8310*/  ISETP.GE.AND P1, PT, R12, RZ, PT ;  /* 0x000000ff0c00720c */ /* 0x000fe20003f26270 */
[----:B------:R-:W-:-:S02]  /*8320*/  VIADD R12, R0, 0xaa ;  /* 0x000000aa000c7836 */ /* 0x000fc40000000000 */
[----:B------:R-:W-:Y:S01]  /*8330*/  @!P6 IMAD.MOV R99, RZ, RZ, -R99 ;  /* 0x000000ffff63e224 */ /* 0x000fe200078e0a63 */
[----:B------:R-:W-:Y:S01]  /*8340*/  ISETP.GT.U32.AND P6, PT, R240, R218, PT ;  /* 0x000000daf000720c */ /* 0x000fe20003fc4070 */
[--C-:B------:R-:W-:Y:S01]  /*8350*/  @!P0 IMAD.IADD R130, R130, 0x1, -R240.reuse ;  /* 0x0000000182828824 */ /* 0x100fe200078e0af0 */
[----:B------:R-:W-:Y:S01]  /*8360*/  IABS R10, R12 ;  /* 0x0000000c000a7213 */ /* 0x000fe20000000000 */
[----:B------:R-:W-:Y:S01]  /*8370*/  @!P4 IMAD.MOV R69, RZ, RZ, -R69 ;  /* 0x000000ffff45c224 */ /* 0x000fe200078e0a45 */
[----:B------:R-:W-:Y:S01]  /*8380*/  ISETP.GE.AND P4, PT, R13, RZ, PT ;  /* 0x000000ff0d00720c */ /* 0x000fe20003f86270 */
[----:B------:R-:W-:Y:S01]  /*8390*/  VIADD R13, R0, 0xab ;  /* 0x000000ab000d7836 */ /* 0x000fe20000000000 */
[----:B------:R-:W-:Y:S01]  /*83a0*/  ISETP.GT.U32.AND P0, PT, R240, R130, PT ;  /* 0x00000082f000720c */ /* 0x000fe20003f04070 */
[----:B------:R-:W-:Y:S01]  /*83b0*/  @!P3 IMAD.IADD R159, R159, 0x1, -R240 ;  /* 0x000000019f9fb824 */ /* 0x000fe200078e0af0 */
[----:B------:R-:W-:Y:S01]  /*83c0*/  ISETP.GE.AND P3, PT, R12, RZ, PT ;  /* 0x000000ff0c00720c */ /* 0x000fe20003f66270 */
[----:B------:R-:W-:Y:S01]  /*83d0*/  IMAD.HI.U32 R2, R241, R10, RZ ;  /* 0x0000000af1027227 */ /* 0x000fe200078e00ff */
[----:B------:R-:W-:-:S03]  /*83e0*/  IABS R40, R13 ;  /* 0x0000000d00287213 */ /* 0x000fc60000000000 */
[----:B------:R-:W-:Y:S01]  /*83f0*/  @!P2 IMAD.IADD R189, R189, 0x1, -R240 ;  /* 0x00000001bdbda824 */ /* 0x000fe200078e0af0 */
[----:B------:R-:W-:Y:S01]  /*8400*/  ISETP.GT.U32.AND P2, PT, R240, R159, PT ;  /* 0x0000009ff000720c */ /* 0x000fe20003f44070 */
[----:B------:R-:W-:Y:S01]  /*8410*/  IMAD.MOV R11, RZ, RZ, -R2 ;  /* 0x000000ffff0b7224 */ /* 0x000fe200078e0a02 */
[----:B------:R-:W-:Y:S01]  /*8420*/  @!P6 IADD3 R218, R218, -R240, RZ ;  /* 0x800000f0dadae210 */ /* 0x000fe20007ffe0ff */
[----:B------:R-:W-:Y:S01]  /*8430*/  IMAD.HI.U32 R2, R241, R40, RZ ;  /* 0x00000028f1027227 */ /* 0x000fe200078e00ff */
[----:B------:R-:W-:Y:S02]  /*8440*/  ISETP.GT.U32.AND P6, PT, R240, R189, PT ;  /* 0x000000bdf000720c */ /* 0x000fe40003fc4070 */
[----:B------:R-:W-:Y:S01]  /*8450*/  @!P0 IADD3 R130, R130, -R240, RZ ;  /* 0x800000f082828210 */ /* 0x000fe20007ffe0ff */
[----:B------:R-:W-:Y:S01]  /*8460*/  IMAD R10, R240, R11, R10 ;  /* 0x0000000bf00a7224 */ /* 0x000fe200078e020a */
[----:B------:R-:W-:Y:S01]  /*8470*/  IADD3 R11, -R2, RZ, RZ ;  /* 0x000000ff020b7210 */ /* 0x000fe20007ffe1ff */
[----:B------:R-:W-:Y:S01]  /*8480*/  VIADD R12, R0, 0xac ;  /* 0x000000ac000c7836 */ /* 0x000fe20000000000 */
[----:B------:R-:W-:Y:S01]  /*8490*/  ISETP.GE.AND P0, PT, R14, RZ, PT ;  /* 0x000000ff0e00720c */ /* 0x000fe20003f06270 */
[----:B------:R-:W-:Y:S01]  /*84a0*/  @!P5 IMAD.MOV R130, RZ, RZ, -R130 ;  /* 0x000000ffff82d224 */ /* 0x000fe200078e0a82 */
[C---:B------:R-:W-:Y:S01]  /*84b0*/  ISETP.GT.U32.AND P5, PT, R240.reuse, R218, PT ;  /* 0x000000daf000720c */ /* 0x040fe20003fa4070 */
[----:B------:R-:W-:Y:S01]  /*84c0*/  @!P2 IMAD.IADD R159, R159, 0x1, -R240 ;  /* 0x000000019f9fa824 */ /* 0x000fe200078e0af0 */
[C---:B------:R-:W-:Y:S01]  /*84d0*/  ISETP.GT.U32.AND P2, PT, R240.reuse, R10, PT ;  /* 0x0000000af000720c */ /* 0x040fe20003f44070 */
[----:B------:R-:W-:Y:S01]  /*84e0*/  IMAD R40, R240, R11, R40 ;  /* 0x0000000bf0287224 */ /* 0x000fe200078e0228 */
[----:B------:R-:W-:Y:S01]  /*84f0*/  IABS R70, R12 ;  /* 0x0000000c00467213 */ /* 0x000fe20000000000 */
[----:B------:R-:W-:-:S02]  /*8500*/  VIADD R14, R0, 0xad ;  /* 0x000000ad000e7836 */ /* 0x000fc40000000000 */
[----:B------:R-:W-:Y:S01]  /*8510*/  @!P6 IMAD.IADD R189, R189, 0x1, -R240 ;  /* 0x00000001bdbde824 */ /* 0x000fe200078e0af0 */
[----:B------:R-:W-:Y:S01]  /*8520*/  ISETP.GT.U32.AND P6, PT, R240, R40, PT ;  /* 0x00000028f000720c */ /* 0x000fe20003fc4070 */
[----:B------:R-:W-:Y:S01]  /*8530*/  IMAD.HI.U32 R2, R241, R70, RZ ;  /* 0x00000046f1027227 */ /* 0x000fe200078e00ff */
[----:B------:R-:W-:-:S03]  /*8540*/  IABS R100, R14 ;  /* 0x0000000e00647213 */ /* 0x000fc60000000000 */
[----:B------:R-:W-:Y:S01]  /*8550*/  @!P5 IADD3 R218, R218, -R240, RZ ;  /* 0x800000f0dadad210 */ /* 0x000fe20007ffe0ff */
[----:B------:R-:W-:Y:S01]  /*8560*/  @!P4 IMAD.MOV R189, RZ, RZ, -R189 ;  /* 0x000000ffffbdc224 */ /* 0x000fe200078e0abd */
[----:B------:R-:W-:Y:S01]  /*8570*/  ISETP.GE.AND P5, PT, R13, RZ, PT ;  /* 0x000000ff0d00720c */ /* 0x000fe20003fa6270 */
[----:B------:R-:W-:-:S04]  /*8580*/  IMAD.HI.U32 R11, R241, R100, RZ ;  /* 0x00000064f10b7227 */ /* 0x000fc800078e00ff */
[----:B------:R-:W-:Y:S01]  /*8590*/  @!P2 IMAD.IADD R10, R10, 0x1, -R240 ;  /* 0x000000010a0aa824 */ /* 0x000fe200078e0af0 */
[----:B------:R-:W-:Y:S01]  /*85a0*/  @!P6 IADD3 R40, R40, -R240, RZ ;  /* 0x800000f02828e210 */ /* 0x000fe20007ffe0ff */
[----:B------:R-:W-:Y:S01]  /*85b0*/  IMAD.MOV R13, RZ, RZ, -R2 ;  /* 0x000000ffff0d7224 */ /* 0x000fe200078e0a02 */
[----:B------:R-:W-:Y:S01]  /*85c0*/  ISETP.GE.AND P2, PT, R12, RZ, PT ;  /* 0x000000ff0c00720c */ /* 0x000fe20003f46270 */
[----:B------:R-:W-:Y:S01]  /*85d0*/  IMAD.MOV R11, RZ, RZ, -R11 ;  /* 0x000000ffff0b7224 */ /* 0x000fe200078e0a0b */
[C---:B------:R-:W-:Y:S01]  /*85e0*/  ISETP.GT.U32.AND P6, PT, R240.reuse, R10, PT ;  /* 0x0000000af000720c */ /* 0x040fe20003fc4070 */
[----:B------:R-:W-:Y:S01]  /*85f0*/  IMAD R70, R240, R13, R70 ;  /* 0x0000000df0467224 */ /* 0x000fe200078e0246 */
[----:B------:R-:W-:Y:S01]  /*8600*/  IADD3 R13, R0, 0xaf, RZ ;  /* 0x000000af000d7810 */ /* 0x000fe20007ffe0ff */
[C---:B------:R-:W-:Y:S02]  /*8610*/  IMAD R100, R240.reuse, R11, R100 ;  /* 0x0000000bf0647224 */ /* 0x040fe400078e0264 */
[----:B------:R-:W-:Y:S01]  /*8620*/  @!P0 IMAD.MOV R218, RZ, RZ, -R218 ;  /* 0x000000ffffda8224 */ /* 0x000fe200078e0ada */
[C---:B------:R-:W-:Y:S01]  /*8630*/  ISETP.GT.U32.AND P4, PT, R240.reuse, R70, PT ;  /* 0x00000046f000720c */ /* 0x040fe20003f84070 */
[----:B------:R-:W-:Y:S01]  /*8640*/  @!P1 IMAD.MOV R159, RZ, RZ, -R159 ;  /* 0x000000ffff9f9224 */ /* 0x000fe200078e0a9f */
[----:B------:R-:W-:Y:S01]  /*8650*/  ISETP.GT.U32.AND P0, PT, R240, R100, PT ;  /* 0x00000064f000720c */ /* 0x000fe20003f04070 */
[----:B------:R-:W-:Y:S01]  /*8660*/  IMAD.HI.U32 R12, R241, R131, RZ ;  /* 0x00000083f10c7227 */ /* 0x000fe200078e00ff */
[----:B------:R-:W-:-:S02]  /*8670*/  IABS R160, R13 ;  /* 0x0000000d00a07213 */ /* 0x000fc40000000000 */
[----:B------:R-:W-:Y:S01]  /*8680*/  ISETP.GT.U32.AND P1, PT, R240, R40, PT ;  /* 0x00000028f000720c */ /* 0x000fe20003f24070 */
[----:B------:R-:W-:Y:S01]  /*8690*/  @!P6 IMAD.IADD R10, R10, 0x1, -R240 ;  /* 0x000000010a0ae824 */ /* 0x000fe200078e0af0 */
[----:B------:R-:W-:Y:S01]  /*86a0*/  ISETP.GE.AND P6, PT, R14, RZ, PT ;  /* 0x000000ff0e00720c */ /* 0x000fe20003fc6270 */
[----:B------:R-:W-:Y:S02]  /*86b0*/  VIADD R14, R0, 0xb0 ;  /* 0x000000b0000e7836 */ /* 0x000fe40000000000 */
[----:B------:R-:W-:-:S03]  /*86c0*/  IMAD.HI.U32 R2, R241, R160, RZ ;  /* 0x000000a0f1027227 */ /* 0x000fc600078e00ff */
[----:B------:R-:W-:Y:S01]  /*86d0*/  IABS R190, R14 ;  /* 0x0000000e00be7213 */ /* 0x000fe20000000000 */
[--C-:B------:R-:W-:Y:S01]  /*86e0*/  @!P4 IMAD.IADD R70, R70, 0x1, -R240.reuse ;  /* 0x000000014646c824 */ /* 0x100fe200078e0af0 */
[----:B------:R-:W-:Y:S01]  /*86f0*/  ISETP.GE.AND P4, PT, R15, RZ, PT ;  /* 0x000000ff0f00720c */ /* 0x000fe20003f86270 */
[----:B------:R-:W-:Y:S01]  /*8700*/  @!P0 IMAD.IADD R100, R100, 0x1, -R240 ;  /* 0x0000000164648824 */ /* 0x000fe200078e0af0 */
[----:B------:R-:W-:Y:S01]  /*8710*/  IADD3 R11, -R2, RZ, RZ ;  /* 0x000000ff020b7210 */ /* 0x000fe20007ffe1ff */
[----:B------:R-:W-:Y:S01]  /*8720*/  VIADD R15, R0, 0xb1 ;  /* 0x000000b1000f7836 */ /* 0x000fe20000000000 */
[C---:B------:R-:W-:Y:S01]  /*8730*/  ISETP.GT.U32.AND P0, PT, R240.reuse, R70, PT ;  /* 0x00000046f000720c */ /* 0x040fe20003f04070 */
[----:B------:R-:W-:Y:S01]  /*8740*/  @!P3 IMAD.MOV R10, RZ, RZ, -R10 ;  /* 0x000000ffff0ab224 */ /* 0x000fe200078e0a0a */
[----:B------:R-:W-:Y:S01]  /*8750*/  ISETP.GT.U32.AND P3, PT, R240, R100, PT ;  /* 0x00000064f000720c */ /* 0x000fe20003f64070 */
[----:B------:R-:W-:Y:S01]  /*8760*/  IMAD.MOV R12, RZ, RZ, -R12 ;  /* 0x000000ffff0c7224 */ /* 0x000fe200078e0a0c */
[----:B------:R-:W-:Y:S01]  /*8770*/  IABS R219, R15 ;  /* 0x0000000f00db7213 */ /* 0x000fe20000000000 */
[----:B------:R-:W-:Y:S01]  /*8780*/  IMAD.HI.U32 R2, R241, R190, RZ ;  /* 0x000000bef1027227 */ /* 0x000fe200078e00ff */
[----:B------:R-:W-:-:S03]  /*8790*/  @!P1 IADD3 R40, R40, -R240, RZ ;  /* 0x800000f028289210 */ /* 0x000fc60007ffe0ff */
[C---:B------:R-:W-:Y:S01]  /*87a0*/  IMAD R131, R240.reuse, R12, R131 ;  /* 0x0000000cf0837224 */ /* 0x040fe200078e0283 */
[----:B------:R-:W-:Y:S01]  /*87b0*/  IABS R12, R16 ;  /* 0x00000010000c7213 */ /* 0x000fe20000000000 */
[C---:B------:R-:W-:Y:S02]  /*87c0*/  IMAD R160, R240.reuse, R11, R160 ;  /* 0x0000000bf0a07224 */ /* 0x040fe400078e02a0 */
[----:B------:R-:W-:Y:S01]  /*87d0*/  IMAD.MOV R11, RZ, RZ, -R2 ;  /* 0x000000ffff0b7224 */ /* 0x000fe200078e0a02 */
[----:B------:R-:W-:Y:S01]  /*87e0*/  ISETP.GT.U32.AND P1, PT, R240, R131, PT ;  /* 0x00000083f000720c */ /* 0x000fe20003f24070 */
[----:B------:R-:W-:-:S04]  /*87f0*/  IMAD.HI.U32 R2, R241, R219, RZ ;  /* 0x000000dbf1027227 */ /* 0x000fc800078e00ff */
[----:B------:R-:W-:Y:S02]  /*8800*/  IMAD R190, R240, R11, R190 ;  /* 0x0000000bf0be7224 */ /* 0x000fe400078e02be */
[----:B------:R-:W-:Y:S02]  /*8810*/  IMAD.MOV R11, RZ, RZ, -R2 ;  /* 0x000000ffff0b7224 */ /* 0x000fe400078e0a02 */
[--C-:B------:R-:W-:Y:S01]  /*8820*/  @!P3 IMAD.IADD R100, R100, 0x1, -R240.reuse ;  /* 0x000000016464b824 */ /* 0x100fe200078e0af0 */
[----:B------:R-:W-:Y:S01]  /*8830*/  ISETP.GT.U32.AND P3, PT, R240, R190, PT ;  /* 0x000000bef000720c */ /* 0x000fe20003f64070 */
[----:B------:R-:W-:Y:S01]  /*8840*/  @!P0 IMAD.IADD R70, R70, 0x1, -R240 ;  /* 0x0000000146468824 */ /* 0x000fe200078e0af0 */
[C---:B------:R-:W-:Y:S01]  /*8850*/  ISETP.GT.U32.AND P0, PT, R240.reuse, R160, PT ;  /* 0x000000a0f000720c */ /* 0x040fe20003f04070 */
[----:B------:R-:W-:Y:S02]  /*8860*/  IMAD R219, R240, R11, R219 ;  /* 0x0000000bf0db7224 */ /* 0x000fe400078e02db */
[----:B------:R-:W-:-:S02]  /*8870*/  @!P2 IMAD.MOV R70, RZ, RZ, -R70 ;  /* 0x000000ffff46a224 */ /* 0x000fc400078e0a46 */
[----:B------:R-:W-:Y:S01]  /*8880*/  @!P1 IMAD.IADD R131, R131, 0x1, -R240 ;  /* 0x0000000183839824 */ /* 0x000fe200078e0af0 */
[----:B------:R-:W-:Y:S01]  /*8890*/  ISETP.GT.U32.AND P2, PT, R240, R219, PT ;  /* 0x000000dbf000720c */ /* 0x000fe20003f44070 */
[----:B------:R-:W-:Y:S02]  /*88a0*/  VIADD R17, R0, 0xb3 ;  /* 0x000000b300117836 */ /* 0x000fe40000000000 */
[----:B------:R-:W-:Y:S01]  /*88b0*/  IMAD.HI.U32 R2, R241, R12, RZ ;  /* 0x0000000cf1027227 */ /* 0x000fe200078e00ff */
[----:B------:R-:W-:Y:S02]  /*88c0*/  ISETP.GT.U32.AND P1, PT, R240, R131, PT ;  /* 0x00000083f000720c */ /* 0x000fe40003f24070 */
[----:B------:R-:W-:Y:S01]  /*88d0*/  @!P3 IADD3 R190, R190, -R240, RZ ;  /* 0x800000f0bebeb210 */ /* 0x000fe20007ffe0ff */
[----:B------:R-:W-:Y:S01]  /*88e0*/  IMAD.MOV R11, RZ, RZ, -R2 ;  /* 0x000000ffff0b7224 */ /* 0x000fe200078e0a02 */
[----:B------:R-:W-:Y:S01]  /*88f0*/  IABS R41, R17 ;  /* 0x0000001100297213 */ /* 0x000fe20000000000 */
[----:B------:R-:W-:Y:S01]  /*8900*/  @!P5 IMAD.MOV R40, RZ, RZ, -R40 ;  /* 0x000000ffff28d224 */ /* 0x000fe200078e0a28 */
[----:B------:R-:W-:Y:S01]  /*8910*/  ISETP.GT.U32.AND P5, PT, R240, R190, PT ;  /* 0x000000bef000720c */ /* 0x000fe20003fa4070 */
[----:B------:R-:W-:Y:S01]  /*8920*/  @!P0 IMAD.IADD R160, R160, 0x1, -R240 ;  /* 0x00000001a0a08824 */ /* 0x000fe200078e0af0 */
[----:B------:R-:W-:Y:S01]  /*8930*/  ISETP.GE.AND P0, PT, R14, RZ, PT ;  /* 0x000000ff0e00720c */ /* 0x000fe20003f06270 */
[----:B------:R-:W-:-:S02]  /*8940*/  IMAD R11, R240, R11, R12 ;  /* 0x0000000bf00b7224 */ /* 0x000fc400078e020c */
[----:B------:R-:W-:Y:S01]  /*8950*/  VIADD R12, R0, 0xb4 ;  /* 0x000000b4000c7836 */ /* 0x000fe20000000000 */
[C---:B------:R-:W-:Y:S01]  /*8960*/  ISETP.GT.U32.AND P3, PT, R240.reuse, R160, PT ;  /* 0x000000a0f000720c */ /* 0x040fe20003f64070 */
[----:B------:R-:W-:Y:S01]  /*8970*/  @!P2 IMAD.IADD R219, R219, 0x1, -R240 ;  /* 0x00000001dbdba824 */ /* 0x000fe200078e0af0 */
[----:B------:R-:W-:Y:S01]  /*8980*/  @!P1 IADD3 R131, R131, -R240, RZ ;  /* 0x800000f083839210 */ /* 0x000fe20007ffe0ff */
[----:B------:R-:W-:Y:S01]  /*8990*/  IMAD.HI.U32 R2, R241, R41, RZ ;  /* 0x00000029f1027227 */ /* 0x000fe200078e00ff */
[----:B------:R-:W-:Y:S02]  /*89a0*/  IABS R71, R12 ;  /* 0x0000000c00477213 */ /* 0x000fe40000000000 */
[C---:B------:R-:W-:Y:S01]  /*89b0*/  ISETP.GT.U32.AND P2, PT, R240.reuse, R219, PT ;  /* 0x000000dbf000720c */ /* 0x040fe20003f44070 */
[----:B------:R-:W-:Y:S01]  /*89c0*/  IMAD.MOV R2, RZ, RZ, -R2 ;  /* 0x000000ffff027224 */ /* 0x000fe200078e0a02 */
[----:B------:R-:W-:Y:S01]  /*89d0*/  ISETP.GE.AND P1, PT, R13, RZ, PT ;  /* 0x000000ff0d00720c */ /* 0x000fe20003f26270 */
[----:B------:R-:W-:Y:S01]  /*89e0*/  @!P6 IMAD.MOV R100, RZ, RZ, -R100 ;  /* 0x000000ffff64e224 */ /* 0x000fe200078e0a64 */
[----:B------:R-:W-:Y:S01]  /*89f0*/  ISETP.GE.AND P6, PT, R15, RZ, PT ;  /* 0x000000ff0f00720c */ /* 0x000fe20003fc6270 */
[----:B------:R-:W-:Y:S01]  /*8a00*/  IMAD R41, R240, R2, R41 ;  /* 0x00000002f0297224 */ /* 0x000fe200078e0229 */
[----:B------:R-:W-:Y:S01]  /*8a10*/  @!P5 IADD3 R190, R190, -R240, RZ ;  /* 0x800000f0bebed210 */ /* 0x000fe20007ffe0ff */
[----:B------:R-:W-:Y:S01]  /*8a20*/  IMAD.HI.U32 R2, R241, R71, RZ ;  /* 0x00000047f1027227 */ /* 0x000fe200078e00ff */
[----:B------:R-:W-:-:S02]  /*8a30*/  ISETP.GT.U32.AND P5, PT, R240, R11, PT ;  /* 0x0000000bf000720c */ /* 0x000fc40003fa4070 */
[----:B------:R-:W-:Y:S01]  /*8a40*/  @!P0 IADD3 R190, -R190, RZ, RZ ;  /* 0x000000ffbebe8210 */ /* 0x000fe20007ffe1ff */
[----:B------:R-:W-:Y:S01]  /*8a50*/  IMAD.MOV R2, RZ, RZ, -R2 ;  /* 0x000000ffff027224 */ /* 0x000fe200078e0a02 */
[----:B------:R-:W-:Y:S01]  /*8a60*/  ISETP.GT.U32.AND P0, PT, R240, R41, PT ;  /* 0x00000029f000720c */ /* 0x000fe20003f04070 */
[----:B------:R-:W-:Y:S01]  /*8a70*/  @!P3 IMAD.IADD R160, R160, 0x1, -R240 ;  /* 0x00000001a0a0b824 */ /* 0x000fe200078e0af0 */
[----:B------:R-:W-:Y:S01]  /*8a80*/  @!P2 IADD3 R219, R219, -R240, RZ ;  /* 0x800000f0dbdba210 */ /* 0x000fe20007ffe0ff */
[----:B------:R-:W-:Y:S01]  /*8a90*/  IMAD R71, R240, R2, R71 ;  /* 0x00000002f0477224 */ /* 0x000fe200078e0247 */
[----:B------:R-:W-:Y:S01]  /*8aa0*/  ISETP.GE.AND P3, PT, R17, RZ, PT ;  /* 0x000000ff1100720c */ /* 0x000fe20003f66270 */
[----:B------:R-:W-:Y:S01]  /*8ab0*/  @!P1 IMAD.MOV R160, RZ, RZ, -R160 ;  /* 0x000000ffffa09224 */ /* 0x000fe200078e0aa0 */
[----:B------:R-:W-:Y:S01]  /*8ac0*/  ISETP.GE.AND P1, PT, R12, RZ, PT ;  /* 0x000000ff0c00720c */ /* 0x000fe20003f26270 */
[----:B------:R-:W-:Y:S01]  /*8ad0*/  VIADD R12, R0, 0xb5 ;  /* 0x000000b5000c7836 */ /* 0x000fe20000000000 */
[----:B------:R-:W-:Y:S01]  /*8ae0*/  @!P6 IADD3 R219, -R219, RZ, RZ ;  /* 0x000000ffdbdbe210 */ /* 0x000fe20007ffe1ff */
[--C-:B------:R-:W-:Y:S01]  /*8af0*/  @!P5 IMAD.IADD R11, R11, 0x1, -R240.reuse ;  /* 0x000000010b0bd824 */ /* 0x100fe200078e0af0 */
[----:B------:R-:W-:Y:S01]  /*8b00*/  ISETP.GT.U32.AND P6, PT, R240, R71, PT ;  /* 0x00000047f000720c */ /* 0x000fe20003fc4070 */
[----:B------:R-:W-:Y:S01]  /*8b10*/  VIADD R14, R0, 0xb7 ;  /* 0x000000b7000e7836 */ /* 0x000fe20000000000 */
[----:B------:R-:W-:Y:S01]  /*8b20*/  IABS R101, R12 ;  /* 0x0000000c00657213 */ /* 0x000fe20000000000 */
[----:B------:R-:W-:Y:S01]  /*8b30*/  @!P0 IMAD.IADD R41, R41, 0x1, -R240 ;  /* 0x0000000129298824 */ /* 0x000fe200078e0af0 */
[----:B------:R-:W-:Y:S01]  /*8b40*/  ISETP.GT.U32.AND P5, PT, R240, R11, PT ;  /* 0x0000000bf000720c */ /* 0x000fe20003fa4070 */
[----:B------:R-:W-:Y:S01]  /*8b50*/  VIADD R13, R0, 0xb6 ;  /* 0x000000b6000d7836 */ /* 0x000fe20000000000 */
[----:B------:R-:W-:Y:S01]  /*8b60*/  IABS R161, R14 ;  /* 0x0000000e00a17213 */ /* 0x000fe20000000000 */
[----:B------:R-:W-:Y:S01]  /*8b70*/  IMAD.HI.U32 R2, R241, R101, RZ ;  /* 0x00000065f1027227 */ /* 0x000fe200078e00ff */
[----:B------:R-:W-:-:S02]  /*8b80*/  ISETP.GT.U32.AND P0, PT, R240, R41, PT ;  /* 0x00000029f000720c */ /* 0x000fc40003f04070 */
[----:B------:R-:W-:Y:S01]  /*8b90*/  IABS R132, R13 ;  /* 0x0000000d00847213 */ /* 0x000fe20000000000 */
[----:B------:R-:W-:Y:S01]  /*8ba0*/  IMAD.MOV R2, RZ, RZ, -R2 ;  /* 0x000000ffff027224 */ /* 0x000fe200078e0a02 */
[----:B------:R-:W-:Y:S01]  /*8bb0*/  ISETP.GE.AND P2, PT, R12, RZ, PT ;  /* 0x000000ff0c00720c */ /* 0x000fe20003f46270 */
[----:B------:R-:W-:Y:S01]  /*8bc0*/  @!P6 IMAD.IADD R71, R71, 0x1, -R240 ;  /* 0x000000014747e824 */ /* 0x000fe200078e0af0 */
[----:B------:R-:W-:Y:S01]  /*8bd0*/  @!P4 IADD3 R131, -R131, RZ, RZ ;  /* 0x000000ff8383c210 */ /* 0x000fe20007ffe1ff */
[----:B------:R-:W-:Y:S01]  /*8be0*/  IMAD R101, R240, R2, R101 ;  /* 0x00000002f0657224 */ /* 0x000fe200078e0265 */
[----:B------:R-:W-:Y:S01]  /*8bf0*/  ISETP.GE.AND P4, PT, R16, RZ, PT ;  /* 0x000000ff1000720c */ /* 0x000fe20003f86270 */
[C---:B------:R-:W-:Y:S01]  /*8c00*/  IMAD.HI.U32 R2, R241.reuse, R161, RZ ;  /* 0x000000a1f1027227 */ /* 0x040fe200078e00ff */
[----:B------:R-:W-:Y:S02]  /*8c10*/  ISETP.GT.U32.AND P6, PT, R240, R71, PT ;  /* 0x00000047f000720c */ /* 0x000fe40003fc4070 */
[----:B------:R-:W-:Y:S01]  /*8c20*/  IADD3 R16, R0, 0xb9, RZ ;  /* 0x000000b900107810 */ /* 0x000fe20007ffe0ff */
[----:B------:R-:W-:Y:S01]  /*8c30*/  IMAD.HI.U32 R12, R241, R132, RZ ;  /* 0x00000084f10c7227 */ /* 0x000fe200078e00ff */
[----:B------:R-:W-:-:S02]  /*8c40*/  @!P0 IADD3 R41, R41, -R240, RZ ;  /* 0x800000f029298210 */ /* 0x000fc40007ffe0ff */
[C---:B------:R-:W-:Y:S01]  /*8c50*/  ISETP.GT.U32.AND P0, PT, R240.reuse, R101, PT ;  /* 0x00000065f000720c */ /* 0x040fe20003f04070 */
[----:B------:R-:W-:Y:S01]  /*8c60*/  @!P5 IMAD.IADD R11, R11, 0x1, -R240 ;  /* 0x000000010b0bd824 */ /* 0x000fe200078e0af0 */
[----:B------:R-:W-:Y:S01]  /*8c70*/  ISETP.GE.AND P5, PT, R13, RZ, PT ;  /* 0x000000ff0d00720c */ /* 0x000fe20003fa6270 */
[----:B------:R-:W-:Y:S01]  /*8c80*/  IMAD.MOV R2, RZ, RZ, -R2 ;  /* 0x000000ffff027224 */ /* 0x000fe200078e0a02 */
[----:B------:R-:W-:Y:S01]  /*8c90*/  IABS R220, R16 ;  /* 0x0000001000dc7213 */ /* 0x000fe20000000000 */
[----:B------:R-:W-:Y:S02]  /*8ca0*/  IMAD.MOV R13, RZ, RZ, -R12 ;  /* 0x000000ffff0d7224 */ /* 0x000fe400078e0a0c */
[C---:B------:R-:W-:Y:S01]  /*8cb0*/  IMAD R161, R240.reuse, R2, R161 ;  /* 0x00000002f0a17224 */ /* 0x040fe200078e02a1 */
[----:B------:R-:W-:Y:S01]  /*8cc0*/  @!P6 IADD3 R71, R71, -R240, RZ ;  /* 0x800000f04747e210 */ /* 0x000fe20007ffe0ff */
[C---:B------:R-:W-:Y:S02]  /*8cd0*/  IMAD R132, R240.reuse, R13, R132 ;  /* 0x0000000df0847224 */ /* 0x040fe400078e0284 */
[----:B------:R-:W-:Y:S01]  /*8ce0*/  @!P3 IMAD.MOV R41, RZ, RZ, -R41 ;  /* 0x000000ffff29b224 */ /* 0x000fe200078e0a29 */
[C---:B------:R-:W-:Y:S01]  /*8cf0*/  ISETP.GT.U32.AND P6, PT, R240.reuse, R161, PT ;  /* 0x000000a1f000720c */ /* 0x040fe20003fc4070 */
[----:B------:R-:W-:Y:S01]  /*8d00*/  @!P0 IMAD.IADD R101, R101, 0x1, -R240 ;  /* 0x0000000165658824 */ /* 0x000fe200078e0af0 */
[----:B------:R-:W-:Y:S01]  /*8d10*/  ISETP.GT.U32.AND P3, PT, R240, R132, PT ;  /* 0x00000084f000720c */ /* 0x000fe20003f64070 */
[----:B------:R-:W-:-:S02]  /*8d20*/  VIADD R17, R0, 0xba ;  /* 0x000000ba00117836 */ /* 0x000fc40000000000 */
[----:B------:R-:W-:Y:S01]  /*8d30*/  VIADD R13, R0, 0xb8 ;  /* 0x000000b8000d7836 */ /* 0x000fe20000000000 */
[----:B------:R-:W-:Y:S01]  /*8d40*/  ISETP.GT.U32.AND P0, PT, R240, R101, PT ;  /* 0x00000065f000720c */ /* 0x000fe20003f04070 */
[----:B------:R-:W-:Y:S01]  /*8d50*/  @!P4 IMAD.MOV R11, RZ, RZ, -R11 ;  /* 0x000000ffff0bc224 */ /* 0x000fe200078e0a0b */
[----:B------:R-:W-:Y:S01]  /*8d60*/  ISETP.GE.AND P4, PT, R14, RZ, PT ;  /* 0x000000ff0e00720c */ /* 0x000fe20003f86270 */
[----:B------:R-:W-:Y:S01]  /*8d70*/  IMAD.HI.U32 R12, R241, R220, RZ ;  /* 0x000000dcf10c7227 */ /* 0x000fe200078e00ff */
[----:B------:R-:W-:Y:S02]  /*8d80*/  IABS R14, R17 ;  /* 0x00000011000e7213 */ /* 0x000fe40000000000 */
[----:B------:R-:W-:Y:S01]  /*8d90*/  IABS R191, R13 ;  /* 0x0000000d00bf7213 */ /* 0x000fe20000000000 */
[--C-:B------:R-:W-:Y:S01]  /*8da0*/  @!P6 IMAD.IADD R161, R161, 0x1, -R240.reuse ;  /* 0x00000001a1a1e824 */ /* 0x100fe200078e0af0 */
[----:B------:R-:W-:Y:S01]  /*8db0*/  IADD3 R15, -R12, RZ, RZ ;  /* 0x000000ff0c0f7210 */ /* 0x000fe20007ffe1ff */
[----:B------:R-:W-:-:S02]  /*8dc0*/  @!P3 IMAD.IADD R132, R132, 0x1, -R240 ;  /* 0x000000018484b824 */ /* 0x000fc400078e0af0 */
[----:B------:R-:W-:Y:S01]  /*8dd0*/  @!P1 IMAD.MOV R71, RZ, RZ, -R71 ;  /* 0x000000ffff479224 */ /* 0x000fe200078e0a47 */
[----:B------:R-:W-:Y:S01]  /*8de0*/  ISETP.GE.AND P1, PT, R13, RZ, PT ;  /* 0x000000ff0d00720c */ /* 0x000fe20003f26270 */
[C---:B------:R-:W-:Y:S01]  /*8df0*/  IMAD.HI.U32 R13, R241.reuse, R14, RZ ;  /* 0x0000000ef10d7227 */ /* 0x040fe200078e00ff */
[C---:B------:R-:W-:Y:S02]  /*8e00*/  ISETP.GT.U32.AND P6, PT, R240.reuse, R161, PT ;  /* 0x000000a1f000720c */ /* 0x040fe40003fc4070 */
[----:B------:R-:W-:Y:S01]  /*8e10*/  ISETP.GT.U32.AND P3, PT, R240, R132, PT ;  /* 0x00000084f000720c */ /* 0x000fe20003f64070 */
[----:B------:R-:W-:-:S04]  /*8e20*/  IMAD.HI.U32 R2, R241, R191, RZ ;  /* 0x000000bff1027227 */ /* 0x000fc800078e00ff */
[----:B------:R-:W-:Y:S02]  /*8e30*/  IMAD.MOV R13, RZ, RZ, -R13 ;  /* 0x000000ffff0d7224 */ /* 0x000fe400078e0a0d */
[----:B------:R-:W-:Y:S02]  /*8e40*/  IMAD.MOV R2, RZ, RZ, -R2 ;  /* 0x000000ffff027224 */ /* 0x000fe400078e0a02 */
[----:B------:R-:W-:Y:S01]  /*8e50*/  @!P0 IMAD.IADD R101, R101, 0x1, -R240 ;  /* 0x0000000165658824 */ /* 0x000fe200078e0af0 */
[----:B------:R-:W-:Y:S01]  /*8e60*/  ISETP.GE.AND P0, PT, R16, RZ, PT ;  /* 0x000000ff1000720c */ /* 0x000fe20003f06270 */
[C---:B------:R-:W-:Y:S02]  /*8e70*/  IMAD R220, R240.reuse, R15, R220 ;  /* 0x0000000ff0dc7224 */ /* 0x040fe400078e02dc */
[----:B------:R-:W-:Y:S01]  /*8e80*/  IMAD R12, R240, R13, R14 ;  /* 0x0000000df00c7224 */ /* 0x000fe200078e020e */
[----:B------:R-:W-:Y:S01]  /*8e90*/  @!P3 IADD3 R132, R132, -R240, RZ ;  /* 0x800000f08484b210 */ /* 0x000fe20007ffe0ff */
[----:B------:R-:W-:Y:S01]  /*8ea0*/  IMAD R191, R240, R2, R191 ;  /* 0x00000002f0bf7224 */ /* 0x000fe200078e02bf */
[----:B------:R-:W-:Y:S01]  /*8eb0*/  IADD3 R14, R0, 0xbc, RZ ;  /* 0x000000bc000e7810 */ /* 0x000fe20007ffe0ff */
[----:B------:R-:W-:Y:S01]  /*8ec0*/  @!P2 IMAD.MOV R101, RZ, RZ, -R101 ;  /* 0x000000ffff65a224 */ /* 0x000fe200078e0a65 */
[C---:B------:R-:W-:Y:S01]  /*8ed0*/  ISETP.GT.U32.AND P2, PT, R240.reuse, R220, PT ;  /* 0x000000dcf000720c */ /* 0x040fe20003f44070 */
[----:B------:R-:W-:Y:S01]  /*8ee0*/  @!P6 IMAD.IADD R161, R161, 0x1, -R240 ;  /* 0x00000001a1a1e824 */ /* 0x000fe200078e0af0 */
[----:B------:R-:W-:Y:S01]  /*8ef0*/  ISETP.GT.U32.AND P6, PT, R240, R12, PT ;  /* 0x0000000cf000720c */ /* 0x000fe20003fc4070 */
[----:B------:R-:W-:Y:S01]  /*8f00*/  VIADD R2, R0, 0xbb ;  /* 0x000000bb00027836 */ /* 0x000fe20000000000 */
[----:B------:R-:W-:Y:S01]  /*8f10*/  ISETP.GT.U32.AND P3, PT, R240, R191, PT ;  /* 0x000000bff000720c */ /* 0x000fe20003f64070 */
[----:B------:R-:W-:Y:S01]  /*8f20*/  VIADD R16, R0, 0xbd ;  /* 0x000000bd00107836 */ /* 0x000fe20000000000 */
[----:B------:R-:W-:Y:S01]  /*8f30*/  IABS R72, R14 ;  /* 0x0000000e00487213 */ /* 0x000fe20000000000 */
[----:B------:R-:W-:Y:S01]  /*8f40*/  @!P4 IMAD.MOV R161, RZ, RZ, -R161 ;  /* 0x000000ffffa1c224 */ /* 0x000fe200078e0aa1 */
[----:B------:R-:W-:Y:S01]  /*8f50*/  IABS R42, R2 ;  /* 0x00000002002a7213 */ /* 0x000fe20000000000 */
[----:B------:R-:W-:Y:S01]  /*8f60*/  @!P5 IMAD.MOV R132, RZ, RZ, -R132 ;  /* 0x000000ffff84d224 */ /* 0x000fe200078e0a84 */
[----:B------:R-:W-:Y:S01]  /*8f70*/  IABS R102, R16 ;  /* 0x0000001000667213 */ /* 0x000fe20000000000 */
[----:B------:R-:W-:Y:S01]  /*8f80*/  IMAD.HI.U32 R13, R241, R72, RZ ;  /* 0x00000048f10d7227 */ /* 0x000fe200078e00ff */
[----:B------:R-:W-:-:S02]  /*8f90*/  ISETP.GE.AND P5, PT, R17, RZ, PT ;  /* 0x000000ff1100720c */ /* 0x000fc40003fa6270 */
[----:B------:R-:W-:Y:S01]  /*8fa0*/  @!P2 IADD3 R220, R220, -R240, RZ ;  /* 0x800000f0dcdca210 */ /* 0x000fe20007ffe0ff */
[--C-:B------:R-:W-:Y:S01]  /*8fb0*/  @!P6 IMAD.IADD R12, R12, 0x1, -R240.reuse ;  /* 0x000000010c0ce824 */ /* 0x100fe200078e0af0 */
[----:B------:R-:W-:Y:S01]  /*8fc0*/  IADD3 R13, -R13, RZ, RZ ;  /* 0x000000ff0d0d7210 */ /* 0x000fe20007ffe1ff */
[----:B------:R-:W-:Y:S01]  /*8fd0*/  @!P3 IMAD.IADD R191, R191, 0x1, -R240 ;  /* 0x00000001bfbfb824 */ /* 0x000fe200078e0af0 */
[----:B------:R-:W-:Y:S01]  /*8fe0*/  ISETP.GT.U32.AND P6, PT, R240, R220, PT ;  /* 0x000000dcf000720c */ /* 0x000fe20003fc4070 */
[----:B------:R-:W-:Y:S01]  /*8ff0*/  VIADD R17, R0, 0xbf ;  /* 0x000000bf00117836 */ /* 0x000fe20000000000 */
[----:B------:R-:W-:Y:S01]  /*9000*/  ISETP.GE.AND P3, PT, R2, RZ, PT ;  /* 0x000000ff0200720c */ /* 0x000fe20003f66270 */
[----:B------:R-:W-:Y:S01]  /*9010*/  IMAD.HI.U32 R2, R241, R42, RZ ;  /* 0x0000002af1027227 */ /* 0x000fe200078e00ff */
[C---:B------:R-:W-:Y:S02]  /*9020*/  ISETP.GT.U32.AND P2, PT, R240.reuse, R191, PT ;  /* 0x000000bff000720c */ /* 0x040fe40003f44070 */
[C---:B------:R-:W-:Y:S01]  /*9030*/  ISETP.GT.U32.AND P4, PT, R240.reuse, R12, PT ;  /* 0x0000000cf000720c */ /* 0x040fe20003f84070 */
[----:B------:R-:W-:Y:S01]  /*9040*/  IMAD R72, R240, R13, R72 ;  /* 0x0000000df0487224 */ /* 0x000fe200078e0248 */
[----:B------:R-:W-:Y:S01]  /*9050*/  IABS R162, R17 ;  /* 0x0000001100a27213 */ /* 0x000fe20000000000 */
[----:B------:R-:W-:-:S02]  /*9060*/  IMAD.MOV R15, RZ, RZ, -R2 ;  /* 0x000000ffff0f7224 */ /* 0x000fc400078e0a02 */
[----:B------:R-:W-:Y:S02]  /*9070*/  IMAD.HI.U32 R2, R241, R102, RZ ;  /* 0x00000066f1027227 */ /* 0x000fe400078e00ff */
[----:B------:R-:W-:Y:S02]  /*9080*/  @!P6 IADD3 R220, R220, -R240, RZ ;  /* 0x800000f0dcdce210 */ /* 0x000fe40007ffe0ff */
[C---:B------:R-:W-:Y:S01]  /*9090*/  IMAD R42, R240.reuse, R15, R42 ;  /* 0x0000000ff02a7224 */ /* 0x040fe200078e022a */
[----:B------:R-:W-:Y:S01]  /*90a0*/  ISETP.GT.U32.AND P6, PT, R240, R72, PT ;  /* 0x00000048f000720c */ /* 0x000fe20003fc4070 */
[----:B------:R-:W-:Y:S01]  /*90b0*/  @!P2 IMAD.IADD R191, R191, 0x1, -R240 ;  /* 0x00000001bfbfa824 */ /* 0x000fe200078e0af0 */
[----:B------:R-:W-:Y:S01]  /*90c0*/  @!P0 IADD3 R220, -R220, RZ, RZ ;  /* 0x000000ffdcdc8210 */ /* 0x000fe20007ffe1ff */
[----:B------:R-:W-:Y:S01]  /*90d0*/  VIADD R15, R0, 0xbe ;  /* 0x000000be000f7836 */ /* 0x000fe20000000000 */
[----:B------:R-:W-:Y:S01]  /*90e0*/  ISETP.GT.U32.AND P2, PT, R240, R42, PT ;  /* 0x0000002af000720c */ /* 0x000fe20003f44070 */
[----:B------:R-:W-:Y:S01]  /*90f0*/  IMAD.MOV R13, RZ, RZ, -R2 ;  /* 0x000000ffff0d7224 */ /* 0x000fe200078e0a02 */
[----:B------:R-:W-:Y:S01]  /*9100*/  @!P1 IADD3 R191, -R191, RZ, RZ ;  /* 0x000000ffbfbf9210 */ /* 0x000fe20007ffe1ff */
[----:B------:R-:W-:Y:S01]  /*9110*/  @!P4 IMAD.IADD R12, R12, 0x1, -R240 ;  /* 0x000000010c0cc824 */ /* 0x000fe200078e0af0 */
[----:B------:R-:W-:Y:S01]  /*9120*/  IABS R231, R15 ;  /* 0x0000000f00e77213 */ /* 0x000fe20000000000 */
[----:B------:R-:W-:Y:S01]  /*9130*/  IMAD R102, R240, R13, R102 ;  /* 0x0000000df0667224 */ /* 0x000fe200078e0266 */
[----:B------:R-:W-:Y:S01]  /*9140*/  ISETP.GE.AND P4, PT, R14, RZ, PT ;  /* 0x000000ff0e00720c */ /* 0x000fe20003f86270 */
[----:B------:R-:W-:-:S03]  /*9150*/  IMAD.HI.U32 R13, R241, R162, RZ ;  /* 0x000000a2f10d7227 */ /* 0x000fc600078e00ff */
[----:B------:R-:W-:Y:S01]  /*9160*/  ISETP.GT.U32.AND P0, PT, R240, R102, PT ;  /* 0x00000066f000720c */ /* 0x000fe20003f04070 */
[--C-:B------:R-:W-:Y:S02]  /*9170*/  @!P6 IMAD.IADD R72, R72, 0x1, -R240.reuse ;  /* 0x000000014848e824 */ /* 0x100fe400078e0af0 */
[----:B------:R-:W-:Y:S01]  /*9180*/  @!P2 IMAD.IADD R42, R42, 0x1, -R240 ;  /* 0x000000012a2aa824 */ /* 0x000fe200078e0af0 */
[----:B------:R-:W-:Y:S01]  /*9190*/  ISETP.GE.AND P2, PT, R16, RZ, PT ;  /* 0x000000ff1000720c */ /* 0x000fe20003f46270 */
[----:B------:R-:W-:Y:S01]  /*91a0*/  IMAD.HI.U32 R2, R241, R231, RZ ;  /* 0x000000e7f1027227 */ /* 0x000fe200078e00ff */
[C---:B------:R-:W-:Y:S02]  /*91b0*/  ISETP.GT.U32.AND P6, PT, R240.reuse, R72, PT ;  /* 0x00000048f000720c */ /* 0x040fe40003fc4070 */
[----:B------:R-:W-:Y:S01]  /*91c0*/  ISETP.GT.U32.AND P1, PT, R240, R42, PT ;  /* 0x0000002af000720c */ /* 0x000fe20003f24070 */
[----:B------:R-:W-:Y:S01]  /*91d0*/  IMAD.MOV R2, RZ, RZ, -R2 ;  /* 0x000000ffff027224 */ /* 0x000fe200078e0a02 */
[----:B------:R-:W-:Y:S01]  /*91e0*/  IADD3 R16, R0, 0xc1, RZ ;  /* 0x000000c100107810 */ /* 0x000fe20007ffe0ff */
[----:B------:R-:W-:-:S02]  /*91f0*/  IMAD.MOV R13, RZ, RZ, -R13 ;  /* 0x000000ffff0d7224 */ /* 0x000fc400078e0a0d */
[----:B------:R-:W-:Y:S01]  /*9200*/  IMAD R231, R240, R2, R231 ;  /* 0x00000002f0e77224 */ /* 0x000fe200078e02e7 */
[----:B------:R-:W-:Y:S01]  /*9210*/  IABS R221, R16 ;  /* 0x0000001000dd7213 */ /* 0x000fe20000000000 */
[--C-:B------:R-:W-:Y:S02]  /*9220*/  @!P0 IMAD.IADD R102, R102, 0x1, -R240.reuse ;  /* 0x0000000166668824 */ /* 0x100fe400078e0af0 */
[----:B------:R-:W-:Y:S02]  /*9230*/  VIADD R14, R0, 0xc0 ;  /* 0x000000c0000e7836 */ /* 0x000fe40000000000 */
[--C-:B------:R-:W-:Y:S01]  /*9240*/  @!P6 IMAD.IADD R72, R72, 0x1, -R240.reuse ;  /* 0x000000014848e824 */ /* 0x100fe200078e0af0 */
[----:B------:R-:W-:Y:S01]  /*9250*/  ISETP.GT.U32.AND P6, PT, R240, R231, PT ;  /* 0x000000e7f000720c */ /* 0x000fe20003fc4070 */
[----:B------:R-:W-:Y:S01]  /*9260*/  @!P1 IMAD.IADD R42, R42, 0x1, -R240 ;  /* 0x000000012a2a9824 */ /* 0x000fe200078e0af0 */
[----:B------:R-:W-:Y:S01]  /*9270*/  IABS R192, R14 ;  /* 0x0000000e00c07213 */ /* 0x000fe20000000000 */
[----:B------:R-:W-:Y:S01]  /*9280*/  IMAD R162, R240, R13, R162 ;  /* 0x0000000df0a27224 */ /* 0x000fe200078e02a2 */
[----:B------:R-:W-:Y:S01]  /*9290*/  ISETP.GE.AND P1, PT, R17, RZ, PT ;  /* 0x000000ff1100720c */ /* 0x000fe20003f26270 */
[----:B------:R-:W-:Y:S01]  /*92a0*/  IMAD.HI.U32 R13, R241, R221, RZ ;  /* 0x000000ddf10d7227 */ /* 0x000fe200078e00ff */
[----:B------:R-:W-:-:S02]  /*92b0*/  @!P3 IADD3 R42, -R42, RZ, RZ ;  /* 0x000000ff2a2ab210 */ /* 0x000fc40007ffe1ff */
[C---:B------:R-:W-:Y:S01]  /*92c0*/  ISETP.GT.U32.AND P3, PT, R240.reuse, R102, PT ;  /* 0x00000066f000720c */ /* 0x040fe20003f64070 */
[----:B------:R-:W-:Y:S01]  /*92d0*/  @!P4 IMAD.MOV R72, RZ, RZ, -R72 ;  /* 0x000000ffff48c224 */ /* 0x000fe200078e0a48 */
[----:B------:R-:W-:Y:S01]  /*92e0*/  IADD3 R13, -R13, RZ, RZ ;  /* 0x000000ff0d0d7210 */ /* 0x000fe20007ffe1ff */
[----:B------:R-:W-:Y:S01]  /*92f0*/  IMAD.HI.U32 R2, R241, R192, RZ ;  /* 0x000000c0f1027227 */ /* 0x000fe200078e00ff */
[----:B------:R-:W-:-:S03]  /*9300*/  ISETP.GT.U32.AND P0, PT, R240, R162, PT ;  /* 0x000000a2f000720c */ /* 0x000fc60003f04070 */
[----:B------:R-:W-:Y:S01]  /*9310*/  @!P6 IMAD.IADD R231, R231, 0x1, -R240 ;  /* 0x00000001e7e7e824 */ /* 0x000fe200078e0af0 */
[----:B------:R-:W-:Y:S01]  /*9320*/  ISETP.GE.AND P6, PT, R14, RZ, PT ;  /* 0x000000ff0e00720c */ /* 0x000fe20003fc6270 */
[----:B------:R-:W-:Y:S01]  /*9330*/  @!P5 IMAD.MOV R12, RZ, RZ, -R12 ;  /* 0x000000ffff0cd224 */ /* 0x000fe200078e0a0c */
[----:B------:R-:W-:Y:S01]  /*9340*/  ISETP.GE.AND P5, PT, R15, RZ, PT ;  /* 0x000000ff0f00720c */ /* 0x000fe20003fa6270 */
[----:B------:R-:W-:Y:S01]  /*9350*/  IMAD.MOV R15, RZ, RZ, -R2 ;  /* 0x000000ffff0f7224 */ /* 0x000fe200078e0a02 */
[----:B------:R-:W-:Y:S01]  /*9360*/  ISETP.GT.U32.AND P4, PT, R240, R231, PT ;  /* 0x000000e7f000720c */ /* 0x000fe20003f84070 */
[----:B------:R-:W-:Y:S01]  /*9370*/  @!P3 IMAD.IADD R102, R102, 0x1, -R240 ;  /* 0x000000016666b824 */ /* 0x000fe200078e0af0 */
[----:B------:R-:W-:Y:S01]  /*9380*/  ISETP.GE.AND P3, PT, R16, RZ, PT ;  /* 0x000000ff1000720c */ /* 0x000fe20003f66270 */
[C---:B------:R-:W-:Y:S02]  /*9390*/  IMAD R221, R240.reuse, R13, R221 ;  /* 0x0000000df0dd7224 */ /* 0x040fe400078e02dd */
[----:B------:R-:W-:-:S02]  /*93a0*/  IMAD R192, R240, R15, R192 ;  /* 0x0000000ff0c07224 */ /* 0x000fc400078e02c0 */
[----:B------:R-:W-:Y:S01]  /*93b0*/  @!P2 IMAD.MOV R102, RZ, RZ, -R102 ;  /* 0x000000ffff66a224 */ /* 0x000fe200078e0a66 */
[----:B------:R-:W-:Y:S01]  /*93c0*/  ISETP.GT.U32.AND P2, PT, R240, R221, PT ;  /* 0x000000ddf000720c */ /* 0x000fe20003f44070 */
[C---:B------:R-:W-:Y:S02]  /*93d0*/  VIADD R17, R0.reuse, 0xc2 ;  /* 0x000000c200117836 */ /* 0x040fe40000000000 */
[----:B------:R-:W-:Y:S02]  /*93e0*/  VIADD R15, R0, 0xc3 ;  /* 0x000000c3000f7836 */ /* 0x000fe40000000000 */
[----:B------:R-:W-:Y:S01]  /*93f0*/  @!P4 IADD3 R231, R231, -R240, RZ ;  /* 0x800000f0e7e7c210 */ /* 0x000fe20007ffe0ff */
[----:B------:R-:W-:Y:S01]  /*9400*/  @!P0 IMAD.IADD R162, R162, 0x1, -R240 ;  /* 0x00000001a2a28824 */ /* 0x000fe200078e0af0 */
[----:B------:R-:W-:Y:S01]  /*9410*/  ISETP.GT.U32.AND P4, PT, R240, R192, PT ;  /* 0x000000c0f000720c */ /* 0x000fe20003f84070 */
[C---:B------:R-:W-:Y:S01]  /*9420*/  VIADD R16, R0.reuse, 0xc6 ;  /* 0x000000c600107836 */ /* 0x040fe20000000000 */
[----:B------:R-:W-:Y:S01]  /*9430*/  IABS R14, R17 ;  /* 0x00000011000e7213 */ /* 0x000fe20000000000 */
[----:B------:R-:W-:Y:S01]  /*9440*/  @!P5 IMAD.MOV R231, RZ, RZ, -R231 ;  /* 0x000000ffffe7d224 */ /* 0x000fe200078e0ae7 */
[----:B------:R-:W-:Y:S01]  /*9450*/  IABS R43, R15 ;  /* 0x0000000f002b7213 */ /* 0x000fe20000000000 */
[----:B------:R-:W-:Y:S01]  /*9460*/  VIADD R18, R0, 0xc9 ;  /* 0x000000c900127836 */ /* 0x000fe20000000000 */
[----:B------:R-:W-:Y:S01]  /*9470*/  @!P2 IADD3 R221, R221, -R240, RZ ;  /* 0x800000f0dddda210 */ /* 0x000fe20007ffe0ff */
[----:B------:R-:W-:Y:S01]  /*9480*/  IMAD.HI.U32 R2, R241, R14, RZ ;  /* 0x0000000ef1027227 */ /* 0x000fe200078e00ff */
[----:B------:R-:W-:-:S02]  /*9490*/  ISETP.GE.AND P5, PT, R17, RZ, PT ;  /* 0x000000ff1100720c */ /* 0x000fc40003fa6270 */
[C---:B------:R-:W-:Y:S01]  /*94a0*/  ISETP.GT.U32.AND P2, PT, R240.reuse, R221, PT ;  /* 0x000000ddf000720c */ /* 0x040fe20003f44070 */
[----:B------:R-:W-:Y:S01]  /*94b0*/  IMAD.MOV R13, RZ, RZ, -R2 ;  /* 0x000000ffff0d7224 */ /* 0x000fe200078e0a02 */
[----:B------:R-:W-:Y:S01]  /*94c0*/  ISETP.GT.U32.AND P0, PT, R240, R162, PT ;  /* 0x000000a2f000720c */ /* 0x000fe20003f04070 */
[----:B------:R-:W-:Y:S01]  /*94d0*/  @!P4 IMAD.IADD R192, R192, 0x1, -R240 ;  /* 0x00000001c0c0c824 */ /* 0x000fe200078e0af0 */
[----:B------:R-:W-:Y:S01]  /*94e0*/  IABS R134, R16 ;  /* 0x0000001000867213 */ /* 0x000fe20000000000 */
[----:B------:R-:W-:Y:S01]  /*94f0*/  IMAD.HI.U32 R2, R241, R43, RZ ;  /* 0x0000002bf1027227 */ /* 0x000fe200078e00ff */
[----:B------:R-:W-:Y:S02]  /*9500*/  IABS R222, R18 ;  /* 0x0000001200de7213 */ /* 0x000fe40000000000 */
[----:B------:R-:W-:Y:S01]  /*9510*/  ISETP.GT.U32.AND P4, PT, R240, R192, PT ;  /* 0x000000c0f000720c */ /* 0x000fe20003f84070 */
[----:B------:R-:W-:Y:S02]  /*9520*/  VIADD R17, R0, 0xc5 ;  /* 0x000000c500117836 */ /* 0x000fe40000000000 */
[----:B------:R-:W-:-:S02]  /*9530*/  IMAD.MOV R2, RZ, RZ, -R2 ;  /* 0x000000ffff027224 */ /* 0x000fc400078e0a02 */
[----:B------:R-:W-:Y:S01]  /*9540*/  @!P2 IMAD.IADD R221, R221, 0x1, -R240 ;  /* 0x00000001dddda824 */ /* 0x000fe200078e0af0 */
[----:B------:R-:W-:Y:S01]  /*9550*/  IABS R103, R17 ;  /* 0x0000001100677213 */ /* 0x000fe20000000000 */
[----:B------:R-:W-:Y:S01]  /*9560*/  IMAD R43, R240, R2, R43 ;  /* 0x00000002f02b7224 */ /* 0x000fe200078e022b */
[-C--:B------:R-:W-:Y:S01]  /*9570*/  @!P0 IADD3 R162, R162, -R240.reuse, RZ ;  /* 0x800000f0a2a28210 */ /* 0x080fe20007ffe0ff */
[C---:B------:R-:W-:Y:S01]  /*9580*/  IMAD R13, R240.reuse, R13, R14 ;  /* 0x0000000df00d7224 */ /* 0x040fe200078e020e */
[----:B------:R-:W-:Y:S01]  /*9590*/  ISETP.GE.AND P0, PT, R15, RZ, PT ;  /* 0x000000ff0f00720c */ /* 0x000fe20003f06270 */
[C---:B------:R-:W-:Y:S01]  /*95a0*/  IMAD.HI.U32 R14, R241.reuse, R103, RZ ;  /* 0x00000067f10e7227 */ /* 0x040fe200078e00ff */
[----:B------:R-:W-:Y:S02]  /*95b0*/  ISETP.GT.U32.AND P2, PT, R240, R43, PT ;  /* 0x0000002bf000720c */ /* 0x000fe40003f44070 */
[----:B------:R-:W-:Y:S01]  /*95c0*/  @!P4 IADD3 R192, R192, -R240, RZ ;  /* 0x800000f0c0c0c210 */ /* 0x000fe20007ffe0ff */
[----:B------:R-:W-:Y:S01]  /*95d0*/  IMAD.MOV R14, RZ, RZ, -R14 ;  /* 0x000000ffff0e7224 */ /* 0x000fe200078e0a0e */
[----:B------:R-:W-:Y:S01]  /*95e0*/  ISETP.GT.U32.AND P4, PT, R240, R13, PT ;  /* 0x0000000df000720c */ /* 0x000fe20003f84070 */
[----:B------:R-:W-:-:S04]  /*95f0*/  IMAD.HI.U32 R2, R241, R73, RZ ;  /* 0x00000049f1027227 */ /* 0x000fc800078e00ff */
[C---:B------:R-:W-:Y:S02]  /*9600*/  IMAD R103, R240.reuse, R14, R103 ;  /* 0x0000000ef0677224 */ /* 0x040fe400078e0267 */
[----:B------:R-:W-:Y:S02]  /*9610*/  IMAD.MOV R2, RZ, RZ, -R2 ;  /* 0x000000ffff027224 */ /* 0x000fe400078e0a02 */
[--C-:B------:R-:W-:Y:S01]  /*9620*/  @!P2 IMAD.IADD R43, R43, 0x1, -R240.reuse ;  /* 0x000000012b2ba824 */ /* 0x100fe200078e0af0 */
[C---:B------:R-:W-:Y:S01]  /*9630*/  ISETP.GT.U32.AND P2, PT, R240.reuse, R103, PT ;  /* 0x00000067f000720c */ /* 0x040fe20003f44070 */
[C---:B------:R-:W-:Y:S02]  /*9640*/  IMAD R73, R240.reuse, R2, R73 ;  /* 0x00000002f0497224 */ /* 0x040fe400078e0249 */
[----:B------:R-:W-:Y:S02]  /*9650*/  @!P4 IMAD.IADD R13, R13, 0x1, -R240 ;  /* 0x000000010d0dc824 */ /* 0x000fe400078e0af0 */
[----:B------:R-:W-:Y:S01]  /*9660*/  IMAD.HI.U32 R2, R241, R134, RZ ;  /* 0x00000086f1027227 */ /* 0x000fe200078e00ff */
[----:B------:R-:W-:-:S03]  /*9670*/  ISETP.GT.U32.AND P4, PT, R240, R73, PT ;  /* 0x00000049f000720c */ /* 0x000fc60003f84070 */
[----:B------:R-:W-:Y:S02]  /*9680*/  @!P6 IMAD.MOV R192, RZ, RZ, -R192 ;  /* 0x000000ffffc0e224 */ /* 0x000fe400078e0ac0 */
[----:B------:R-:W-:Y:S02]  /*9690*/  IMAD.MOV R15, RZ, RZ, -R2 ;  /* 0x000000ffff0f7224 */ /* 0x000fe400078e0a02 */
[----:B------:R-:W-:Y:S02]  /*96a0*/  @!P2 IMAD.IADD R103, R103, 0x1, -R240 ;  /* 0x000000016767a824 */ /* 0x000fe400078e0af0 */
[----:B------:R-:W-:-:S03]  /*96b0*/  IMAD.HI.U32 R2, R241, R237, RZ ;  /* 0x000000edf1027227 */ /* 0x000fc600078e00ff */
[----:B------:R-:W-:Y:S01]  /*96c0*/  ISETP.GT.U32.AND P6, PT, R240, R103, PT ;  /* 0x00000067f000720c */ /* 0x000fe20003fc4070 */
[----:B------:R-:W-:Y:S01]  /*96d0*/  @!P4 IMAD.IADD R73, R73, 0x1, -R240 ;  /* 0x000000014949c824 */ /* 0x000fe200078e0af0 */
[----:B------:R-:W-:Y:S01]  /*96e0*/  IADD3 R2, -R2, RZ, RZ ;  /* 0x000000ff02027210 */ /* 0x000fe20007ffe1ff */
[----:B------:R-:W-:Y:S01]  /*96f0*/  @!P1 IMAD.MOV R162, RZ, RZ, -R162 ;  /* 0x000000ffffa29224 */ /* 0x000fe200078e0aa2 */
[C---:B------:R-:W-:Y:S01]  /*9700*/  ISETP.GT.U32.AND P1, PT, R240.reuse, R43, PT ;  /* 0x0000002bf000720c */ /* 0x040fe20003f24070 */
[C---:B------:R-:W-:Y:S01]  /*9710*/  IMAD R134, R240.reuse, R15, R134 ;  /* 0x0000000ff0867224 */ /* 0x040fe200078e0286 */
[C---:B------:R-:W-:Y:S01]  /*9720*/  ISETP.GT.U32.AND P2, PT, R240.reuse, R73, PT ;  /* 0x00000049f000720c */ /* 0x040fe20003f44070 */
[C---:B------:R-:W-:Y:S01]  /*9730*/  IMAD R237, R240.reuse, R2, R237 ;  /* 0x00000002f0ed7224 */ /* 0x040fe200078e02ed */
[----:B------:R-:W-:Y:S01]  /*9740*/  ISETP.GT.U32.AND P4, PT, R240, R13, PT ;  /* 0x0000000df000720c */ /* 0x000fe20003f84070 */
[----:B------:R-:W-:-:S04]  /*9750*/  IMAD.HI.U32 R2, R241, R222, RZ ;  /* 0x000000def1027227 */ /* 0x000fc800078e00ff */
[----:B------:R-:W-:Y:S01]  /*9760*/  @!P6 IADD3 R103, R103, -R240, RZ ;  /* 0x800000f06767e210 */ /* 0x000fe20007ffe0ff */
[----:B------:R-:W-:Y:S01]  /*9770*/  IMAD.MOV R15, RZ, RZ, -R2 ;  /* 0x000000ffff0f7224 */ /* 0x000fe200078e0a02 */
[----:B------:R-:W-:Y:S01]  /*9780*/  ISETP.GE.AND P6, PT, R17, RZ, PT ;  /* 0x000000ff1100720c */ /* 0x000fe20003fc6270 */
[----:B------:R-:W-:Y:S01]  /*9790*/  @!P3 IMAD.MOV R221, RZ, RZ, -R221 ;  /* 0x000000ffffddb224 */ /* 0x000fe200078e0add */
[----:B------:R-:W-:Y:S01]  /*97a0*/  ISETP.GT.U32.AND P3, PT, R240, R134, PT ;  /* 0x00000086f000720c */ /* 0x000fe20003f64070 */
[----:B------:R-:W-:-:S03]  /*97b0*/  IMAD.HI.U32 R14, R241, R163, RZ ;  /* 0x000000a3f10e7227 */ /* 0x000fc600078e00ff */
[----:B------:R-:W-:Y:S01]  /*97c0*/  @!P4 IADD3 R13, R13, -R240, RZ ;  /* 0x800000f00d0dc210 */ /* 0x000fe20007ffe0ff */
[----:B------:R-:W-:Y:S01]  /*97d0*/  @!P2 IMAD.IADD R73, R73, 0x1, -R240 ;  /* 0x000000014949a824 */ /* 0x000fe200078e0af0 */
[C---:B------:R-:W-:Y:S01]  /*97e0*/  ISETP.GT.U32.AND P2, PT, R240.reuse, R237, PT ;  /* 0x000000edf000720c */ /* 0x040fe20003f44070 */
[----:B------:R-:W-:Y:S01]  /*97f0*/  IMAD R222, R240, R15, R222 ;  /* 0x0000000ff0de7224 */ /* 0x000fe200078e02de */
[----:B------:R-:W-:Y:S01]  /*9800*/  IADD3 R14, -R14, RZ, RZ ;  /* 0x000000ff0e0e7210 */ /* 0x000fe20007ffe1ff */
[----:B------:R-:W-:Y:S01]  /*9810*/  @!P1 IMAD.IADD R43, R43, 0x1, -R240 ;  /* 0x000000012b2b9824 */ /* 0x000fe200078e0af0 */
[----:B------:R-:W-:Y:S01]  /*9820*/  ISETP.GE.AND P1, PT, R19, RZ, PT ;  /* 0x000000ff1300720c */ /* 0x000fe20003f26270 */
[----:B------:R-:W-:Y:S01]  /*9830*/  @!P6 IMAD.MOV R103, RZ, RZ, -R103 ;  /* 0x000000ffff67e224 */ /* 0x000fe200078e0a67 */
[----:B------:R-:W-:Y:S01]  /*9840*/  ISETP.GT.U32.AND P6, PT, R240, R222, PT ;  /* 0x000000def000720c */ /* 0x000fe20003fc4070 */
[----:B------:R-:W-:Y:S02]  /*9850*/  VIADD R19, R0, 0xca ;  /* 0x000000ca00137836 */ /* 0x000fe40000000000 */
[----:B------:R-:W-:-:S02]  /*9860*/  IMAD R163, R240, R14, R163 ;  /* 0x0000000ef0a37224 */ /* 0x000fc400078e02a3 */
[--C-:B------:R-:W-:Y:S01]  /*9870*/  @!P3 IMAD.IADD R134, R134, 0x1, -R240.reuse ;  /* 0x000000018686b824 */ /* 0x100fe200078e0af0 */
[----:B------:R-:W-:Y:S01]  /*9880*/  IABS R14, R19 ;  /* 0x00000013000e7213 */ /* 0x000fe20000000000 */
[----:B------:R-:W-:Y:S01]  /*9890*/  @!P2 IMAD.IADD R237, R237, 0x1, -R240 ;  /* 0x00000001ededa824 */ /* 0x000fe200078e0af0 */
[----:B------:R-:W-:Y:S01]  /*98a0*/  ISETP.GE.AND P3, PT, R16, RZ, PT ;  /* 0x000000ff1000720c */ /* 0x000fe20003f66270 */
[----:B------:R-:W-:Y:S01]  /*98b0*/  @!P5 IMAD.MOV R13, RZ, RZ, -R13 ;  /* 0x000000ffff0dd224 */ /* 0x000fe200078e0a0d */
[----:B------:R-:W-:Y:S01]  /*98c0*/  IADD3 R16, R0, 0xcb, RZ ;  /* 0x000000cb00107810 */ /* 0x000fe20007ffe0ff */
[----:B------:R-:W-:Y:S01]  /*98d0*/  IMAD.HI.U32 R2, R241, R14, RZ ;  /* 0x0000000ef1027227 */ /* 0x000fe200078e00ff */
[C---:B------:R-:W-:Y:S02]  /*98e0*/  ISETP.GT.U32.AND P5, PT, R240.reuse, R237, PT ;  /* 0x000000edf000720c */ /* 0x040fe40003fa4070 */
[----:B------:R-:W-:Y:S01]  /*98f0*/  @!P1 IADD3 R73, -R73, RZ, RZ ;  /* 0x000000ff49499210 */ /* 0x000fe20007ffe1ff */
[----:B------:R-:W-:Y:S01]  /*9900*/  IMAD.MOV R15, RZ, RZ, -R2 ;  /* 0x000000ffff0f7224 */ /* 0x000fe200078e0a02 */
[----:B------:R-:W-:Y:S01]  /*9910*/  ISETP.GT.U32.AND P4, PT, R240, R163, PT ;  /* 0x000000a3f000720c */ /* 0x000fe20003f84070 */
[----:B------:R-:W-:Y:S01]  /*9920*/  @!P0 IMAD.MOV R43, RZ, RZ, -R43 ;  /* 0x000000ffff2b8224 */ /* 0x000fe200078e0a2b */
[----:B------:R-:W-:Y:S01]  /*9930*/  ISETP.GE.AND P1, PT, R44, RZ, PT ;  /* 0x000000ff2c00720c */ /* 0x000fe20003f26270 */
[----:B------:R-:W-:Y:S01]  /*9940*/  IMAD R14, R240, R15, R14 ;  /* 0x0000000ff00e7224 */ /* 0x000fe200078e020e */
[----:B------:R-:W-:Y:S01]  /*9950*/  IABS R44, R16 ;  /* 0x00000010002c7213 */ /* 0x000fe20000000000 */
[----:B------:R-:W-:Y:S01]  /*9960*/  VIADD R48, R0, 0xe2 ;  /* 0x000000e200307836 */ /* 0x000fe20000000000 */
[----:B------:R-:W-:Y:S01]  /*9970*/  @!P6 IADD3 R222, R222, -R240, RZ ;  /* 0x800000f0dedee210 */ /* 0x000fe20007ffe0ff */
[----:B------:R-:W-:Y:S01]  /*9980*/  VIADD R50, R0, 0xef ;  /* 0x000000ef00327836 */ /* 0x000fe20000000000 */
[C---:B------:R-:W-:Y:S01]  /*9990*/  ISETP.GT.U32.AND P2, PT, R240.reuse, R134, PT ;  /* 0x00000086f000720c */ /* 0x040fe20003f44070 */
[----:B------:R-:W-:Y:S01]  /*99a0*/  IMAD.HI.U32 R2, R241, R44, RZ ;  /* 0x0000002cf1027227 */ /* 0x000fe200078e00ff */
[----:B------:R-:W-:-:S02]  /*99b0*/  ISETP.GT.U32.AND P6, PT, R240, R222, PT ;  /* 0x000000def000720c */ /* 0x000fc40003fc4070 */
[----:B------:R-:W-:Y:S01]  /*99c0*/  IABS R168, R50 ;  /* 0x0000003200a87213 */ /* 0x000fe20000000000 */
[----:B------:R-:W-:Y:S01]  /*99d0*/  @!P5 IMAD.IADD R237, R237, 0x1, -R240 ;  /* 0x00000001ededd824 */ /* 0x000fe200078e0af0 */
[----:B------:R-:W-:Y:S01]  /*99e0*/  ISETP.GT.U32.AND P5, PT, R240, R14, PT ;  /* 0x0000000ef000720c */ /* 0x000fe20003fa4070 */
[----:B------:R-:W-:Y:S02]  /*99f0*/  IMAD.MOV R15, RZ, RZ, -R2 ;  /* 0x000000ffff0f7224 */ /* 0x000fe400078e0a02 */
[----:B------:R-:W-:Y:S01]  /*9a00*/  @!P4 IMAD.IADD R163, R163, 0x1, -R240 ;  /* 0x00000001a3a3c824 */ /* 0x000fe200078e0af0 */
[----:B------:R-:W-:Y:S01]  /*9a10*/  ISETP.GE.AND P4, PT, R20, RZ, PT ;  /* 0x000000ff1400720c */ /* 0x000fe20003f86270 */
[----:B------:R-:W-:Y:S01]  /*9a20*/  IMAD R44, R240, R15, R44 ;  /* 0x0000000ff02c7224 */ /* 0x000fe200078e022c */
[----:B------:R-:W-:Y:S01]  /*9a30*/  IADD3 R20, R0, 0xcf, RZ ;  /* 0x000000cf00147810 */ /* 0x000fe20007ffe0ff */
[--C-:B------:R-:W-:Y:S01]  /*9a40*/  @!P2 IMAD.IADD R134, R134, 0x1, -R240.reuse ;  /* 0x000000018686a824 */ /* 0x100fe200078e0af0 */
[----:B------:R-:W-:Y:S01]  /*9a50*/  ISETP.GT.U32.AND P0, PT, R240, R163, PT ;  /* 0x000000a3f000720c */ /* 0x000fe20003f04070 */
[----:B------:R-:W-:Y:S01]  /*9a60*/  @!P6 IMAD.IADD R222, R222, 0x1, -R240 ;  /* 0x00000001dedee824 */ /* 0x000fe200078e0af0 */
[----:B------:R-:W-:Y:S01]  /*9a70*/  ISETP.GT.U32.AND P6, PT, R240, R44, PT ;  /* 0x0000002cf000720c */ /* 0x000fe20003fc4070 */
[----:B------:R-:W-:Y:S01]  /*9a80*/  IMAD.HI.U32 R2, R241, R74, RZ ;  /* 0x0000004af1027227 */ /* 0x000fe200078e00ff */
[----:B------:R-:W-:-:S02]  /*9a90*/  IABS R164, R20 ;  /* 0x0000001400a47213 */ /* 0x000fc40000000000 */
[----:B------:R-:W-:Y:S01]  /*9aa0*/  ISETP.GE.AND P2, PT, R18, RZ, PT ;  /* 0x000000ff1200720c */ /* 0x000fe20003f46270 */
[----:B------:R-:W-:Y:S01]  /*9ab0*/  @!P5 IMAD.IADD R14, R14, 0x1, -R240 ;  /* 0x000000010e0ed824 */ /* 0x000fe200078e0af0 */
[----:B------:R-:W-:Y:S01]  /*9ac0*/  IADD3 R18, R0, 0xd0, RZ ;  /* 0x000000d000127810 */ /* 0x000fe20007ffe0ff */
[----:B------:R-:W-:Y:S01]  /*9ad0*/  @!P3 IMAD.MOV R134, RZ, RZ, -R134 ;  /* 0x000000ffff86b224 */ /* 0x000fe200078e0a86 */
[----:B------:R-:W-:Y:S01]  /*9ae0*/  ISETP.GE.AND P3, PT, R16, RZ, PT ;  /* 0x000000ff1000720c */ /* 0x000fe20003f66270 */
[----:B------:R-:W-:Y:S01]  /*9af0*/  IMAD.MOV R15, RZ, RZ, -R2 ;  /* 0x000000ffff0f7224 */ /* 0x000fe200078e0a02 */
[----:B------:R-:W-:Y:S01]  /*9b00*/  ISETP.GT.U32.AND P5, PT, R240, R14, PT ;  /* 0x0000000ef000720c */ /* 0x000fe20003fa4070 */
[----:B------:R-:W-:Y:S01]  /*9b10*/  IMAD.HI.U32 R16, R241, R164, RZ ;  /* 0x000000a4f1107227 */ /* 0x000fe200078e00ff */
[----:B------:R-:W-:Y:S02]  /*9b20*/  @!P0 IADD3 R163, R163, -R240, RZ ;  /* 0x800000f0a3a38210 */ /* 0x000fe40007ffe0ff */
[----:B------:R-:W-:Y:S01]  /*9b30*/  ISETP.GE.AND P0, PT, R19, RZ, PT ;  /* 0x000000ff1300720c */ /* 0x000fe20003f06270 */
[----:B------:R-:W-:Y:S01]  /*9b40*/  @!P6 IMAD.IADD R44, R44, 0x1, -R240 ;  /* 0x000000012c2ce824 */ /* 0x000fe200078e0af0 */
[----:B------:R-:W-:Y:S01]  /*9b50*/  IADD3 R19, -R16, RZ, RZ ;  /* 0x000000ff10137210 */ /* 0x000fe20007ffe1ff */
[----:B------:R-:W-:Y:S01]  /*9b60*/  @!P4 IMAD.MOV R163, RZ, RZ, -R163 ;  /* 0x000000ffffa3c224 */ /* 0x000fe200078e0aa3 */
[----:B------:R-:W-:Y:S01]  /*9b70*/  IABS R194, R18 ;  /* 0x0000001200c27213 */ /* 0x000fe20000000000 */
[C---:B------:R-:W-:Y:S01]  /*9b80*/  IMAD R74, R240.reuse, R15, R74 ;  /* 0x0000000ff04a7224 */ /* 0x040fe200078e024a */
[C---:B------:R-:W-:Y:S01]  /*9b90*/  ISETP.GT.U32.AND P4, PT, R240.reuse, R44, PT ;  /* 0x0000002cf000720c */ /* 0x040fe20003f84070 */
[----:B------:R-:W-:Y:S01]  /*9ba0*/  IMAD R164, R240, R19, R164 ;  /* 0x00000013f0a47224 */ /* 0x000fe200078e02a4 */
[----:B------:R-:W-:Y:S01]  /*9bb0*/  @!P1 IADD3 R237, -R237, RZ, RZ ;  /* 0x000000ffeded9210 */ /* 0x000fe20007ffe1ff */
[----:B------:R-:W-:Y:S01]  /*9bc0*/  @!P5 IMAD.IADD R14, R14, 0x1, -R240 ;  /* 0x000000010e0ed824 */ /* 0x000fe200078e0af0 */
[----:B------:R-:W-:Y:S01]  /*9bd0*/  ISETP.GT.U32.AND P5, PT, R240, R74, PT ;  /* 0x0000004af000720c */ /* 0x000fe20003fa4070 */
[----:B------:R-:W-:Y:S01]  /*9be0*/  IMAD.HI.U32 R2, R241, R104, RZ ;  /* 0x00000068f1027227 */ /* 0x000fe200078e00ff */
[----:B------:R-:W-:-:S03]  /*9bf0*/  ISETP.GE.AND P6, PT, R47, RZ, PT ;  /* 0x000000ff2f00720c */ /* 0x000fc60003fc6270 */
[----:B------:R-:W-:-:S04]  /*9c00*/  IMAD.HI.U32 R15, R241, R135, RZ ;  /* 0x00000087f10f7227 */ /* 0x000fc800078e00ff */
[----:B------:R-:W-:Y:S01]  /*9c10*/  @!P4 IMAD.IADD R44, R44, 0x1, -R240 ;  /* 0x000000012c2cc824 */ /* 0x000fe200078e0af0 */
[C---:B------:R-:W-:Y:S01]  /*9c20*/  ISETP.GT.U32.AND P4, PT, R240.reuse, R164, PT ;  /* 0x000000a4f000720c */ /* 0x040fe20003f84070 */
[----:B------:R-:W-:Y:S02]  /*9c30*/  IMAD.MOV R17, RZ, RZ, -R2 ;  /* 0x000000ffff117224 */ /* 0x000fe400078e0a02 */
[----:B------:R-:W-:Y:S02]  /*9c40*/  IMAD.MOV R15, RZ, RZ, -R15 ;  /* 0x000000ffff0f7224 */ /* 0x000fe400078e0a0f */
[----:B------:R-:W-:Y:S02]  /*9c50*/  IMAD R104, R240, R17, R104 ;  /* 0x00000011f0687224 */ /* 0x000fe400078e0268 */
[----:B------:R-:W-:Y:S02]  /*9c60*/  @!P5 IMAD.IADD R74, R74, 0x1, -R240 ;  /* 0x000000014a4ad824 */ /* 0x000fe400078e0af0 */
[----:B------:R-:W-:Y:S01]  /*9c70*/  VIADD R16, R0, 0xd1 ;  /* 0x000000d100107836 */ /* 0x000fe20000000000 */
[C---:B------:R-:W-:Y:S01]  /*9c80*/  ISETP.GT.U32.AND P1, PT, R240.reuse, R104, PT ;  /* 0x00000068f000720c */ /* 0x040fe20003f24070 */
[C---:B------:R-:W-:Y:S01]  /*9c90*/  IMAD R135, R240.reuse, R15, R135 ;  /* 0x0000000ff0877224 */ /* 0x040fe200078e0287 */
[----:B------:R-:W-:Y:S01]  /*9ca0*/  ISETP.GT.U32.AND P5, PT, R240, R74, PT ;  /* 0x0000004af000720c */ /* 0x000fe20003fa4070 */
[----:B------:R-:W-:Y:S01]  /*9cb0*/  IMAD.HI.U32 R2, R241, R194, RZ ;  /* 0x000000c2f1027227 */ /* 0x000fe200078e00ff */
[----:B------:R-:W-:-:S03]  /*9cc0*/  IABS R223, R16 ;  /* 0x0000001000df7213 */ /* 0x000fc60000000000 */
[----:B------:R-:W-:Y:S01]  /*9cd0*/  @!P2 IMAD.MOV R222, RZ, RZ, -R222 ;  /* 0x000000ffffdea224 */ /* 0x000fe200078e0ade */
[----:B------:R-:W-:Y:S01]  /*9ce0*/  ISETP.GT.U32.AND P2, PT, R240, R135, PT ;  /* 0x00000087f000720c */ /* 0x000fe20003f44070 */
[----:B------:R-:W-:Y:S01]  /*9cf0*/  @!P4 IMAD.IADD R164, R164, 0x1, -R240 ;  /* 0x00000001a4a4c824 */ /* 0x000fe200078e0af0 */
[----:B------:R-:W-:Y:S01]  /*9d00*/  IADD3 R15, -R2, RZ, RZ ;  /* 0x000000ff020f7210 */ /* 0x000fe20007ffe1ff */
[----:B------:R-:W-:-:S04]  /*9d10*/  IMAD.HI.U32 R2, R241, R223, RZ ;  /* 0x000000dff1027227 */ /* 0x000fc800078e00ff */
[----:B------:R-:W-:Y:S01]  /*9d20*/  @!P3 IMAD.MOV R44, RZ, RZ, -R44 ;  /* 0x000000ffff2cb224 */ /* 0x000fe200078e0a2c */
[----:B------:R-:W-:Y:S01]  /*9d30*/  ISETP.GT.U32.AND P3, PT, R240, R164, PT ;  /* 0x000000a4f000720c */ /* 0x000fe20003f64070 */
[--C-:B------:R-:W-:Y:S01]  /*9d40*/  @!P5 IMAD.IADD R74, R74, 0x1, -R240.reuse ;  /* 0x000000014a4ad824 */ /* 0x100fe200078e0af0 */
[----:B------:R-:W-:Y:S01]  /*9d50*/  IADD3 R2, -R2, RZ, RZ ;  /* 0x000000ff02027210 */ /* 0x000fe20007ffe1ff */
[----:B------:R-:W-:Y:S01]  /*9d60*/  @!P1 IMAD.IADD R104, R104, 0x1, -R240 ;  /* 0x0000000168689824 */ /* 0x000fe200078e0af0 */
[----:B------:R-:W-:Y:S01]  /*9d70*/  ISETP.GE.AND P5, PT, R46, RZ, PT ;  /* 0x000000ff2e00720c */ /* 0x000fe20003fa6270 */
[----:B------:R-:W-:Y:S01]  /*9d80*/  IMAD R194, R240, R15, R194 ;  /* 0x0000000ff0c27224 */ /* 0x000fe200078e02c2 */
[----:B------:R-:W-:Y:S01]  /*9d90*/  @!P2 IADD3 R135, R135, -R240, RZ ;  /* 0x800000f08787a210 */ /* 0x000fe20007ffe0ff */
[----:B------:R-:W-:Y:S01]  /*9da0*/  VIADD R17, R0, 0xd2 ;  /* 0x000000d200117836 */ /* 0x000fe20000000000 */
[C---:B------:R-:W-:Y:S01]  /*9db0*/  ISETP.GT.U32.AND P2, PT, R240.reuse, R104, PT ;  /* 0x00000068f000720c */ /* 0x040fe20003f44070 */
[----:B------:R-:W-:Y:S01]  /*9dc0*/  @!P6 IMAD.MOV R74, RZ, RZ, -R74 ;  /* 0x000000ffff4ae224 */ /* 0x000fe200078e0a4a */
[C---:B------:R-:W-:Y:S01]  /*9dd0*/  ISETP.GT.U32.AND P6, PT, R240.reuse, R194, PT ;  /* 0x000000c2f000720c */ /* 0x040fe20003fc4070 */
[----:B------:R-:W-:Y:S01]  /*9de0*/  IMAD R223, R240, R2, R223 ;  /* 0x00000002f0df7224 */ /* 0x000fe200078e02df */
[----:B------:R-:W-:Y:S01]  /*9df0*/  IABS R15, R17 ;  /* 0x00000011000f7213 */ /* 0x000fe20000000000 */
[----:B------:R-:W-:Y:S01]  /*9e00*/  @!P0 IMAD.MOV R14, RZ, RZ, -R14 ;  /* 0x000000ffff0e8224 */ /* 0x000fe200078e0a0e */
[----:B------:R-:W-:Y:S01]  /*9e10*/  ISETP.GE.AND P0, PT, R45, RZ, PT ;  /* 0x000000ff2d00720c */ /* 0x000fe20003f06270 */
[----:B------:R-:W-:Y:S01]  /*9e20*/  @!P3 IMAD.IADD R164, R164, 0x1, -R240 ;  /* 0x00000001a4a4b824 */ /* 0x000fe200078e0af0 */
[C---:B------:R-:W-:Y:S01]  /*9e30*/  ISETP.GT.U32.AND P3, PT, R240.reuse, R223, PT ;  /* 0x000000dff000720c */ /* 0x040fe20003f64070 */
[----:B------:R-:W-:Y:S01]  /*9e40*/  IMAD.HI.U32 R2, R241, R15, RZ ;  /* 0x0000000ff1027227 */ /* 0x000fe200078e00ff */
[----:B------:R-:W-:-:S02]  /*9e50*/  ISETP.GT.U32.AND P4, PT, R240, R135, PT ;  /* 0x00000087f000720c */ /* 0x000fc40003f84070 */
[----:B------:R-:W-:Y:S01]  /*9e60*/  IADD3 R46, R0, 0xd6, RZ ;  /* 0x000000d6002e7810 */ /* 0x000fe20007ffe0ff */
[----:B------:R-:W-:Y:S01]  /*9e70*/  IMAD.MOV R2, RZ, RZ, -R2 ;  /* 0x000000ffff027224 */ /* 0x000fe200078e0a02 */
[----:B------:R-:W-:Y:S01]  /*9e80*/  ISETP.GE.AND P1, PT, R20, RZ, PT ;  /* 0x000000ff1400720c */ /* 0x000fe20003f26270 */
[--C-:B------:R-:W-:Y:S01]  /*9e90*/  @!P2 IMAD.IADD R104, R104, 0x1, -R240.reuse ;  /* 0x000000016868a824 */ /* 0x100fe200078e0af0 */
[----:B------:R-:W-:Y:S01]  /*9ea0*/  ISETP.GE.AND P2, PT, R18, RZ, PT ;  /* 0x000000ff1200720c */ /* 0x000fe20003f46270 */
[--C-:B------:R-:W-:Y:S01]  /*9eb0*/  @!P6 IMAD.IADD R194, R194, 0x1, -R240.reuse ;  /* 0x00000001c2c2e824 */ /* 0x100fe200078e0af0 */
[----:B------:R-:W-:Y:S01]  /*9ec0*/  ISETP.GE.AND P6, PT, R17, RZ, PT ;  /* 0x000000ff1100720c */ /* 0x000fe20003fc6270 */
[----:B------:R-:W-:Y:S01]  /*9ed0*/  IMAD R15, R240, R2, R15 ;  /* 0x00000002f00f7224 */ /* 0x000fe200078e020f */
[C---:B------:R-:W-:Y:S01]  /*9ee0*/  IADD3 R17, R0.reuse, 0xd4, RZ ;  /* 0x000000d400117810 */ /* 0x040fe20007ffe0ff */
[----:B------:R-:W-:Y:S01]  /*9ef0*/  VIADD R18, R0, 0xd3 ;  /* 0x000000d300127836 */ /* 0x000fe20000000000 */
[----:B------:R-:W-:Y:S01]  /*9f00*/  IABS R136, R46 ;  /* 0x0000002e00887213 */ /* 0x000fe20000000000 */
[----:B------:R-:W-:Y:S01]  /*9f10*/  @!P3 IMAD.IADD R223, R223, 0x1, -R240 ;  /* 0x00000001dfdfb824 */ /* 0x000fe200078e0af0 */
[C---:B------:R-:W-:Y:S01]  /*9f20*/  ISETP.GT.U32.AND P3, PT, R240.reuse, R15, PT ;  /* 0x0000000ff000720c */ /* 0x040fe20003f64070 */
[----:B------:R-:W-:Y:S01]  /*9f30*/  @!P0 IMAD.MOV R104, RZ, RZ, -R104 ;  /* 0x000000ffff688224 */ /* 0x000fe200078e0a68 */
[----:B------:R-:W-:Y:S01]  /*9f40*/  ISETP.GT.U32.AND P0, PT, R240, R194, PT ;  /* 0x000000c2f000720c */ /* 0x000fe20003f04070 */
[C---:B------:R-:W-:Y:S01]  /*9f50*/  VIADD R19, R0.reuse, 0xd5 ;  /* 0x000000d500137836 */ /* 0x040fe20000000000 */
[----:B------:R-:W-:Y:S01]  /*9f60*/  IABS R45, R18 ;  /* 0x00000012002d7213 */ /* 0x000fe20000000000 */
[----:B------:R-:W-:Y:S01]  /*9f70*/  @!P1 IMAD.MOV R164, RZ, RZ, -R164 ;  /* 0x000000ffffa49224 */ /* 0x000fe200078e0aa4 */
[----:B------:R-:W-:Y:S01]  /*9f80*/  @!P4 IADD3 R135, R135, -R240, RZ ;  /* 0x800000f08787c210 */ /* 0x000fe20007ffe0ff */
[----:B------:R-:W-:Y:S01]  /*9f90*/  VIADD R20, R0, 0xd7 ;  /* 0x000000d700147836 */ /* 0x000fe20000000000 */
[----:B------:R-:W-:Y:S01]  /*9fa0*/  IABS R105, R19 ;  /* 0x0000001300697213 */ /* 0x000fe20000000000 */
[----:B------:R-:W-:Y:S01]  /*9fb0*/  IMAD.HI.U32 R2, R241, R45, RZ ;  /* 0x0000002df1027227 */ /* 0x000fe200078e00ff */
[----:B------:R-:W-:-:S02]  /*9fc0*/  IABS R75, R17 ;  /* 0x00000011004b7213 */ /* 0x000fc40000000000 */
[----:B------:R-:W-:Y:S01]  /*9fd0*/  ISETP.GE.AND P4, PT, R16, RZ, PT ;  /* 0x000000ff1000720c */ /* 0x000fe20003f86270 */
[--C-:B------:R-:W-:Y:S01]  /*9fe0*/  @!P3 IMAD.IADD R15, R15, 0x1, -R240.reuse ;  /* 0x000000010f0fb824 */ /* 0x100fe200078e0af0 */
[----:B------:R-:W-:Y:S01]  /*9ff0*/  IADD3 R2, -R2, RZ, RZ ;  /* 0x000000ff02027210 */ /* 0x000fe20007ffe1ff */
[----:B------:R-:W-:Y:S01]  /*a000*/  @!P0 IMAD.IADD R194, R194, 0x1, -R240 ;  /* 0x00000001c2c28824 */ /* 0x000fe200078e0af0 */
[----:B------:R-:W-:Y:S01]  /*a010*/  ISETP.GE.AND P1, PT, R18, RZ, PT ;  /* 0x000000ff1200720c */ /* 0x000fe20003f26270 */
[----:B------:R-:W-:Y:S01]  /*a020*/  @!P5 IMAD.MOV R135, RZ, RZ, -R135 ;  /* 0x000000ffff87d224 */ /* 0x000fe200078e0a87 */
[C---:B------:R-:W-:Y:S01]  /*a030*/  ISETP.GT.U32.AND P5, PT, R240.reuse, R223, PT ;  /* 0x000000dff000720c */ /* 0x040fe20003fa4070 */
[----:B------:R-:W-:Y:S01]  /*a040*/  @!P2 IMAD.MOV R194, RZ, RZ, -R194 ;  /* 0x000000ffffc2a224 */ /* 0x000fe200078e0ac2 */
[C---:B------:R-:W-:Y:S01]  /*a050*/  ISETP.GT.U32.AND P2, PT, R240.reuse, R15, PT ;  /* 0x0000000ff000720c */ /* 0x040fe20003f44070 */
[----:B------:R-:W-:Y:S01]  /*a060*/  IMAD R45, R240, R2, R45 ;  /* 0x00000002f02d7224 */ /* 0x000fe200078e022d */
[----:B------:R-:W-:Y:S01]  /*a070*/  IABS R165, R20 ;  /* 0x0000001400a57213 */ /* 0x000fe20000000000 */
[----:B------:R-:W-:Y:S01]  /*a080*/  IMAD.HI.U32 R16, R241, R105, RZ ;  /* 0x00000069f1107227 */ /* 0x000fe200078e00ff */
[----:B------:R-:W-:-:S02]  /*a090*/  ISETP.GE.AND P3, PT, R19, RZ, PT ;  /* 0x000000ff1300720c */ /* 0x000fc40003f66270 */
[----:B------:R-:W-:Y:S01]  /*a0a0*/  ISETP.GT.U32.AND P0, PT, R240, R45, PT ;  /* 0x0000002df000720c */ /* 0x000fe20003f04070 */
[----:B------:R-:W-:Y:S01]  /*a0b0*/  IMAD.HI.U32 R2, R241, R75, RZ ;  /* 0x0000004bf1027227 */ /* 0x000fe200078e00ff */
[----:B------:R-:W-:-:S03]  /*a0c0*/  IADD3 R19, R0, 0xd8, RZ ;  /* 0x000000d800137810 */ /* 0x000fc60007ffe0ff */
[----:B------:R-:W-:Y:S01]  /*a0d0*/  IMAD.MOV R16, RZ, RZ, -R16 ;  /* 0x000000ffff107224 */ /* 0x000fe200078e0a10 */
[----:B------:R-:W-:Y:S01]  /*a0e0*/  IADD3 R2, -R2, RZ, RZ ;  /* 0x000000ff02027210 */ /* 0x000fe20007ffe1ff */
[----:B------:R-:W-:Y:S01]  /*a0f0*/  @!P5 IMAD.IADD R223, R223, 0x1, -R240 ;  /* 0x00000001dfdfd824 */ /* 0x000fe200078e0af0 */
[----:B------:R-:W-:Y:S01]  /*a100*/  @!P2 IADD3 R15, R15, -R240, RZ ;  /* 0x800000f00f0fa210 */ /* 0x000fe20007ffe0ff */
[C---:B------:R-:W-:Y:S01]  /*a110*/  IMAD R105, R240.reuse, R16, R105 ;  /* 0x00000010f0697224 */ /* 0x040fe200078e0269 */
[----:B------:R-:W-:Y:S01]  /*a120*/  ISETP.GE.AND P5, PT, R17, RZ, PT ;  /* 0x000000ff1100720c */ /* 0x000fe20003fa6270 */
[C---:B------:R-:W-:Y:S01]  /*a130*/  IMAD R75, R240.reuse, R2, R75 ;  /* 0x00000002f04b7224 */ /* 0x040fe200078e024b */
[----:B------:R-:W-:Y:S01]  /*a140*/  @!P6 IADD3 R15, -R15, RZ, RZ ;  /* 0x000000ff0f0fe210 */ /* 0x000fe20007ffe1ff */
[----:B------:R-:W-:Y:S01]  /*a150*/  @!P4 IMAD.MOV R223, RZ, RZ, -R223 ;  /* 0x000000ffffdfc224 */ /* 0x000fe200078e0adf */
[C---:B------:R-:W-:Y:S01]  /*a160*/  ISETP.GT.U32.AND P2, PT, R240.reuse, R105, PT ;  /* 0x00000069f000720c */ /* 0x040fe20003f44070 */
[----:B------:R-:W-:Y:S01]  /*a170*/  IMAD.HI.U32 R2, R241, R136, RZ ;  /* 0x00000088f1027227 */ /* 0x000fe200078e00ff */
[----:B------:R-:W-:-:S02]  /*a180*/  ISETP.GT.U32.AND P4, PT, R240, R75, PT ;  /* 0x0000004bf000720c */ /* 0x000fc40003f84070 */
[----:B------:R-:W-:Y:S01]  /*a190*/  IABS R195, R19 ;  /* 0x0000001300c37213 */ /* 0x000fe20000000000 */
[----:B------:R-:W-:Y:S02]  /*a1a0*/  IMAD.MOV R17, RZ, RZ, -R2 ;  /* 0x000000ffff117224 */ /* 0x000fe400078e0a02 */
[----:B------:R-:W-:Y:S02]  /*a1b0*/  VIADD R18, R0, 0xd9 ;  /* 0x000000d900127836 */ /* 0x000fe40000000000 */
[C---:B------:R-:W-:Y:S02]  /*a1c0*/  IMAD R136, R240.reuse, R17, R136 ;  /* 0x00000011f0887224 */ /* 0x040fe400078e0288 */
[--C-:B------:R-:W-:Y:S01]  /*a1d0*/  @!P0 IMAD.IADD R45, R45, 0x1, -R240.reuse ;  /* 0x000000012d2d8824 */ /* 0x100fe200078e0af0 */
[----:B------:R-:W-:Y:S01]  /*a1e0*/  IABS R224, R18 ;  /* 0x0000001200e07213 */ /* 0x000fe20000000000 */
[--C-:B------:R-:W-:Y:S02]  /*a1f0*/  @!P2 IMAD.IADD R105, R105, 0x1, -R240.reuse ;  /* 0x000000016969a824 */ /* 0x100fe400078e0af0 */
[----:B------:R-:W-:Y:S01]  /*a200*/  @!P4 IMAD.IADD R75, R75, 0x1, -R240 ;  /* 0x000000014b4bc824 */ /* 0x000fe200078e0af0 */
[C---:B------:R-:W-:Y:S01]  /*a210*/  ISETP.GT.U32.AND P4, PT, R240.reuse, R136, PT ;  /* 0x00000088f000720c */ /* 0x040fe20003f84070 */
[----:B------:R-:W-:Y:S01]  /*a220*/  IMAD.HI.U32 R17, R241, R224, RZ ;  /* 0x000000e0f1117227 */ /* 0x000fe200078e00ff */
[----:B------:R-:W-:-:S02]  /*a230*/  ISETP.GT.U32.AND P2, PT, R240, R105, PT ;  /* 0x00000069f000720c */ /* 0x000fc40003f44070 */
[C---:B------:R-:W-:Y:S01]  /*a240*/  ISETP.GT.U32.AND P0, PT, R240.reuse, R45, PT ;  /* 0x0000002df000720c */ /* 0x040fe20003f04070 */
[----:B------:R-:W-:Y:S01]  /*a250*/  IMAD.HI.U32 R2, R241, R165, RZ ;  /* 0x000000a5f1027227 */ /* 0x000fe200078e00ff */
[----:B------:R-:W-:Y:S02]  /*a260*/  ISETP.GT.U32.AND P6, PT, R240, R75, PT ;  /* 0x0000004bf000720c */ /* 0x000fe40003fc4070 */
[----:B------:R-:W-:Y:S01]  /*a270*/  IADD3 R17, -R17, RZ, RZ ;  /* 0x000000ff11117210 */ /* 0x000fe20007ffe1ff */
[----:B------:R-:W-:Y:S02]  /*a280*/  IMAD.MOV R2, RZ, RZ, -R2 ;  /* 0x000000ffff027224 */ /* 0x000fe400078e0a02 */
[----:B------:R-:W-:-:S04]  /*a290*/  IMAD.HI.U32 R16, R241, R195, RZ ;  /* 0x000000c3f1107227 */ /* 0x000fc800078e00ff */
[--C-:B------:R-:W-:Y:S01]  /*a2a0*/  @!P4 IMAD.IADD R136, R136, 0x1, -R240.reuse ;  /* 0x000000018888c824 */ /* 0x100fe200078e0af0 */
[----:B------:R-:W-:Y:S01]  /*a2b0*/  @!P2 IADD3 R105, R105, -R240, RZ ;  /* 0x800000f06969a210 */ /* 0x000fe20007ffe0ff */
[----:B------:R-:W-:Y:S01]  /*a2c0*/  @!P0 IMAD.IADD R45, R45, 0x1, -R240 ;  /* 0x000000012d2d8824 */ /* 0x000fe200078e0af0 */
[----:B------:R-:W-:Y:S01]  /*a2d0*/  ISETP.GE.AND P0, PT, R46, RZ, PT ;  /* 0x000000ff2e00720c */ /* 0x000fe20003f06270 */
[C---:B------:R-:W-:Y:S01]  /*a2e0*/  IMAD R224, R240.reuse, R17, R224 ;  /* 0x00000011f0e07224 */ /* 0x040fe200078e02e0 */
[C---:B------:R-:W-:Y:S01]  /*a2f0*/  ISETP.GT.U32.AND P4, PT, R240.reuse, R136, PT ;  /* 0x00000088f000720c */ /* 0x040fe20003f84070 */
[----:B------:R-:W-:Y:S02]  /*a300*/  IMAD R165, R240, R2, R165 ;  /* 0x00000002f0a57224 */ /* 0x000fe400078e02a5 */
[----:B------:R-:W-:Y:S01]  /*a310*/  @!P1 IMAD.MOV R45, RZ, RZ, -R45 ;  /* 0x000000ffff2d9224 */ /* 0x000fe200078e0a2d */
[----:B------:R-:W-:Y:S01]  /*a320*/  ISETP.GE.AND P1, PT, R20, RZ, PT ;  /* 0x000000ff1400720c */ /* 0x000fe20003f26270 */
[----:B------:R-:W-:Y:S01]  /*a330*/  @!P3 IMAD.MOV R105, RZ, RZ, -R105 ;  /* 0x000000ffff69b224 */ /* 0x000fe200078e0a69 */
[----:B------:R-:W-:Y:S01]  /*a340*/  ISETP.GT.U32.AND P3, PT, R240, R224, PT ;  /* 0x000000e0f000720c */ /* 0x000fe20003f64070 */
[----:B------:R-:W-:-:S02]  /*a350*/  IMAD.MOV R16, RZ, RZ, -R16 ;  /* 0x000000ffff107224 */ /* 0x000fc400078e0a10 */
[----:B------:R-:W-:Y:S02]  /*a360*/  VIADD R20, R0, 0xda ;  /* 0x000000da00147836 */ /* 0x000fe40000000000 */
[--C-:B------:R-:W-:Y:S01]  /*a370*/  @!P6 IMAD.IADD R75, R75, 0x1, -R240.reuse ;  /* 0x000000014b4be824 */ /* 0x100fe200078e0af0 */
[C---:B------:R-:W-:Y:S01]  /*a380*/  ISETP.GT.U32.AND P6, PT, R240.reuse, R165, PT ;  /* 0x000000a5f000720c */ /* 0x040fe20003fc4070 */
[----:B------:R-:W-:Y:S01]  /*a390*/  IMAD R195, R240, R16, R195 ;  /* 0x00000010f0c37224 */ /* 0x000fe200078e02c3 */
[----:B------:R-:W-:Y:S01]  /*a3a0*/  IABS R16, R20 ;  /* 0x0000001400107213 */ /* 0x000fe20000000000 */
[----:B------:R-:W-:Y:S01]  /*a3b0*/  @!P5 IMAD.MOV R75, RZ, RZ, -R75 ;  /* 0x000000ffff4bd224 */ /* 0x000fe200078e0a4b */
[----:B------:R-:W-:Y:S01]  /*a3c0*/  ISETP.GE.AND P5, PT, R19, RZ, PT ;  /* 0x000000ff1300720c */ /* 0x000fe20003fa6270 */
[----:B------:R-:W-:Y:S01]  /*a3d0*/  @!P4 IMAD.IADD R136, R136, 0x1, -R240 ;  /* 0x000000018888c824 */ /* 0x000fe200078e0af0 */
[----:B------:R-:W-:Y:S01]  /*a3e0*/  IADD3 R19, R0, 0xdb, RZ ;  /* 0x000000db00137810 */ /* 0x000fe20007ffe0ff */
[----:B------:R-:W-:Y:S01]  /*a3f0*/  IMAD.HI.U32 R2, R241, R16, RZ ;  /* 0x00000010f1027227 */ /* 0x000fe200078e00ff */
[----:B------:R-:W-:-:S02]  /*a400*/  ISETP.GE.AND P4, PT, R18, RZ, PT ;  /* 0x000000ff1200720c */ /* 0x000fc40003f86270 */
[----:B------:R-:W-:Y:S01]  /*a410*/  IABS R46, R19 ;  /* 0x00000013002e7213 */ /* 0x000fe20000000000 */
[----:B------:R-:W-:Y:S01]  /*a420*/  VIADD R18, R0, 0xdc ;  /* 0x000000dc00127836 */ /* 0x000fe20000000000 */
[----:B------:R-:W-:Y:S01]  /*a430*/  ISETP.GT.U32.AND P2, PT, R240, R195, PT ;  /* 0x000000c3f000720c */ /* 0x000fe20003f44070 */
[--C-:B------:R-:W-:Y:S02]  /*a440*/  @!P3 IMAD.IADD R224, R224, 0x1, -R240.reuse ;  /* 0x00000001e0e0b824 */ /* 0x100fe400078e0af0 */
[----:B------:R-:W-:Y:S01]  /*a450*/  @!P6 IMAD.IADD R165, R165, 0x1, -R240 ;  /* 0x00000001a5a5e824 */ /* 0x000fe200078e0af0 */
[----:B------:R-:W-:Y:S01]  /*a460*/  IABS R76, R18 ;  /* 0x00000012004c7213 */ /* 0x000fe20000000000 */
[----:B------:R-:W-:Y:S01]  /*a470*/  IMAD.MOV R17, RZ, RZ, -R2 ;  /* 0x000000ffff117224 */ /* 0x000fe200078e0a02 */
[C---:B------:R-:W-:Y:S01]  /*a480*/  ISETP.GT.U32.AND P3, PT, R240.reuse, R224, PT ;  /* 0x000000e0f000720c */ /* 0x040fe20003f64070 */
[----:B------:R-:W-:Y:S01]  /*a490*/  IMAD.HI.U32 R2, R241, R46, RZ ;  /* 0x0000002ef1027227 */ /* 0x000fe200078e00ff */
[----:B------:R-:W-:-:S03]  /*a4a0*/  ISETP.GT.U32.AND P6, PT, R240, R165, PT ;  /* 0x000000a5f000720c */ /* 0x000fc60003fc4070 */
[----:B------:R-:W-:Y:S01]  /*a4b0*/  IMAD R16, R240, R17, R16 ;  /* 0x00000011f0107224 */ /* 0x000fe200078e0210 */
[----:B------:R-:W-:Y:S01]  /*a4c0*/  IADD3 R17, -R2, RZ, RZ ;  /* 0x000000ff02117210 */ /* 0x000fe20007ffe1ff */
[----:B------:R-:W-:Y:S01]  /*a4d0*/  IMAD.HI.U32 R2, R241, R76, RZ ;  /* 0x0000004cf1027227 */ /* 0x000fe200078e00ff */
[----:B------:R-:W-:-:S03]  /*a4e0*/  @!P2 IADD3 R195, R195, -R240, RZ ;  /* 0x800000f0c3c3a210 */ /* 0x000fc60007ffe0ff */
[----:B------:R-:W-:Y:S01]  /*a4f0*/  @!P0 IMAD.MOV R136, RZ, RZ, -R136 ;  /* 0x000000ffff888224 */ /* 0x000fe200078e0a88 */
[C---:B------:R-:W-:Y:S01]  /*a500*/  ISETP.GT.U32.AND P0, PT, R240.reuse, R16, PT ;  /* 0x00000010f000720c */ /* 0x040fe20003f04070 */
[----:B------:R-:W-:Y:S01]  /*a510*/  IMAD R46, R240, R17, R46 ;  /* 0x00000011f02e7224 */ /* 0x000fe200078e022e */
[----:B------:R-:W-:Y:S01]  /*a520*/  @!P3 IADD3 R224, R224, -R240, RZ ;  /* 0x800000f0e0e0b210 */ /* 0x000fe20007ffe0ff */
[----:B------:R-:W-:Y:S01]  /*a530*/  IMAD.MOV R17, RZ, RZ, -R2 ;  /* 0x000000ffff117224 */ /* 0x000fe200078e0a02 */
[----:B------:R-:W-:Y:S01]  /*a540*/  ISETP.GT.U32.AND P2, PT, R240, R195, PT ;  /* 0x000000c3f000720c */ /* 0x000fe20003f44070 */
[----:B------:R-:W-:Y:S01]  /*a550*/  @!P6 IMAD.IADD R165, R165, 0x1, -R240 ;  /* 0x00000001a5a5e824 */ /* 0x000fe200078e0af0 */
[----:B------:R-:W-:Y:S01]  /*a560*/  ISETP.GE.AND P6, PT, R20, RZ, PT ;  /* 0x000000ff1400720c */ /* 0x000fe20003fc6270 */
[----:B------:R-:W-:Y:S01]  /*a570*/  IMAD R76, R240, R17, R76 ;  /* 0x00000011f04c7224 */ /* 0x000fe200078e024c */
[----:B------:R-:W-:Y:S01]  /*a580*/  @!P4 IADD3 R224, -R224, RZ, RZ ;  /* 0x000000ffe0e0c210 */ /* 0x000fe20007ffe1ff */
[----:B------:R-:W-:Y:S01]  /*a590*/  VIADD R20, R0, 0xdd ;  /* 0x000000dd00147836 */ /* 0x000fe20000000000 */
[C---:B------:R-:W-:Y:S01]  /*a5a0*/  ISETP.GT.U32.AND P3, PT, R240.reuse, R46, PT ;  /* 0x0000002ef000720c */ /* 0x040fe20003f64070 */
[----:B------:R-:W-:Y:S01]  /*a5b0*/  @!P1 IMAD.MOV R165, RZ, RZ, -R165 ;  /* 0x000000ffffa59224 */ /* 0x000fe200078e0aa5 */
[----:B------:R-:W-:Y:S01]  /*a5c0*/  ISETP.GT.U32.AND P4, PT, R240, R76, PT ;  /* 0x0000004cf000720c */ /* 0x000fe20003f84070 */
[--C-:B------:R-:W-:Y:S01]  /*a5d0*/  @!P0 IMAD.IADD R16, R16, 0x1, -R240.reuse ;  /* 0x0000000110108824 */ /* 0x100fe200078e0af0 */
[----:B------:R-:W-:Y:S01]  /*a5e0*/  IABS R106, R20 ;  /* 0x00000014006a7213 */ /* 0x000fe20000000000 */
[----:B------:R-:W-:Y:S01]  /*a5f0*/  VIADD R247, R0, 0xf2 ;  /* 0x000000f200f77836 */ /* 0x000fe20000000000 */
[----:B------:R-:W-:Y:S01]  /*a600*/  ISETP.GE.AND P0, PT, R18, RZ, PT ;  /* 0x000000ff1200720c */ /* 0x000fe20003f06270 */
[----:B------:R-:W-:Y:S01]  /*a610*/  VIADD R18, R0, 0xde ;  /* 0x000000de00127836 */ /* 0x000fe20000000000 */
[----:B------:R-:W-:Y:S01]  /*a620*/  ISETP.GT.U32.AND P1, PT, R240, R16, PT ;  /* 0x00000010f000720c */ /* 0x000fe20003f24070 */
[----:B------:R-:W-:Y:S01]  /*a630*/  @!P2 IMAD.IADD R195, R195, 0x1, -R240 ;  /* 0x00000001c3c3a824 */ /* 0x000fe200078e0af0 */
[----:B------:R-:W-:Y:S01]  /*a640*/  ISETP.GE.AND P2, PT, R19, RZ, PT ;  /* 0x000000ff1300720c */ /* 0x000fe20003f46270 */
[----:B------:R-:W-:Y:S01]  /*a650*/  IMAD.HI.U32 R2, R241, R106, RZ ;  /* 0x0000006af1027227 */ /* 0x000fe200078e00ff */
[----:B------:R-:W-:-:S03]  /*a660*/  IABS R137, R18 ;  /* 0x0000001200897213 */ /* 0x000fc60000000000 */
[----:B------:R-:W-:Y:S01]  /*a670*/  VIADD R19, R0, 0xdf ;  /* 0x000000df00137836 */ /* 0x000fe20000000000 */
[----:B------:R-:W-:Y:S01]  /*a680*/  IADD3 R17, -R2, RZ, RZ ;  /* 0x000000ff02117210 */ /* 0x000fe20007ffe1ff */
[----:B------:R-:W-:Y:S02]  /*a690*/  @!P4 IMAD.IADD R76, R76, 0x1, -R240 ;  /* 0x000000014c4cc824 */ /* 0x000fe400078e0af0 */
[----:B------:R-:W-:Y:S01]  /*a6a0*/  IMAD.HI.U32 R2, R241, R137, RZ ;  /* 0x00000089f1027227 */ /* 0x000fe200078e00ff */
[----:B------:R-:W-:Y:S02]  /*a6b0*/  IABS R166, R19 ;  /* 0x0000001300a67213 */ /* 0x000fe40000000000 */
[C---:B------:R-:W-:Y:S01]  /*a6c0*/  ISETP.GT.U32.AND P4, PT, R240.reuse, R76, PT ;  /* 0x0000004cf000720c */ /* 0x040fe20003f84070 */
[----:B------:R-:W-:Y:S02]  /*a6d0*/  IMAD R106, R240, R17, R106 ;  /* 0x00000011f06a7224 */ /* 0x000fe400078e026a */
[----:B------:R-:W-:-:S02]  /*a6e0*/  IMAD.MOV R17, RZ, RZ, -R2 ;  /* 0x000000ffff117224 */ /* 0x000fc400078e0a02 */
[----:B------:R-:W-:-:S04]  /*a6f0*/  IMAD.HI.U32 R2, R241, R166, RZ ;  /* 0x000000a6f1027227 */ /* 0x000fc800078e00ff */
[----:B------:R-:W-:Y:S01]  /*a700*/  IMAD R137, R240, R17, R137 ;  /* 0x00000011f0897224 */ /* 0x000fe200078e0289 */
[----:B------:R-:W-:Y:S01]  /*a710*/  IADD3 R17, -R2, RZ, RZ ;  /* 0x000000ff02117210 */ /* 0x000fe20007ffe1ff */
[--C-:B------:R-:W-:Y:S01]  /*a720*/  @!P1 IMAD.IADD R16, R16, 0x1, -R240.reuse ;  /* 0x0000000110109824 */ /* 0x100fe200078e0af0 */
[----:B------:R-:W-:Y:S01]  /*a730*/  ISETP.GE.AND P1, PT, R18, RZ, PT ;  /* 0x000000ff1200720c */ /* 0x000fe20003f26270 */
[----:B------:R-:W-:Y:S01]  /*a740*/  @!P4 IMAD.IADD R76, R76, 0x1, -R240 ;  /* 0x000000014c4cc824 */ /* 0x000fe200078e0af0 */
[C---:B------:R-:W-:Y:S01]  /*a750*/  ISETP.GT.U32.AND P4, PT, R240.reuse, R137, PT ;  /* 0x00000089f000720c */ /* 0x040fe20003f84070 */
[----:B------:R-:W-:Y:S01]  /*a760*/  @!P6 IMAD.MOV R16, RZ, RZ, -R16 ;  /* 0x000000ffff10e224 */ /* 0x000fe200078e0a10 */
[C---:B------:R-:W-:Y:S01]  /*a770*/  ISETP.GT.U32.AND P6, PT, R240.reuse, R106, PT ;  /* 0x0000006af000720c */ /* 0x040fe20003fc4070 */
[----:B------:R-:W-:Y:S02]  /*a780*/  IMAD R166, R240, R17, R166 ;  /* 0x00000011f0a67224 */ /* 0x000fe400078e02a6 */
        /* <DEDUP_REMOVED lines=9> */
[----:B------:R-:W-:Y:S01]  /*a820*/  IMAD.HI.U32 R2, R241, R196, RZ ;  /* 0x000000c4f1027227 */ /* 0x000fe200078e00ff */
[----:B------:R-:W-:Y:S02]  /*a830*/  @!P4 IADD3 R137, R137, -R240, RZ ;  /* 0x800000f08989c210 */ /* 0x000fe40007ffe0ff */
[----:B------:R-:W-:Y:S01]  /*a840*/  IADD3 R20, R0, 0xe1, RZ ;  /* 0x000000e100147810 */ /* 0x000fe20007ffe0ff */
[----:B------:R-:W-:Y:S01]  /*a850*/  @!P6 IMAD.IADD R106, R106, 0x1, -R240 ;  /* 0x000000016a6ae824 */ /* 0x000fe200078e0af0 */
[----:B------:R-:W-:Y:S01]  /*a860*/  ISETP.GT.U32.AND P4, PT, R240, R137, PT ;  /* 0x00000089f000720c */ /* 0x000fe20003f84070 */
[----:B------:R-:W-:Y:S01]  /*a870*/  IMAD.MOV R17, RZ, RZ, -R2 ;  /* 0x000000ffff117224 */ /* 0x000fe200078e0a02 */
[----:B------:R-:W-:Y:S01]  /*a880*/  IABS R225, R20 ;  /* 0x0000001400e17213 */ /* 0x000fe20000000000 */
[----:B------:R-:W-:Y:S01]  /*a890*/  @!P0 IMAD.IADD R166, R166, 0x1, -R240 ;  /* 0x00000001a6a68824 */ /* 0x000fe200078e0af0 */
[C---:B------:R-:W-:Y:S01]  /*a8a0*/  ISETP.GT.U32.AND P6, PT, R240.reuse, R106, PT ;  /* 0x0000006af000720c */ /* 0x040fe20003fc4070 */
[----:B------:R-:W-:Y:S01]  /*a8b0*/  IMAD R196, R240, R17, R196 ;  /* 0x00000011f0c47224 */ /* 0x000fe200078e02c4 */
[----:B------:R-:W-:Y:S01]  /*a8c0*/  IABS R17, R48 ;  /* 0x0000003000117213 */ /* 0x000fe20000000000 */
[----:B------:R-:W-:Y:S01]  /*a8d0*/  VIADD R2, R0, 0xe3 ;  /* 0x000000e300027836 */ /* 0x000fe20000000000 */
[----:B------:R-:W-:Y:S01]  /*a8e0*/  ISETP.GT.U32.AND P0, PT, R240, R166, PT ;  /* 0x000000a6f000720c */ /* 0x000fe20003f04070 */
[----:B------:R-:W-:Y:S01]  /*a8f0*/  IMAD.HI.U32 R109, R241, R198, RZ ;  /* 0x000000c6f16d7227 */ /* 0x000fe200078e00ff */
[----:B------:R-:W-:-:S02]  /*a900*/  @!P3 IADD3 R46, R46, -R240, RZ ;  /* 0x800000f02e2eb210 */ /* 0x000fc40007ffe0ff */
[----:B------:R-:W-:Y:S01]  /*a910*/  ISETP.GE.AND P3, PT, R19, RZ, PT ;  /* 0x000000ff1300720c */ /* 0x000fe20003f66270 */
[C---:B------:R-:W-:Y:S01]  /*a920*/  IMAD.HI.U32 R19, R241.reuse, R17, RZ ;  /* 0x00000011f1137227 */ /* 0x040fe200078e00ff */
[----:B------:R-:W-:Y:S02]  /*a930*/  IABS R47, R2 ;  /* 0x00000002002f7213 */ /* 0x000fe40000000000 */
[----:B------:R-:W-:Y:S01]  /*a940*/  IABS R227, R248 ;  /* 0x000000f800e37213 */ /* 0x000fe20000000000 */
[----:B------:R-:W-:Y:S01]  /*a950*/  @!P6 IMAD.IADD R106, R106, 0x1, -R240 ;  /* 0x000000016a6ae824 */ /* 0x000fe200078e0af0 */
[----:B------:R-:W-:Y:S01]  /*a960*/  ISETP.GT.U32.AND P6, PT, R240, R196, PT ;  /* 0x000000c4f000720c */ /* 0x000fe20003fc4070 */
[----:B------:R-:W-:Y:S02]  /*a970*/  IMAD.MOV R19, RZ, RZ, -R19 ;  /* 0x000000ffff137224 */ /* 0x000fe400078e0a13 */
[----:B------:R-:W-:Y:S01]  /*a980*/  @!P2 IMAD.MOV R46, RZ, RZ, -R46 ;  /* 0x000000ffff2ea224 */ /* 0x000fe200078e0a2e */
[----:B------:R-:W-:Y:S01]  /*a990*/  ISETP.GE.AND P2, PT, R18, RZ, PT ;  /* 0x000000ff1200720c */ /* 0x000fe20003f46270 */
[----:B------:R-:W-:Y:S01]  /*a9a0*/  IMAD R17, R240, R19, R17 ;  /* 0x00000013f0117224 */ /* 0x000fe200078e0211 */
[----:B------:R-:W-:Y:S01]  /*a9b0*/  @!P0 IADD3 R166, R166, -R240, RZ ;  /* 0x800000f0a6a68210 */ /* 0x000fe20007ffe0ff */
[----:B------:R-:W-:-:S03]  /*a9c0*/  IMAD.HI.U32 R18, R241, R225, RZ ;  /* 0x000000e1f1127227 */ /* 0x000fc600078e00ff */
[----:B------:R-:W-:Y:S01]  /*a9d0*/  @!P3 IADD3 R166, -R166, RZ, RZ ;  /* 0x000000ffa6a6b210 */ /* 0x000fe20007ffe1ff */
[--C-:B------:R-:W-:Y:S01]  /*a9e0*/  @!P4 IMAD.IADD R137, R137, 0x1, -R240.reuse ;  /* 0x000000018989c824 */ /* 0x100fe200078e0af0 */
[----:B------:R-:W-:Y:S01]  /*a9f0*/  ISETP.GT.U32.AND P3, PT, R240, R17, PT ;  /* 0x00000011f000720c */ /* 0x000fe20003f64070 */
[----:B------:R-:W-:Y:S01]  /*aa00*/  @!P6 IMAD.IADD R196, R196, 0x1, -R240 ;  /* 0x00000001c4c4e824 */ /* 0x000fe200078e0af0 */
[----:B------:R-:W-:Y:S01]  /*aa10*/  IADD3 R18, -R18, RZ, RZ ;  /* 0x000000ff12127210 */ /* 0x000fe20007ffe1ff */
[----:B------:R-:W-:Y:S01]  /*aa20*/  @!P1 IMAD.MOV R137, RZ, RZ, -R137 ;  /* 0x000000ffff899224 */ /* 0x000fe200078e0a89 */
[----:B------:R-:W-:Y:S01]  /*aa30*/  ISETP.GE.AND P1, PT, R2, RZ, PT ;  /* 0x000000ff0200720c */ /* 0x000fe20003f26270 */
[----:B------:R-:W-:Y:S01]  /*aa40*/  VIADD R2, R0, 0xe4 ;  /* 0x000000e400027836 */ /* 0x000fe20000000000 */
[C---:B------:R-:W-:Y:S01]  /*aa50*/  ISETP.GT.U32.AND P6, PT, R240.reuse, R196, PT ;  /* 0x000000c4f000720c */ /* 0x040fe20003fc4070 */
[----:B------:R-:W-:Y:S01]  /*aa60*/  IMAD R225, R240, R18, R225 ;  /* 0x00000012f0e17224 */ /* 0x000fe200078e02e1 */
[----:B------:R-:W-:Y:S01]  /*aa70*/  ISETP.GE.AND P4, PT, R48, RZ, PT ;  /* 0x000000ff3000720c */ /* 0x000fe20003f86270 */
[----:B------:R-:W-:Y:S01]  /*aa80*/  IMAD.HI.U32 R18, R241, R47, RZ ;  /* 0x0000002ff1127227 */ /* 0x000fe200078e00ff */
[----:B------:R-:W-:-:S02]  /*aa90*/  IABS R77, R2 ;  /* 0x00000002004d7213 */ /* 0x000fc40000000000 */
[----:B------:R-:W-:Y:S01]  /*aaa0*/  ISETP.GT.U32.AND P0, PT, R240, R225, PT ;  /* 0x000000e1f000720c */ /* 0x000fe20003f04070 */
[----:B------:R-:W-:Y:S02]  /*aab0*/  @!P3 IMAD.IADD R17, R17, 0x1, -R240 ;  /* 0x000000011111b824 */ /* 0x000fe400078e0af0 */
[----:B------:R-:W-:-:S03]  /*aac0*/  IMAD.HI.U32 R48, R241, R77, RZ ;  /* 0x0000004df1307227 */ /* 0x000fc600078e00ff */
[----:B------:R-:W-:Y:S01]  /*aad0*/  ISETP.GT.U32.AND P3, PT, R240, R17, PT ;  /* 0x00000011f000720c */ /* 0x000fe20003f64070 */
[----:B------:R-:W-:Y:S01]  /*aae0*/  IMAD.MOV R18, RZ, RZ, -R18 ;  /* 0x000000ffff127224 */ /* 0x000fe200078e0a12 */
[----:B------:R-:W-:Y:S01]  /*aaf0*/  IADD3 R48, -R48, RZ, RZ ;  /* 0x000000ff30307210 */ /* 0x000fe20007ffe1ff */
[----:B------:R-:W-:Y:S01]  /*ab00*/  @!P5 IMAD.MOV R106, RZ, RZ, -R106 ;  /* 0x000000ffff6ad224 */ /* 0x000fe200078e0a6a */
[----:B------:R-:W-:Y:S01]  /*ab10*/  ISETP.GE.AND P5, PT, R20, RZ, PT ;  /* 0x000000ff1400720c */ /* 0x000fe20003fa6270 */
[----:B------:R-:W-:Y:S02]  /*ab20*/  IMAD R47, R240, R18, R47 ;  /* 0x00000012f02f7224 */ /* 0x000fe400078e022f */
[----:B------:R-:W-:Y:S01]  /*ab30*/  VIADD R20, R0, 0xe5 ;  /* 0x000000e500147836 */ /* 0x000fe20000000000 */
[----:B------:R-:W-:Y:S01]  /*ab40*/  @!P0 IADD3 R225, R225, -R240, RZ ;  /* 0x800000f0e1e18210 */ /* 0x000fe20007ffe0ff */
[----:B------:R-:W-:Y:S01]  /*ab50*/  @!P6 IMAD.IADD R196, R196, 0x1, -R240 ;  /* 0x00000001c4c4e824 */ /* 0x000fe200078e0af0 */
[----:B------:R-:W-:Y:S01]  /*ab60*/  ISETP.GE.AND P6, PT, R2, RZ, PT ;  /* 0x000000ff0200720c */ /* 0x000fe20003fc6270 */
        /* <DEDUP_REMOVED lines=8> */
[----:B------:R-:W-:Y:S01]  /*abf0*/  @!P4 IADD3 R17, -R17, RZ, RZ ;  /* 0x000000ff1111c210 */ /* 0x000fe20007ffe1ff */
[C---:B------:R-:W-:Y:S02]  /*ac00*/  VIADD R18, R0.reuse, 0xe6 ;  /* 0x000000e600127836 */ /* 0x040fe40000000000 */
[----:B------:R-:W-:Y:S02]  /*ac10*/  IMAD.MOV R19, RZ, RZ, -R19 ;  /* 0x000000ffff137224 */ /* 0x000fe400078e0a13 */
[----:B------:R-:W-:Y:S01]  /*ac20*/  VIADD R2, R0, 0xe7 ;  /* 0x000000e700027836 */ /* 0x000fe20000000000 */
[----:B------:R-:W-:Y:S01]  /*ac30*/  IABS R138, R18 ;  /* 0x00000012008a7213 */ /* 0x000fe20000000000 */
[--C-:B------:R-:W-:Y:S01]  /*ac40*/  @!P0 IMAD.IADD R225, R225, 0x1, -R240.reuse ;  /* 0x00000001e1e18824 */ /* 0x100fe200078e0af0 */
[----:B------:R-:W-:Y:S01]  /*ac50*/  ISETP.GE.AND P0, PT, R20, RZ, PT ;  /* 0x000000ff1400720c */ /* 0x000fe20003f06270 */
[C---:B------:R-:W-:Y:S01]  /*ac60*/  IMAD R107, R240.reuse, R19, R107 ;  /* 0x00000013f06b7224 */ /* 0x040fe200078e026b */
[----:B------:R-:W-:Y:S01]  /*ac70*/  @!P2 IADD3 R47, R47, -R240, RZ ;  /* 0x800000f02f2fa210 */ /* 0x000fe20007ffe0ff */
[----:B------:R-:W-:Y:S01]  /*ac80*/  @!P5 IMAD.MOV R225, RZ, RZ, -R225 ;  /* 0x000000ffffe1d224 */ /* 0x000fe200078e0ae1 */
[----:B------:R-:W-:Y:S01]  /*ac90*/  IABS R167, R2 ;  /* 0x0000000200a77213 */ /* 0x000fe20000000000 */
[----:B------:R-:W-:Y:S01]  /*aca0*/  @!P3 IMAD.IADD R77, R77, 0x1, -R240 ;  /* 0x000000014d4db824 */ /* 0x000fe200078e0af0 */
[C---:B------:R-:W-:Y:S01]  /*acb0*/  ISETP.GT.U32.AND P2, PT, R240.reuse, R47, PT ;  /* 0x0000002ff000720c */ /* 0x040fe20003f44070 */
[----:B------:R-:W-:Y:S01]  /*acc0*/  IMAD.HI.U32 R20, R241, R138, RZ ;  /* 0x0000008af1147227 */ /* 0x000fe200078e00ff */
[----:B------:R-:W-:-:S02]  /*acd0*/  ISETP.GT.U32.AND P5, PT, R240, R107, PT ;  /* 0x0000006bf000720c */ /* 0x000fc40003fa4070 */
[----:B------:R-:W-:Y:S01]  /*ace0*/  ISETP.GT.U32.AND P3, PT, R240, R77, PT ;  /* 0x0000004df000720c */ /* 0x000fe20003f64070 */
[----:B------:R-:W-:Y:S01]  /*acf0*/  IMAD.MOV R20, RZ, RZ, -R20 ;  /* 0x000000ffff147224 */ /* 0x000fe200078e0a14 */
[----:B------:R-:W-:Y:S01]  /*ad00*/  ISETP.GE.AND P4, PT, R18, RZ, PT ;  /* 0x000000ff1200720c */ /* 0x000fe20003f86270 */
[----:B------:R-:W-:-:S04]  /*ad10*/  IMAD.HI.U32 R19, R241, R167, RZ ;  /* 0x000000a7f1137227 */ /* 0x000fc800078e00ff */
[C---:B------:R-:W-:Y:S02]  /*ad20*/  IMAD R138, R240.reuse, R20, R138 ;  /* 0x00000014f08a7224 */ /* 0x040fe400078e028a */
[----:B------:R-:W-:Y:S01]  /*ad30*/  IMAD.MOV R19, RZ, RZ, -R19 ;  /* 0x000000ffff137224 */ /* 0x000fe200078e0a13 */
[----:B------:R-:W-:Y:S01]  /*ad40*/  @!P2 IADD3 R47, R47, -R240, RZ ;  /* 0x800000f02f2fa210 */ /* 0x000fe20007ffe0ff */
[--C-:B------:R-:W-:Y:S01]  /*ad50*/  @!P5 IMAD.IADD R107, R107, 0x1, -R240.reuse ;  /* 0x000000016b6bd824 */ /* 0x100fe200078e0af0 */
[C---:B------:R-:W-:Y:S01]  /*ad60*/  ISETP.GT.U32.AND P2, PT, R240.reuse, R138, PT ;  /* 0x0000008af000720c */ /* 0x040fe20003f44070 */
[----:B------:R-:W-:Y:S02]  /*ad70*/  IMAD R167, R240, R19, R167 ;  /* 0x00000013f0a77224 */ /* 0x000fe400078e02a7 */
[----:B------:R-:W-:Y:S01]  /*ad80*/  VIADD R18, R0, 0xe8 ;  /* 0x000000e800127836 */ /* 0x000fe20000000000 */
[C---:B------:R-:W-:Y:S01]  /*ad90*/  ISETP.GT.U32.AND P5, PT, R240.reuse, R107, PT ;  /* 0x0000006bf000720c */ /* 0x040fe20003fa4070 */
[----:B------:R-:W-:Y:S01]  /*ada0*/  @!P3 IMAD.IADD R77, R77, 0x1, -R240 ;  /* 0x000000014d4db824 */ /* 0x000fe200078e0af0 */
[----:B------:R-:W-:Y:S01]  /*adb0*/  ISETP.GT.U32.AND P3, PT, R240, R167, PT ;  /* 0x000000a7f000720c */ /* 0x000fe20003f64070 */
[----:B------:R-:W-:Y:S01]  /*adc0*/  VIADD R19, R0, 0xe9 ;  /* 0x000000e900137836 */ /* 0x000fe20000000000 */
[----:B------:R-:W-:Y:S01]  /*add0*/  IABS R197, R18 ;  /* 0x0000001200c57213 */ /* 0x000fe20000000000 */
[----:B------:R-:W-:Y:S01]  /*ade0*/  @!P1 IMAD.MOV R47, RZ, RZ, -R47 ;  /* 0x000000ffff2f9224 */ /* 0x000fe200078e0a2f */
[----:B------:R-:W-:Y:S01]  /*adf0*/  ISETP.GE.AND P1, PT, R2, RZ, PT ;  /* 0x000000ff0200720c */ /* 0x000fe20003f26270 */
[----:B------:R-:W-:Y:S01]  /*ae00*/  @!P6 IMAD.MOV R77, RZ, RZ, -R77 ;  /* 0x000000ffff4de224 */ /* 0x000fe200078e0a4d */
[----:B------:R-:W-:Y:S01]  /*ae10*/  IABS R226, R19 ;  /* 0x0000001300e27213 */ /* 0x000fe20000000000 */
[----:B------:R-:W-:Y:S01]  /*ae20*/  IMAD.HI.U32 R20, R241, R197, RZ ;  /* 0x000000c5f1147227 */ /* 0x000fe200078e00ff */
[----:B------:R-:W-:-:S02]  /*ae30*/  @!P2 IADD3 R138, R138, -R240, RZ ;  /* 0x800000f08a8aa210 */ /* 0x000fc40007ffe0ff */
[----:B------:R-:W-:Y:S01]  /*ae40*/  ISETP.GE.AND P6, PT, R18, RZ, PT ;  /* 0x000000ff1200720c */ /* 0x000fe20003fc6270 */
[----:B------:R-:W-:Y:S01]  /*ae50*/  IMAD.MOV R20, RZ, RZ, -R20 ;  /* 0x000000ffff147224 */ /* 0x000fe200078e0a14 */
[C---:B------:R-:W-:Y:S01]  /*ae60*/  ISETP.GT.U32.AND P2, PT, R240.reuse, R138, PT ;  /* 0x0000008af000720c */ /* 0x040fe20003f44070 */
[----:B------:R-:W-:Y:S01]  /*ae70*/  @!P3 IMAD.IADD R167, R167, 0x1, -R240 ;  /* 0x00000001a7a7b824 */ /* 0x000fe200078e0af0 */
[----:B------:R-:W-:Y:S01]  /*ae80*/  @!P5 IADD3 R107, R107, -R240, RZ ;  /* 0x800000f06b6bd210 */ /* 0x000fe20007ffe0ff */
[C---:B------:R-:W-:Y:S01]  /*ae90*/  IMAD R197, R240.reuse, R20, R197 ;  /* 0x00000014f0c57224 */ /* 0x040fe200078e02c5 */
[----:B------:R-:W-:Y:S01]  /*aea0*/  ISETP.GE.AND P5, PT, R19, RZ, PT ;  /* 0x000000ff1300720c */ /* 0x000fe20003fa6270 */
[----:B------:R-:W-:Y:S01]  /*aeb0*/  IMAD.HI.U32 R2, R241, R226, RZ ;  /* 0x000000e2f1027227 */ /* 0x000fe200078e00ff */
[----:B------:R-:W-:-:S03]  /*aec0*/  ISETP.GT.U32.AND P3, PT, R240, R167, PT ;  /* 0x000000a7f000720c */ /* 0x000fc60003f64070 */
[----:B------:R-:W-:Y:S01]  /*aed0*/  @!P0 IMAD.MOV R107, RZ, RZ, -R107 ;  /* 0x000000ffff6b8224 */ /* 0x000fe200078e0a6b */
[----:B------:R-:W-:Y:S01]  /*aee0*/  ISETP.GT.U32.AND P0, PT, R240, R197, PT ;  /* 0x000000c5f000720c */ /* 0x000fe20003f04070 */
[----:B------:R-:W-:Y:S02]  /*aef0*/  IMAD.MOV R2, RZ, RZ, -R2 ;  /* 0x000000ffff027224 */ /* 0x000fe400078e0a02 */
[----:B------:R-:W-:Y:S02]  /*af00*/  @!P2 IMAD.IADD R138, R138, 0x1, -R240 ;  /* 0x000000018a8aa824 */ /* 0x000fe400078e0af0 */
[----:B------:R-:W-:Y:S01]  /*af10*/  IMAD R226, R240, R2, R226 ;  /* 0x00000002f0e27224 */ /* 0x000fe200078e02e2 */
[C---:B------:R-:W-:Y:S01]  /*af20*/  IADD3 R2, R0.reuse, 0xec, RZ ;  /* 0x000000ec00027810 */ /* 0x040fe20007ffe0ff */
[----:B------:R-:W-:Y:S02]  /*af30*/  VIADD R18, R0, 0xea ;  /* 0x000000ea00127836 */ /* 0x000fe40000000000 */
[----:B------:R-:W-:Y:S01]  /*af40*/  @!P4 IMAD.MOV R138, RZ, RZ, -R138 ;  /* 0x000000ffff8ac224 */ /* 0x000fe200078e0a8a */
[----:B------:R-:W-:Y:S01]  /*af50*/  ISETP.GT.U32.AND P4, PT, R240, R226, PT ;  /* 0x000000e2f000720c */ /* 0x000fe20003f84070 */
[----:B------:R-:W-:Y:S01]  /*af60*/  VIADD R19, R0, 0xeb ;  /* 0x000000eb00137836 */ /* 0x000fe20000000000 */
[----:B------:R-:W-:Y:S01]  /*af70*/  @!P3 IADD3 R167, R167, -R240, RZ ;  /* 0x800000f0a7a7b210 */ /* 0x000fe20007ffe0ff */
[----:B------:R-:W-:Y:S01]  /*af80*/  @!P0 IMAD.IADD R197, R197, 0x1, -R240 ;  /* 0x00000001c5c58824 */ /* 0x000fe200078e0af0 */
[----:B------:R-:W-:Y:S01]  /*af90*/  ISETP.GE.AND P2, PT, R18, RZ, PT ;  /* 0x000000ff1200720c */ /* 0x000fe20003f46270 */
[----:B------:R-:W-:Y:S01]  /*afa0*/  IMAD.MOV R109, RZ, RZ, -R109 ;  /* 0x000000ffff6d7224 */ /* 0x000fe200078e0a6d */
[----:B------:R-:W-:Y:S01]  /*afb0*/  IABS R18, R18 ;  /* 0x0000001200127213 */ /* 0x000fe20000000000 */
[----:B------:R-:W-:Y:S01]  /*afc0*/  @!P1 IMAD.MOV R167, RZ, RZ, -R167 ;  /* 0x000000ffffa79224 */ /* 0x000fe200078e0aa7 */
[----:B------:R-:W-:Y:S01]  /*afd0*/  IABS R48, R19 ;  /* 0x0000001300307213 */ /* 0x000fe20000000000 */
[C---:B------:R-:W-:Y:S01]  /*afe0*/  IMAD R198, R240.reuse, R109, R198 ;  /* 0x0000006df0c67224 */ /* 0x040fe200078e02c6 */
[----:B------:R-:W-:Y:S01]  /*aff0*/  ISETP.GE.AND P3, PT, R19, RZ, PT ;  /* 0x000000ff1300720c */ /* 0x000fe20003f66270 */
[----:B------:R-:W-:Y:S01]  /*b000*/  IMAD.HI.U32 R19, R241, R18, RZ ;  /* 0x00000012f1137227 */ /* 0x000fe200078e00ff */
[----:B------:R-:W-:-:S02]  /*b010*/  ISETP.GT.U32.AND P1, PT, R240, R197, PT ;  /* 0x000000c5f000720c */ /* 0x000fc40003f24070 */
[----:B------:R-:W-:Y:S01]  /*b020*/  IABS R78, R2 ;  /* 0x00000002004e7213 */ /* 0x000fe20000000000 */
[----:B------:R-:W-:Y:S01]  /*b030*/  IMAD.MOV R19, RZ, RZ, -R19 ;  /* 0x000000ffff137224 */ /* 0x000fe200078e0a13 */
[----:B------:R-:W-:Y:S01]  /*b040*/  @!P4 IADD3 R226, R226, -R240, RZ ;  /* 0x800000f0e2e2c210 */ /* 0x000fe20007ffe0ff */
[C---:B------:R-:W-:Y:S01]  /*b050*/  IMAD.HI.U32 R20, R241.reuse, R48, RZ ;  /* 0x00000030f1147227 */ /* 0x040fe200078e00ff */
[----:B------:R-:W-:Y:S02]  /*b060*/  ISETP.GE.AND P0, PT, R2, RZ, PT ;  /* 0x000000ff0200720c */ /* 0x000fe40003f06270 */
[C---:B------:R-:W-:Y:S01]  /*b070*/  ISETP.GT.U32.AND P4, PT, R240.reuse, R226, PT ;  /* 0x000000e2f000720c */ /* 0x040fe20003f84070 */
[----:B------:R-:W-:Y:S01]  /*b080*/  IMAD R18, R240, R19, R18 ;  /* 0x00000013f0127224 */ /* 0x000fe200078e0212 */
[----:B------:R-:W-:Y:S01]  /*b090*/  IABS R109, R121 ;  /* 0x00000079006d7213 */ /* 0x000fe20000000000 */
[----:B------:R-:W-:-:S04]  /*b0a0*/  IMAD.HI.U32 R49, R241, R78, RZ ;  /* 0x0000004ef1317227 */ /* 0x000fc800078e00ff */
[----:B------:R-:W-:Y:S01]  /*b0b0*/  @!P1 IMAD.IADD R197, R197, 0x1, -R240 ;  /* 0x00000001c5c59824 */ /* 0x000fe200078e0af0 */
[C---:B------:R-:W-:Y:S01]  /*b0c0*/  ISETP.GT.U32.AND P1, PT, R240.reuse, R18, PT ;  /* 0x00000012f000720c */ /* 0x040fe20003f24070 */
[----:B------:R-:W-:Y:S02]  /*b0d0*/  IMAD.MOV R20, RZ, RZ, -R20 ;  /* 0x000000ffff147224 */ /* 0x000fe400078e0a14 */
[----:B------:R-:W-:Y:S01]  /*b0e0*/  IMAD.MOV R19, RZ, RZ, -R49 ;  /* 0x000000ffff137224 */ /* 0x000fe200078e0a31 */
[----:B------:R-:W-:Y:S01]  /*b0f0*/  @!P6 IADD3 R197, -R197, RZ, RZ ;  /* 0x000000ffc5c5e210 */ /* 0x000fe20007ffe1ff */
[----:B------:R-:W-:Y:S01]  /*b100*/  IMAD R48, R240, R20, R48 ;  /* 0x00000014f0307224 */ /* 0x000fe200078e0230 */
[----:B------:R-:W-:Y:S01]  /*b110*/  IADD3 R20, R0, 0xee, RZ ;  /* 0x000000ee00147810 */ /* 0x000fe20007ffe0ff */
[----:B------:R-:W-:Y:S02]  /*b120*/  IMAD R78, R240, R19, R78 ;  /* 0x00000013f04e7224 */ /* 0x000fe400078e024e */
[----:B------:R-:W-:Y:S01]  /*b130*/  VIADD R2, R0, 0xed ;  /* 0x000000ed00027836 */ /* 0x000fe20000000000 */
[----:B------:R-:W-:Y:S01]  /*b140*/  IABS R139, R20 ;  /* 0x00000014008b7213 */ /* 0x000fe20000000000 */
[--C-:B------:R-:W-:Y:S01]  /*b150*/  @!P4 IMAD.IADD R226, R226, 0x1, -R240.reuse ;  /* 0x00000001e2e2c824 */ /* 0x100fe200078e0af0 */
[----:B------:R-:W-:Y:S01]  /*b160*/  ISETP.GT.U32.AND P4, PT, R240, R48, PT ;  /* 0x00000030f000720c */ /* 0x000fe20003f84070 */
[----:B------:R-:W-:Y:S01]  /*b170*/  @!P1 IMAD.IADD R18, R18, 0x1, -R240 ;  /* 0x0000000112129824 */ /* 0x000fe200078e0af0 */
[----:B------:R-:W-:Y:S01]  /*b180*/  ISETP.GT.U32.AND P6, PT, R240, R78, PT ;  /* 0x0000004ef000720c */ /* 0x000fe20003fc4070 */
[----:B------:R-:W-:Y:S01]  /*b190*/  IMAD.HI.U32 R19, R241, R139, RZ ;  /* 0x0000008bf1137227 */ /* 0x000fe200078e00ff */
[----:B------:R-:W-:-:S02]  /*b1a0*/  IABS R108, R2 ;  /* 0x00000002006c7213 */ /* 0x000fc40000000000 */
[----:B------:R-:W-:Y:S01]  /*b1b0*/  ISETP.GT.U32.AND P1, PT, R240, R18, PT ;  /* 0x00000012f000720c */ /* 0x000fe20003f24070 */
[----:B------:R-:W-:Y:S01]  /*b1c0*/  @!P5 IMAD.MOV R226, RZ, RZ, -R226 ;  /* 0x000000ffffe2d224 */ /* 0x000fe200078e0ae2 */
[----:B------:R-:W-:Y:S01]  /*b1d0*/  ISETP.GE.AND P5, PT, R2, RZ, PT ;  /* 0x000000ff0200720c */ /* 0x000fe20003fa6270 */
[----:B------:R-:W-:Y:S01]  /*b1e0*/  IMAD.HI.U32 R49, R241, R108, RZ ;  /* 0x0000006cf1317227 */ /* 0x000fe200078e00ff */
[----:B------:R-:W-:-:S03]  /*b1f0*/  IADD3 R19, -R19, RZ, RZ ;  /* 0x000000ff13137210 */ /* 0x000fc60007ffe1ff */
[----:B------:R-:W-:Y:S02]  /*b200*/  IMAD.MOV R49, RZ, RZ, -R49 ;  /* 0x000000ffff317224 */ /* 0x000fe400078e0a31 */
[--C-:B------:R-:W-:Y:S02]  /*b210*/  @!P4 IMAD.IADD R48, R48, 0x1, -R240.reuse ;  /* 0x000000013030c824 */ /* 0x100fe400078e0af0 */
[----:B------:R-:W-:Y:S02]  /*b220*/  @!P6 IMAD.IADD R78, R78, 0x1, -R240 ;  /* 0x000000014e4ee824 */ /* 0x000fe400078e0af0 */
[C---:B------:R-:W-:Y:S01]  /*b230*/  IMAD R108, R240.reuse, R49, R108 ;  /* 0x00000031f06c7224 */ /* 0x040fe200078e026c */
[C---:B------:R-:W-:Y:S01]  /*b240*/  ISETP.GT.U32.AND P4, PT, R240.reuse, R48, PT ;  /* 0x00000030f000720c */ /* 0x040fe20003f84070 */
[----:B------:R-:W-:Y:S01]  /*b250*/  IMAD.HI.U32 R2, R241, R168, RZ ;  /* 0x000000a8f1027227 */ /* 0x000fe200078e00ff */
[----:B------:R-:W-:-:S03]  /*b260*/  ISETP.GT.U32.AND P6, PT, R240, R78, PT ;  /* 0x0000004ef000720c */ /* 0x000fc60003fc4070 */
[----:B------:R-:W-:Y:S01]  /*b270*/  @!P1 IMAD.IADD R18, R18, 0x1, -R240 ;  /* 0x0000000112129824 */ /* 0x000fe200078e0af0 */
[C---:B------:R-:W-:Y:S01]  /*b280*/  ISETP.GT.U32.AND P1, PT, R240.reuse, R108, PT ;  /* 0x0000006cf000720c */ /* 0x040fe20003f24070 */
[----:B------:R-:W-:Y:S02]  /*b290*/  IMAD.MOV R2, RZ, RZ, -R2 ;  /* 0x000000ffff027224 */ /* 0x000fe400078e0a02 */
[C---:B------:R-:W-:Y:S01]  /*b2a0*/  IMAD R139, R240.reuse, R19, R139 ;  /* 0x00000013f08b7224 */ /* 0x040fe200078e028b */
[----:B------:R-:W-:Y:S01]  /*b2b0*/  IABS R19, R247 ;  /* 0x000000f700137213 */ /* 0x000fe20000000000 */
[----:B------:R-:W-:Y:S01]  /*b2c0*/  IMAD R168, R240, R2, R168 ;  /* 0x00000002f0a87224 */ /* 0x000fe200078e02a8 */
[----:B------:R-:W-:Y:S01]  /*b2d0*/  IABS R2, R0 ;  /* 0x0000000000027213 */ /* 0x000fe20000000000 */
[C---:B------:R-:W-:Y:S01]  /*b2e0*/  IMAD.HI.U32 R79, R241.reuse, R227, RZ ;  /* 0x000000e3f14f7227 */ /* 0x040fe200078e00ff */
[----:B------:R-:W-:Y:S02]  /*b2f0*/  @!P4 IADD3 R48, R48, -R240, RZ ;  /* 0x800000f03030c210 */ /* 0x000fe40007ffe0ff */
[----:B------:R-:W-:Y:S01]  /*b300*/  ISETP.GT.U32.AND P4, PT, R240, R139, PT ;  /* 0x0000008bf000720c */ /* 0x000fe20003f84070 */
[--C-:B------:R-:W-:Y:S01]  /*b310*/  @!P6 IMAD.IADD R78, R78, 0x1, -R240.reuse ;  /* 0x000000014e4ee824 */ /* 0x100fe200078e0af0 */
[----:B------:R-:W-:Y:S01]  /*b320*/  ISETP.GT.U32.AND P6, PT, R240, R168, PT ;  /* 0x000000a8f000720c */ /* 0x000fe20003fc4070 */
[----:B------:R-:W-:Y:S01]  /*b330*/  @!P1 IMAD.IADD R108, R108, 0x1, -R240 ;  /* 0x000000016c6c9824 */ /* 0x000fe200078e0af0 */
[----:B------:R-:W-:Y:S01]  /*b340*/  @!P3 IADD3 R48, -R48, RZ, RZ ;  /* 0x000000ff3030b210 */ /* 0x000fe20007ffe1ff */
[----:B------:R-:W-:-:S03]  /*b350*/  IMAD.HI.U32 R49, R241, R2, RZ ;  /* 0x00000002f1317227 */ /* 0x000fc600078e00ff */
[----:B------:R-:W-:Y:S01]  /*b360*/  ISETP.GT.U32.AND P1, PT, R240, R108, PT ;  /* 0x0000006cf000720c */ /* 0x000fe20003f24070 */
[----:B------:R-:W-:Y:S02]  /*b370*/  IMAD.MOV R140, RZ, RZ, -R49 ;  /* 0x000000ffff8c7224 */ /* 0x000fe400078e0a31 */
[----:B------:R-:W-:Y:S02]  /*b380*/  IMAD.HI.U32 R49, R241, R19, RZ ;  /* 0x00000013f1317227 */ /* 0x000fe400078e00ff */
[----:B------:R-:W-:Y:S02]  /*b390*/  @!P4 IADD3 R139, R139, -R240, RZ ;  /* 0x800000f08b8bc210 */ /* 0x000fe40007ffe0ff */
[----:B------:R-:W-:Y:S01]  /*b3a0*/  @!P6 IMAD.IADD R168, R168, 0x1, -R240 ;  /* 0x00000001a8a8e824 */ /* 0x000fe200078e0af0 */
[----:B------:R-:W-:Y:S01]  /*b3b0*/  IADD3 R49, -R49, RZ, RZ ;  /* 0x000000ff31317210 */ /* 0x000fe20007ffe1ff */
[----:B------:R-:W-:Y:S01]  /*b3c0*/  IMAD.MOV R79, RZ, RZ, -R79 ;  /* 0x000000ffff4f7224 */ /* 0x000fe200078e0a4f */
[C---:B------:R-:W-:Y:S01]  /*b3d0*/  ISETP.GT.U32.AND P4, PT, R240.reuse, R139, PT ;  /* 0x0000008bf000720c */ /* 0x040fe20003f84070 */
[C---:B------:R-:W-:Y:S01]  /*b3e0*/  IMAD R2, R240.reuse, R140, R2 ;  /* 0x0000008cf0027224 */ /* 0x040fe200078e0202 */
[----:B------:R-:W-:Y:S01]  /*b3f0*/  ISETP.GT.U32.AND P6, PT, R240, R168, PT ;  /* 0x000000a8f000720c */ /* 0x000fe20003fc4070 */
[----:B------:R-:W-:Y:S01]  /*b400*/  @!P1 IMAD.IADD R108, R108, 0x1, -R240 ;  /* 0x000000016c6c9824 */ /* 0x000fe200078e0af0 */
[C---:B------:R-:W-:Y:S01]  /*b410*/  ISETP.GT.U32.AND P1, PT, R240.reuse, R198, PT ;  /* 0x000000c6f000720c */ /* 0x040fe20003f24070 */
[----:B------:R-:W-:-:S02]  /*b420*/  IMAD R227, R240, R79, R227 ;  /* 0x0000004ff0e37224 */ /* 0x000fc400078e02e3 */
[----:B------:R-:W-:Y:S02]  /*b430*/  IMAD R19, R240, R49, R19 ;  /* 0x00000031f0137224 */ /* 0x000fe400078e0213 */
[C---:B------:R-:W-:Y:S02]  /*b440*/  VIADD R170, R0.reuse, 0xf3 ;  /* 0x000000f300aa7836 */ /* 0x040fe40000000000 */
[----:B------:R-:W-:Y:S02]  /*b450*/  VIADD R235, R0, 0xf4 ;  /* 0x000000f400eb7836 */ /* 0x000fe40000000000 */
[--C-:B------:R-:W-:Y:S01]  /*b460*/  @!P4 IMAD.IADD R139, R139, 0x1, -R240.reuse ;  /* 0x000000018b8bc824 */ /* 0x100fe200078e0af0 */
[----:B------:R-:W-:Y:S01]  /*b470*/  ISETP.GT.U32.AND P4, PT, R240, R227, PT ;  /* 0x000000e3f000720c */ /* 0x000fe20003f84070 */
[----:B------:R-:W-:Y:S01]  /*b480*/  @!P6 IMAD.IADD R168, R168, 0x1, -R240 ;  /* 0x00000001a8a8e824 */ /* 0x000fe200078e0af0 */
[----:B------:R-:W-:Y:S01]  /*b490*/  ISETP.GT.U32.AND P6, PT, R240, R19, PT ;  /* 0x00000013f000720c */ /* 0x000fe20003fc4070 */
[----:B-1----:R-:W-:Y:S01]  /*b4a0*/  VIADD R239, R0, 0xf6 ;  /* 0x000000f600ef7836 */ /* 0x002fe20000000000 */
[----:B------:R-:W-:Y:S01]  /*b4b0*/  @!P1 IADD3 R198, R198, -R240, RZ ;  /* 0x800000f0c6c69210 */ /* 0x000fe20007ffe0ff */
[----:B------:R-:W-:Y:S01]  /*b4c0*/  @!P2 IMAD.MOV R18, RZ, RZ, -R18 ;  /* 0x000000ffff12a224 */ /* 0x000fe200078e0a12 */
[----:B------:R-:W-:Y:S01]  /*b4d0*/  ISETP.GT.U32.AND P1, PT, R240, R2, PT ;  /* 0x00000002f000720c */ /* 0x000fe20003f24070 */
[C---:B------:R-:W-:Y:S01]  /*b4e0*/  VIADD R250, R0.reuse, 0xf7 ;  /* 0x000000f700fa7836 */ /* 0x040fe20000000000 */
[----:B------:R-:W-:Y:S01]  /*b4f0*/  IABS R49, R170 ;  /* 0x000000aa00317213 */ /* 0x000fe20000000000 */
[C---:B------:R-:W-:Y:S01]  /*b500*/  VIADD R251, R0.reuse, 0xf8 ;  /* 0x000000f800fb7836 */ /* 0x040fe20000000000 */
[----:B------:R-:W-:Y:S01]  /*b510*/  IABS R79, R235 ;  /* 0x000000eb004f7213 */ /* 0x000fe20000000000 */
[----:B------:R-:W-:Y:S01]  /*b520*/  VIADD R238, R0, 0xfa ;  /* 0x000000fa00ee7836 */ /* 0x000fe20000000000 */
[----:B------:R-:W-:Y:S01]  /*b530*/  IABS R140, R239 ;  /* 0x000000ef008c7213 */ /* 0x000fe20000000000 */
[--C-:B------:R-:W-:Y:S01]  /*b540*/  @!P4 IMAD.IADD R227, R227, 0x1, -R240.reuse ;  /* 0x00000001e3e3c824 */ /* 0x100fe200078e0af0 */
[C---:B------:R-:W-:Y:S01]  /*b550*/  ISETP.GT.U32.AND P4, PT, R240.reuse, R198, PT ;  /* 0x000000c6f000720c */ /* 0x040fe20003f84070 */
[----:B------:R-:W-:Y:S01]  /*b560*/  @!P6 IMAD.IADD R19, R19, 0x1, -R240 ;  /* 0x000000011313e824 */ /* 0x000fe200078e0af0 */
[----:B------:R-:W-:Y:S01]  /*b570*/  IABS R232, R238 ;  /* 0x000000ee00e87213 */ /* 0x000fe20000000000 */
[C---:B------:R-:W-:Y:S01]  /*b580*/  IMAD.HI.U32 R169, R241.reuse, R49, RZ ;  /* 0x00000031f1a97227 */ /* 0x040fe200078e00ff */
[----:B------:R-:W-:Y:S01]  /*b590*/  ISETP.GT.U32.AND P6, PT, R240, R227, PT ;  /* 0x000000e3f000720c */ /* 0x000fe20003fc4070 */
[----:B------:R1:W-:Y:S01]  /*b5a0*/  STL [R1+0x35d4], R170 ;  /* 0x0035d4aa01007387 */ /* 0x0003e20000100800 */
[----:B------:R-:W-:Y:S01]  /*b5b0*/  @!P1 IADD3 R2, R2, -R240, RZ ;  /* 0x800000f002029210 */ /* 0x000fe20007ffe0ff */
[----:B------:R-:W-:Y:S01]  /*b5c0*/  IMAD.HI.U32 R199, R241, R79, RZ ;  /* 0x0000004ff1c77227 */ /* 0x000fe200078e00ff */
[C---:B------:R-:W-:Y:S01]  /*b5d0*/  ISETP.GT.U32.AND P1, PT, R240.reuse, R19, PT ;  /* 0x00000013f000720c */ /* 0x040fe20003f24070 */
[----:B------:R4:W-:Y:S01]  /*b5e0*/  STL [R1+0x35d0], R235 ;  /* 0x0035d0eb01007387 */ /* 0x0009e20000100800 */
[----:B------:R-:W-:Y:S01]  /*b5f0*/  ISETP.GT.U32.AND P2, PT, R240, R2, PT ;  /* 0x00000002f000720c */ /* 0x000fe20003f44070 */
[----:B------:R-:W-:-:S02]  /*b600*/  IMAD.MOV R169, RZ, RZ, -R169 ;  /* 0x000000ffffa97224 */ /* 0x000fc400078e0aa9 */
[----:B------:R-:W-:Y:S01]  /*b610*/  IMAD.MOV R199, RZ, RZ, -R199 ;  /* 0x000000ffffc77224 */ /* 0x000fe200078e0ac7 */
[----:B------:R4:W-:Y:S01]  /*b620*/  STL [R1+0x35cc], R121 ;  /* 0x0035cc7901007387 */ /* 0x0009e20000100800 */
[C---:B------:R-:W-:Y:S02]  /*b630*/  IMAD R49, R240.reuse, R169, R49 ;  /* 0x000000a9f0317224 */ /* 0x040fe400078e0231 */
[C---:B------:R-:W-:Y:S01]  /*b640*/  IMAD R79, R240.reuse, R199, R79 ;  /* 0x000000c7f04f7224 */ /* 0x040fe200078e024f */
[----:B------:R-:W-:Y:S01]  /*b650*/  @!P6 IADD3 R227, R227, -R240, RZ ;  /* 0x800000f0e3e3e210 */ /* 0x000fe20007ffe0ff */
[----:B------:R-:W-:Y:S01]  /*b660*/  IMAD.HI.U32 R169, R241, R140, RZ ;  /* 0x0000008cf1a97227 */ /* 0x000fe200078e00ff */
[C---:B------:R-:W-:Y:S01]  /*b670*/  ISETP.GT.U32.AND P6, PT, R240.reuse, R49, PT ;  /* 0x00000031f000720c */ /* 0x040fe20003fc4070 */
[----:B------:R-:W-:Y:S01]  /*b680*/  STL [R1+0x35c8], R239 ;  /* 0x0035c8ef01007387 */ /* 0x000fe20000100800 */
[----:B------:R-:W-:Y:S01]  /*b690*/  IABS R199, R251 ;  /* 0x000000fb00c77213 */ /* 0x000fe20000000000 */
[--C-:B------:R-:W-:Y:S01]  /*b6a0*/  @!P1 IMAD.IADD R19, R19, 0x1, -R240.reuse ;  /* 0x0000000113139824 */ /* 0x100fe200078e0af0 */
[----:B------:R-:W-:Y:S01]  /*b6b0*/  ISETP.GT.U32.AND P1, PT, R240, R79, PT ;  /* 0x0000004ff000720c */ /* 0x000fe20003f24070 */
[----:B------:R-:W-:Y:S01]  /*b6c0*/  IMAD.MOV R169, RZ, RZ, -R169 ;  /* 0x000000ffffa97224 */ /* 0x000fe200078e0aa9 */
[----:B------:R-:W-:Y:S01]  /*b6d0*/  @!P2 IADD3 R2, R2, -R240, RZ ;  /* 0x800000f00202a210 */ /* 0x000fe20007ffe0ff */
[----:B------:R-:W-:Y:S01]  /*b6e0*/  @!P4 IMAD.IADD R198, R198, 0x1, -R240 ;  /* 0x00000001c6c6c824 */ /* 0x000fe200078e0af0 */
[----:B------:R-:W-:Y:S01]  /*b6f0*/  ISETP.GE.AND P4, PT, R20, RZ, PT ;  /* 0x000000ff1400720c */ /* 0x000fe20003f86270 */
[----:B------:R-:W-:Y:S01]  /*b700*/  IMAD R140, R240, R169, R140 ;  /* 0x000000a9f08c7224 */ /* 0x000fe200078e028c */
[----:B------:R-:W-:Y:S01]  /*b710*/  IABS R169, R250 ;  /* 0x000000fa00a97213 */ /* 0x000fe20000000000 */
[----:B------:R-:W-:Y:S01]  /*b720*/  IMAD.HI.U32 R20, R241, R109, RZ ;  /* 0x0000006df1147227 */ /* 0x000fe200078e00ff */
[----:B------:R-:W-:Y:S01]  /*b730*/  ISETP.GE.AND P2, PT, R50, RZ, PT ;  /* 0x000000ff3200720c */ /* 0x000fe20003f46270 */
[----:B------:R-:W-:Y:S01]  /*b740*/  STL [R1+0x35c4], R250 ;  /* 0x0035c4fa01007387 */ /* 0x000fe20000100800 */
[----:B------:R-:W-:Y:S01]  /*b750*/  @!P6 IADD3 R49, R49, -R240, RZ ;  /* 0x800000f03131e210 */ /* 0x000fe20007ffe0ff */
[----:B------:R-:W-:-:S02]  /*b760*/  IMAD.HI.U32 R50, R241, R169, RZ ;  /* 0x000000a9f1327227 */ /* 0x000fc400078e00ff */
[----:B------:R-:W-:Y:S01]  /*b770*/  STL [R1+0x35c0], R251 ;  /* 0x0035c0fb01007387 */ /* 0x000fe20000100800 */
[----:B------:R-:W-:Y:S01]  /*b780*/  ISETP.GT.U32.AND P3, PT, R240, R49, PT ;  /* 0x00000031f000720c */ /* 0x000fe20003f64070 */
[----:B------:R-:W-:Y:S01]  /*b790*/  @!P1 IMAD.IADD R79, R79, 0x1, -R240 ;  /* 0x000000014f4f9824 */ /* 0x000fe200078e0af0 */
[----:B------:R-:W-:Y:S01]  /*b7a0*/  ISETP.GE.AND P1, PT, R0, RZ, PT ;  /* 0x000000ff0000720c */ /* 0x000fe20003f26270 */
[----:B------:R-:W-:Y:S02]  /*b7b0*/  IMAD.MOV R20, RZ, RZ, -R20 ;  /* 0x000000ffff147224 */ /* 0x000fe400078e0a14 */
[----:B------:R-:W-:Y:S02]  /*b7c0*/  IMAD.MOV.U32 R230, RZ, RZ, R2 ;  /* 0x000000ffffe67224 */ /* 0x000fe400078e0002 */
[----:B------:R-:W-:Y:S02]  /*b7d0*/  IMAD.MOV R2, RZ, RZ, -R50 ;  /* 0x000000ffff027224 */ /* 0x000fe400078e0a32 */
[----:B------:R-:W-:-:S02]  /*b7e0*/  IMAD R109, R240, R20, R109 ;  /* 0x00000014f06d7224 */ /* 0x000fc400078e026d */
[C---:B------:R-:W-:Y:S02]  /*b7f0*/  IMAD R169, R240.reuse, R2, R169 ;  /* 0x00000002f0a97224 */ /* 0x040fe400078e02a9 */
[----:B------:R-:W-:Y:S01]  /*b800*/  @!P3 IMAD.IADD R49, R49, 0x1, -R240 ;  /* 0x000000013131b824 */ /* 0x000fe200078e0af0 */
[C---:B------:R-:W-:Y:S01]  /*b810*/  ISETP.GT.U32.AND P6, PT, R240.reuse, R109, PT ;  /* 0x0000006df000720c */ /* 0x040fe20003fc4070 */
[----:B------:R-:W-:Y:S01]  /*b820*/  @!P1 IMAD.MOV R230, RZ, RZ, -R230 ;  /* 0x000000ffffe69224 */ /* 0x000fe200078e0ae6 */
[C---:B------:R-:W-:Y:S01]  /*b830*/  ISETP.GT.U32.AND P1, PT, R240.reuse, R140, PT ;  /* 0x0000008cf000720c */ /* 0x040fe20003f24070 */
[----:B------:R-:W-:Y:S01]  /*b840*/  IMAD.HI.U32 R20, R241, R199, RZ ;  /* 0x000000c7f1147227 */ /* 0x000fe200078e00ff */
[----:B------:R-:W-:-:S03]  /*b850*/  ISETP.GT.U32.AND P3, PT, R240, R169, PT ;  /* 0x000000a9f000720c */ /* 0x000fc60003f64070 */
[----:B------:R-:W-:Y:S01]  /*b860*/  VIADD R252, R0, 0xf9 ;  /* 0x000000f900fc7836 */ /* 0x000fe20000000000 */
[----:B------:R-:W-:Y:S01]  /*b870*/  IADD3 R20, -R20, RZ, RZ ;  /* 0x000000ff14147210 */ /* 0x000fe20007ffe1ff */
[----:B------:R-:W-:Y:S01]  /*b880*/  @!P0 IMAD.MOV R78, RZ, RZ, -R78 ;  /* 0x000000ffff4e8224 */ /* 0x000fe200078e0a4e */
[----:B------:R-:W-:Y:S01]  /*b890*/  ISETP.GT.U32.AND P0, PT, R240, R79, PT ;  /* 0x0000004ff000720c */ /* 0x000fe20003f04070 */
[C---:B------:R-:W-:Y:S01]  /*b8a0*/  VIADD R120, R0.reuse, 0xfb ;  /* 0x000000fb00787836 */ /* 0x040fe20000000000 */
[----:B------:R-:W-:Y:S01]  /*b8b0*/  IABS R228, R252 ;  /* 0x000000fc00e47213 */ /* 0x000fe20000000000 */
[--C-:B------:R-:W-:Y:S02]  /*b8c0*/  @!P6 IMAD.IADD R109, R109, 0x1, -R240.reuse ;  /* 0x000000016d6de824 */ /* 0x100fe400078e0af0 */
[C---:B--2---:R-:W-:Y:S02]  /*b8d0*/  VIADD R51, R0.reuse, 0xfd ;  /* 0x000000fd00337836 */ /* 0x044fe40000000000 */
[----:B---3--:R-:W-:Y:S01]  /*b8e0*/  VIADD R81, R0, 0xfc ;  /* 0x000000fc00517836 */ /* 0x008fe20000000000 */
[----:B------:R-:W-:Y:S01]  /*b8f0*/  ISETP.GT.U32.AND P6, PT, R240, R109, PT ;  /* 0x0000006df000720c */ /* 0x000fe20003fc4070 */
[----:B------:R-:W-:Y:S01]  /*b900*/  @!P1 IMAD.IADD R140, R140, 0x1, -R240 ;  /* 0x000000018c8c9824 */ /* 0x000fe200078e0af0 */
[----:B------:R-:W-:Y:S01]  /*b910*/  IABS R21, R51 ;  /* 0x0000003300157213 */ /* 0x000fe20000000000 */
[C---:B------:R-:W-:Y:S01]  /*b920*/  IMAD R199, R240.reuse, R20, R199 ;  /* 0x00000014f0c77224 */ /* 0x040fe200078e02c7 */
[----:B------:R-:W-:Y:S01]  /*b930*/  @!P4 IADD3 R139, -R139, RZ, RZ ;  /* 0x000000ff8b8bc210 */ /* 0x000fe20007ffe1ff */
[----:B------:R-:W-:Y:S01]  /*b940*/  IMAD.MOV.U32 R20, RZ, RZ, R232 ;  /* 0x000000ffff147224 */ /* 0x000fe200078e00e8 */
[----:B------:R-:W-:Y:S01]  /*b950*/  ISETP.GT.U32.AND P1, PT, R240, R140, PT ;  /* 0x0000008cf000720c */ /* 0x000fe20003f24070 */
[----:B------:R-:W-:Y:S01]  /*b960*/  @!P3 IMAD.IADD R169, R169, 0x1, -R240 ;  /* 0x00000001a9a9b824 */ /* 0x000fe200078e0af0 */
[----:B------:R-:W2:Y:S01]  /*b970*/  S2R R232, SR_TID.X ;  /* 0x0000000000e87919 */ /* 0x000ea20000002100 */
[----:B------:R-:W-:Y:S01]  /*b980*/  IMAD.HI.U32 R2, R241, R228, RZ ;  /* 0x000000e4f1027227 */ /* 0x000fe200078e00ff */
[----:B------:R-:W-:-:S02]  /*b990*/  @!P0 IADD3 R79, R79, -R240, RZ ;  /* 0x800000f04f4f8210 */ /* 0x000fc40007ffe0ff */
[----:B------:R-:W-:Y:S01]  /*b9a0*/  ISETP.GT.U32.AND P3, PT, R240, R169, PT ;  /* 0x000000a9f000720c */ /* 0x000fe20003f64070 */
[----:B------:R-:W-:Y:S01]  /*b9b0*/  IMAD.HI.U32 R50, R241, R20, RZ ;  /* 0x00000014f1327227 */ /* 0x000fe200078e00ff */
[----:B------:R-:W-:Y:S01]  /*b9c0*/  ISETP.GE.AND P0, PT, R80, RZ, PT ;  /* 0x000000ff5000720c */ /* 0x000fe20003f06270 */
[----:B------:R-:W-:Y:S01]  /*b9d0*/  STL [R1+0x35bc], R252 ;  /* 0x0035bcfc01007387 */ /* 0x000fe20000100800 */
[----:B------:R-:W-:Y:S01]  /*b9e0*/  IADD3 R2, -R2, RZ, RZ ;  /* 0x000000ff02027210 */ /* 0x000fe20007ffe1ff */
[----:B------:R-:W-:Y:S01]  /*b9f0*/  IMAD.MOV R50, RZ, RZ, -R50 ;  /* 0x000000ffff327224 */ /* 0x000fe200078e0a32 */
[----:B------:R-:W-:Y:S01]  /*ba00*/  IABS R80, R120 ;  /* 0x0000007800507213 */ /* 0x000fe20000000000 */
[----:B------:R-:W-:Y:S01]  /*ba10*/  @!P6 IMAD.IADD R109, R109, 0x1, -R240 ;  /* 0x000000016d6de824 */ /* 0x000fe200078e0af0 */
[C---:B------:R-:W-:Y:S01]  /*ba20*/  ISETP.GT.U32.AND P6, PT, R240.reuse, R199, PT ;  /* 0x000000c7f000720c */ /* 0x040fe20003fc4070 */
[C---:B------:R-:W-:Y:S01]  /*ba30*/  IMAD R228, R240.reuse, R2, R228 ;  /* 0x00000002f0e47224 */ /* 0x040fe200078e02e4 */
[----:B------:R-:W-:Y:S01]  /*ba40*/  ISETP.GE.AND P4, PT, R235, RZ, PT ;  /* 0x000000ffeb00720c */ /* 0x000fe20003f86270 */
[----:B------:R-:W-:Y:S01]  /*ba50*/  IMAD R20, R240, R50, R20 ;  /* 0x00000032f0147224 */ /* 0x000fe200078e0214 */
[----:B------:R3:W-:Y:S01]  /*ba60*/  STL [R1+0x35b8], R238 ;  /* 0x0035b8ee01007387 */ /* 0x0007e20000100800 */
[----:B------:R-:W-:Y:S01]  /*ba70*/  IMAD.MOV.U32 R50, RZ, RZ, R80 ;  /* 0x000000ffff327224 */ /* 0x000fe200078e0050 */
[----:B------:R-:W-:Y:S01]  /*ba80*/  IABS R80, R81 ;  /* 0x0000005100507213 */ /* 0x000fe20000000000 */
[--C-:B------:R-:W-:Y:S01]  /*ba90*/  @!P1 IMAD.IADD R140, R140, 0x1, -R240.reuse ;  /* 0x000000018c8c9824 */ /* 0x100fe200078e0af0 */
[C---:B------:R-:W-:Y:S01]  /*baa0*/  ISETP.GT.U32.AND P1, PT, R240.reuse, R228, PT ;  /* 0x000000e4f000720c */ /* 0x040fe20003f24070 */
[----:B------:R-:W-:Y:S01]  /*bab0*/  IMAD.HI.U32 R2, R241, R50, RZ ;  /* 0x00000032f1027227 */ /* 0x000fe200078e00ff */
[----:B------:R-:W-:Y:S03]  /*bac0*/  STL [R1+0x35b4], R120 ;  /* 0x0035b47801007387 */ /* 0x000fe60000100800 */
[----:B------:R-:W-:Y:S01]  /*bad0*/  @!P3 IMAD.IADD R169, R169, 0x1, -R240 ;  /* 0x00000001a9a9b824 */ /* 0x000fe200078e0af0 */
[----:B------:R-:W-:-:S02]  /*bae0*/  ISETP.GT.U32.AND P3, PT, R240, R20, PT ;  /* 0x00000014f000720c */ /* 0x000fc40003f64070 */
[-C--:B------:R-:W-:Y:S02]  /*baf0*/  @!P6 IADD3 R199, R199, -R240.reuse, RZ ;  /* 0x800000f0c7c7e210 */ /* 0x080fe40007ffe0ff */
[----:B--2---:R-:W-:Y:S01]  /*bb00*/  LOP3.LUT R249, R232, 0x1f, RZ, 0xc0, !PT ;  /* 0x0000001fe8f97812 */ /* 0x004fe200078ec0ff */
[----:B------:R-:W-:Y:S01]  /*bb10*/  @!P5 IMAD.MOV R108, RZ, RZ, -R108 ;  /* 0x000000ffff6cd224 */ /* 0x000fe200078e0a6c */
[----:B------:R-:W-:Y:S01]  /*bb20*/  IADD3 R2, -R2, RZ, RZ ;  /* 0x000000ff02027210 */ /* 0x000fe20007ffe1ff */
[----:B------:R-:W-:Y:S01]  /*bb30*/  @!P2 IMAD.MOV R168, RZ, RZ, -R168 ;  /* 0x000000ffffa8a224 */ /* 0x000fe200078e0aa8 */
[----:B------:R-:W-:Y:S01]  /*bb40*/  @!P1 IADD3 R228, R228, -R240, RZ ;  /* 0x800000f0e4e49210 */ /* 0x000fe20007ffe0ff */
[----:B------:R-:W-:Y:S01]  /*bb50*/  @!P4 IMAD.MOV R79, RZ, RZ, -R79 ;  /* 0x000000ffff4fc224 */ /* 0x000fe200078e0a4f */
[----:B------:R-:W-:Y:S01]  /*bb60*/  ISETP.GE.AND P1, PT, R248, RZ, PT ;  /* 0x000000fff800720c */ /* 0x000fe20003f26270 */
[C---:B------:R-:W-:Y:S01]  /*bb70*/  IMAD R50, R240.reuse, R2, R50 ;  /* 0x00000002f0327224 */ /* 0x040fe200078e0232 */
[----:B------:R-:W-:Y:S01]  /*bb80*/  ISETP.GT.U32.AND P6, PT, R240, R199, PT ;  /* 0x000000c7f000720c */ /* 0x000fe20003fc4070 */
[----:B------:R-:W-:Y:S01]  /*bb90*/  IMAD.MOV.U32 R2, RZ, RZ, R21 ;  /* 0x000000ffff027224 */ /* 0x000fe200078e0015 */
[----:B------:R2:W-:Y:S01]  /*bba0*/  STL [R1+0x35b0], R81 ;  /* 0x0035b05101007387 */ /* 0x0005e20000100800 */
[----:B------:R-:W-:-:S02]  /*bbb0*/  VIADD R21, R0, 0xfe ;  /* 0x000000fe00157836 */ /* 0x000fc40000000000 */
[----:B------:R-:W-:-:S04]  /*bbc0*/  IMAD.HI.U32 R0, R241, R80, RZ ;  /* 0x00000050f1007227 */ /* 0x000fc800078e00ff */
[----:B------:R-:W-:Y:S01]  /*bbd0*/  @!P3 IMAD.IADD R20, R20, 0x1, -R240 ;  /* 0x000000011414b824 */ /* 0x000fe200078e0af0 */
[----:B------:R-:W-:Y:S01]  /*bbe0*/  ISETP.GE.AND P3, PT, R247, RZ, PT ;  /* 0x000000fff700720c */ /* 0x000fe20003f66270 */
[----:B------:R-:W-:Y:S01]  /*bbf0*/  IMAD.HI.U32 R248, R241, R2, RZ ;  /* 0x00000002f1f87227 */ /* 0x000fe200078e00ff */
[----:B------:R-:W-:Y:S01]  /*bc00*/  ISETP.GE.AND P5, PT, R170, RZ, PT ;  /* 0x000000ffaa00720c */ /* 0x000fe20003fa6270 */
[----:B------:R2:W-:Y:S01]  /*bc10*/  STL [R1+0x35ac], R51 ;  /* 0x0035ac3301007387 */ /* 0x0005e20000100800 */
[----:B------:R-:W-:Y:S01]  /*bc20*/  ISETP.GT.U32.AND P2, PT, R240, R228, PT ;  /* 0x000000e4f000720c */ /* 0x000fe20003f44070 */
[----:B------:R-:W-:Y:S01]  /*bc30*/  IMAD.MOV R232, RZ, RZ, -R0 ;  /* 0x000000ffffe87224 */ /* 0x000fe200078e0a00 */
[----:B------:R-:W-:Y:S01]  /*bc40*/  IADD3 R0, -R248, RZ, RZ ;  /* 0x000000fff8007210 */ /* 0x000fe20007ffe1ff */
[----:B------:R-:W-:Y:S01]  /*bc50*/  @!P6 IMAD.IADD R199, R199, 0x1, -R240 ;  /* 0x00000001c7c7e824 */ /* 0x000fe200078e0af0 */
[C---:B------:R-:W-:Y:S01]  /*bc60*/  ISETP.GT.U32.AND P6, PT, R240.reuse, R50, PT ;  /* 0x00000032f000720c */ /* 0x040fe20003fc4070 */
[----:B------:R-:W-:Y:S01]  /*bc70*/  IMAD.U32 R248, RZ, RZ, UR4 ;  /* 0x00000004fff87e24 */ /* 0x000fe2000f8e00ff */
[----:B------:R2:W-:Y:S01]  /*bc80*/  STL [R1+0x35a8], R21 ;  /* 0x0035a81501007387 */ /* 0x0005e20000100800 */
[----:B------:R-:W-:Y:S01]  /*bc90*/  IMAD R2, R240, R0, R2 ;  /* 0x00000000f0027224 */ /* 0x000fe200078e0202 */
[----:B------:R-:W-:Y:S01]  /*bca0*/  IABS R247, R21 ;  /* 0x0000001500f77213 */ /* 0x000fe20000000000 */
[----:B------:R-:W-:-:S02]  /*bcb0*/  @!P3 IMAD.MOV R19, RZ, RZ, -R19 ;  /* 0x000000ffff13b224 */ /* 0x000fc400078e0a13 */
[----:B------:R-:W-:Y:S01]  /*bcc0*/  @!P0 IMAD.MOV R198, RZ, RZ, -R198 ;  /* 0x000000ffffc68224 */ /* 0x000fe200078e0ac6 */
[C---:B------:R-:W-:Y:S01]  /*bcd0*/  ISETP.GT.U32.AND P3, PT, R240.reuse, R2, PT ;  /* 0x00000002f000720c */ /* 0x040fe20003f64070 */
[----:B------:R-:W-:Y:S01]  /*bce0*/  IMAD R80, R240, R232, R80 ;  /* 0x000000e8f0507224 */ /* 0x000fe200078e0250 */
[----:B------:R-:W-:Y:S01]  /*bcf0*/  @!P1 IADD3 R227, -R227, RZ, RZ ;  /* 0x000000ffe3e39210 */ /* 0x000fe20007ffe1ff */
[----:B------:R-:W2:Y:S01]  /*bd00*/  LDL.LU R232, [R1+0x3678] ;  /* 0x0036780001e87983 */ /* 0x000ea20000300800 */
[----:B------:R-:W-:Y:S01]  /*bd10*/  @!P5 IMAD.MOV R49, RZ, RZ, -R49 ;  /* 0x000000ffff31d224 */ /* 0x000fe200078e0a31 */
[----:B------:R-:W-:Y:S01]  /*bd20*/  ULDC UR4, c[0x0][0x230] ;  /* 0x00008c0000047ab9 */ /* 0x000fe20000000800 */
[--C-:B------:R-:W-:Y:S01]  /*bd30*/  @!P6 IMAD.IADD R50, R50, 0x1, -R240.reuse ;  /* 0x000000013232e824 */ /* 0x100fe200078e0af0 */
[----:B------:R-:W-:Y:S01]  /*bd40*/  ISETP.GE.AND P6, PT, R249, UR5, PT ;  /* 0x00000005f9007c0c */ /* 0x000fe2000bfc6270 */
[----:B-1----:R-:W2:Y:S05]  /*bd50*/  LDL.LU R170, [R1+0x3674] ;  /* 0x0036740001aa7983 */ /* 0x002eaa0000300800 */
[--C-:B------:R-:W-:Y:S01]  /*bd60*/  @!P3 IMAD.IADD R2, R2, 0x1, -R240.reuse ;  /* 0x000000010202b824 */ /* 0x100fe200078e0af0 */
[----:B------:R-:W-:Y:S01]  /*bd70*/  SEL R0, R248, RZ, !P6 ;  /* 0x000000fff8007207 */ /* 0x000fe20007000000 */
[----:B----4-:R-:W4:Y:S03]  /*bd80*/  LDL.LU R235, [R1+0x3670] ;  /* 0x0036700001eb7983 */ /* 0x010f260000300800 */
[----:B------:R-:W-:Y:S01]  /*bd90*/  ISETP.GT.U32.AND P4, PT, R240, R2, PT ;  /* 0x00000002f000720c */ /* 0x000fe20003f84070 */
[----:B------:R-:W-:Y:S01]  /*bda0*/  @!P2 IMAD.IADD R228, R228, 0x1, -R240 ;  /* 0x00000001e4e4a824 */ /* 0x000fe200078e0af0 */
[----:B------:R-:W-:-:S02]  /*bdb0*/  ISETP.NE.U32.AND P5, PT, R0, RZ, PT ;  /* 0x000000ff0000720c */ /* 0x000fc40003fa5070 */
[----:B------:R-:W4:Y:S01]  /*bdc0*/  LDL.LU R0, [R1+0x366c] ;  /* 0x00366c0001007983 */ /* 0x000f220000300800 */
[----:B------:R-:W-:-:S03]  /*bdd0*/  ISETP.GE.AND P2, PT, R121, RZ, PT ;  /* 0x000000ff7900720c */ /* 0x000fc60003f46270 */
[----:B------:R-:W4:Y:S05]  /*bde0*/  LDL.LU R121, [R1+0x3668] ;  /* 0x0036680001797983 */ /* 0x000f2a0000300800 */
[----:B------:R-:W-:Y:S01]  /*bdf0*/  @!P4 IMAD.IADD R2, R2, 0x1, -R240 ;  /* 0x000000010202c824 */ /* 0x000fe200078e0af0 */
[----:B------:R-:W-:Y:S02]  /*be00*/  ISETP.GE.AND P4, PT, R238, RZ, PT ;  /* 0x000000ffee00720c */ /* 0x000fe40003f86270 */
[----:B---3--:R-:W3:Y:S01]  /*be10*/  LDL R238, [R1+0x12bc] ;  /* 0x0012bc0001ee7983 */ /* 0x008ee20000100800 */
[C---:B------:R-:W-:Y:S01]  /*be20*/  ISETP.GT.U32.AND P0, PT, R240.reuse, R20, PT ;  /* 0x00000014f000720c */ /* 0x040fe20003f04070 */
[----:B------:R-:W-:Y:S01]  /*be30*/  IMAD.HI.U32 R241, R241, R247, RZ ;  /* 0x000000f7f1f17227 */ /* 0x000fe200078e00ff */
[----:B------:R-:W-:-:S03]  /*be40*/  ISETP.GT.U32.AND P1, PT, R240, R80, PT ;  /* 0x00000050f000720c */ /* 0x000fc60003f24070 */
[----:B------:R-:W-:-:S04]  /*be50*/  IMAD.MOV R241, RZ, RZ, -R241 ;  /* 0x000000fffff17224 */ /* 0x000fc800078e0af1 */
[----:B------:R-:W-:-:S04]  /*be60*/  IMAD R247, R240, R241, R247 ;  /* 0x000000f1f0f77224 */ /* 0x000fc800078e02f7 */
[----:B------:R-:W-:Y:S02]  /*be70*/  @!P0 IADD3 R20, R20, -R240, RZ ;  /* 0x800000f014148210 */ /* 0x000fe40007ffe0ff */
[----:B------:R-:W-:Y:S01]  /*be80*/  ISETP.GT.U32.AND P0, PT, R240, R247, PT ;  /* 0x000000f7f000720c */ /* 0x000fe20003f04070 */
[----:B------:R-:W-:Y:S01]  /*be90*/  @!P1 IMAD.IADD R80, R80, 0x1, -R240 ;  /* 0x0000000150509824 */ /* 0x000fe200078e0af0 */
[----:B------:R-:W-:Y:S02]  /*bea0*/  ISETP.GE.AND P1, PT, R239, RZ, PT ;  /* 0x000000ffef00720c */ /* 0x000fe40003f26270 */
[C---:B------:R-:W-:Y:S02]  /*beb0*/  ISETP.GT.U32.AND P6, PT, R240.reuse, R50, PT ;  /* 0x00000032f000720c */ /* 0x040fe40003fc4070 */
[----:B------:R-:W-:-:S07]  /*bec0*/  ISETP.GT.U32.AND P3, PT, R240, R80, PT ;  /* 0x00000050f000720c */ /* 0x000fce0003f64070 */
[----:B------:R-:W-:Y:S02]  /*bed0*/  @!P0 IMAD.IADD R247, R247, 0x1, -R240 ;  /* 0x00000001f7f78824 */ /* 0x000fe400078e0af0 */
[----:B------:R-:W-:-:S03]  /*bee0*/  @!P1 IMAD.MOV R140, RZ, RZ, -R140 ;  /* 0x000000ffff8c9224 */ /* 0x000fc600078e0a8c */
[----:B------:R-:W-:Y:S02]  /*bef0*/  ISETP.GT.U32.AND P1, PT, R240, R247, PT ;  /* 0x000000f7f000720c */ /* 0x000fe40003f24070 */
[-C--:B------:R-:W-:Y:S02]  /*bf00*/  @!P6 IADD3 R50, R50, -R240.reuse, RZ ;  /* 0x800000f03232e210 */ /* 0x080fe40007ffe0ff */
[----:B------:R-:W-:Y:S02]  /*bf10*/  ISETP.GE.AND P6, PT, R250, RZ, PT ;  /* 0x000000fffa00720c */ /* 0x000fe40003fc6270 */
[----:B------:R-:W-:Y:S02]  /*bf20*/  @!P3 IADD3 R80, R80, -R240, RZ ;  /* 0x800000f05050b210 */ /* 0x000fe40007ffe0ff */
[----:B------:R-:W-:-:S05]  /*bf30*/  ISETP.GE.AND P3, PT, R252, RZ, PT ;  /* 0x000000fffc00720c */ /* 0x000fca0003f66270 */
[----:B------:R-:W-:Y:S02]  /*bf40*/  @!P1 IADD3 R247, R247, -R240, RZ ;  /* 0x800000f0f7f79210 */ /* 0x000fe40007ffe0ff */
[----:B------:R-:W1:Y:S01]  /*bf50*/  LDC.64 R240, c[0x0][0x238] ;  /* 0x00008e00fff07b82 */ /* 0x000e620000000a00 */
[----:B------:R-:W-:Y:S01]  /*bf60*/  ISETP.GE.AND P0, PT, R251, RZ, PT ;  /* 0x000000fffb00720c */ /* 0x000fe20003f06270 */
[----:B------:R-:W-:Y:S01]  /*bf70*/  @!P6 IMAD.MOV R169, RZ, RZ, -R169 ;  /* 0x000000ffffa9e224 */ /* 0x000fe200078e0aa9 */
[----:B------:R-:W-:Y:S02]  /*bf80*/  ISETP.GE.AND P6, PT, R81, RZ, PT ;  /* 0x000000ff5100720c */ /* 0x000fe40003fc6270 */
[----:B------:R-:W-:Y:S01]  /*bf90*/  LOP3.LUT R239, R249, 0x20, RZ, 0xfc, !PT ;  /* 0x00000020f9ef7812 */ /* 0x000fe200078efcff */
[----:B------:R-:W-:Y:S01]  /*bfa0*/  @!P2 IMAD.MOV R109, RZ, RZ, -R109 ;  /* 0x000000ffff6da224 */ /* 0x000fe200078e0a6d */
[----:B------:R-:W-:Y:S01]  /*bfb0*/  ISETP.GE.AND P1, PT, R51, RZ, PT ;  /* 0x000000ff3300720c */ /* 0x000fe20003f26270 */
[----:B------:R-:W-:Y:S01]  /*bfc0*/  @!P3 IMAD.MOV R228, RZ, RZ, -R228 ;  /* 0x000000ffffe4b224 */ /* 0x000fe200078e0ae4 */
[----:B------:R-:W-:Y:S01]  /*bfd0*/  ISETP.GE.AND P2, PT, R239, UR4, PT ;  /* 0x00000004ef007c0c */ /* 0x000fe2000bf46270 */
[----:B--2---:R-:W2:Y:S01]  /*bfe0*/  LDL.LU R81, [R1+0x34] ;  /* 0x0000340001517983 */ /* 0x004ea20000300800 */
[----:B------:R-:W-:Y:S01]  /*bff0*/  ISETP.GE.AND P3, PT, R21, RZ, PT ;  /* 0x000000ff1500720c */ /* 0x000fe20003f66270 */
[----:B------:R-:W-:Y:S01]  /*c000*/  @!P4 IMAD.MOV R20, RZ, RZ, -R20 ;  /* 0x000000ffff14c224 */ /* 0x000fe200078e0a14 */
[----:B------:R-:W-:Y:S01]  /*c010*/  SEL R248, R248, RZ, !P2 ;  /* 0x000000fff8f87207 */ /* 0x000fe20005000000 */
[----:B------:R-:W2:Y:S01]  /*c020*/  LDL.LU R51, [R1+0x30] ;  /* 0x0000300001337983 */ /* 0x000ea20000300800 */
[----:B------:R-:W-:Y:S01]  /*c030*/  @!P0 IMAD.MOV R199, RZ, RZ, -R199 ;  /* 0x000000ffffc78224 */ /* 0x000fe200078e0ac7 */
[----:B------:R-:W-:Y:S01]  /*c040*/  @!P6 IADD3 R80, -R80, RZ, RZ ;  /* 0x000000ff5050e210 */ /* 0x000fe20007ffe1ff */
[----:B------:R-:W-:Y:S01]  /*c050*/  ULDC.64 UR4, c[0x0][0x218] ;  /* 0x0000860000047ab9 */ /* 0x000fe20000000a00 */
[----:B------:R-:W2:Y:S01]  /*c060*/  LDL.LU R21, [R1+0x2c] ;  /* 0x00002c0001157983 */ /* 0x000ea20000300800 */
[----:B------:R-:W-:-:S03]  /*c070*/  ISETP.NE.U32.AND P0, PT, R248, RZ, PT ;  /* 0x000000fff800720c */ /* 0x000fc60003f05070 */
[----:B------:R-:W2:Y:S01]  /*c080*/  LDL.LU R239, [R1+0x28] ;  /* 0x0000280001ef7983 */ /* 0x000ea20000300800 */
[----:B------:R-:W-:-:S03]  /*c090*/  ISETP.GE.AND P2, PT, R120, RZ, PT ;  /* 0x000000ff7800720c */ /* 0x000fc60003f46270 */
[----:B------:R-:W2:Y:S04]  /*c0a0*/  LDL.LU R249, [R1+0x24] ;  /* 0x0000240001f97983 */ /* 0x000ea80000300800 */
[----:B------:R-:W2:Y:S04]  /*c0b0*/  LDL.LU R250, [R1+0x20] ;  /* 0x0000200001fa7983 */ /* 0x000ea80000300800 */
[----:B------:R-:W2:Y:S04]  /*c0c0*/  LDL.LU R251, [R1+0x1c] ;  /* 0x00001c0001fb7983 */ /* 0x000ea80000300800 */
[----:B------:R-:W2:Y:S04]  /*c0d0*/  LDL.LU R252, [R1+0x18] ;  /* 0x0000180001fc7983 */ /* 0x000ea80000300800 */
[----:B------:R-:W2:Y:S04]  /*c0e0*/  LDL.LU R120, [R1+0x14] ;  /* 0x0000140001787983 */ /* 0x000ea80000300800 */
[----:B-1----:R1:W-:Y:S04]  /*c0f0*/  STL [R1+0x3620], R240 ;  /* 0x003620f001007387 */ /* 0x0023e80000100800 */
[----:B-1----:R-:W2:Y:S01]  /*c100*/  LDL.LU R240, [R1+0x4] ;  /* 0x0000040001f07983 */ /* 0x002ea20000300800 */
[----:B----4-:R-:W-:-:S02]  /*c110*/  ISETP.NE.AND P6, PT, R121, RZ, PT ;  /* 0x000000ff7900720c */ /* 0x010fc40003fc5270 */
[----:B------:R-:W-:Y:S02]  /*c120*/  LOP3.LUT R248, RZ, R121, RZ, 0x33, !PT ;  /* 0x00000079fff87212 */ /* 0x000fe400078e33ff */
[----:B------:R-:W4:Y:S02]  /*c130*/  LDL.LU R121, [R1+0x8] ;  /* 0x0000080001797983 */ /* 0x000f240000300800 */
[----:B------:R-:W-:Y:S02]  /*c140*/  SEL R230, R248, R230, !P6 ;  /* 0x000000e6f8e67207 */ /* 0x000fe40007000000 */
[----:B---3--:R-:W-:Y:S02]  /*c150*/  ISETP.GE.AND P4, PT, R238, RZ, PT ;  /* 0x000000ffee00720c */ /* 0x008fe40003f86270 */
[----:B------:R-:W3:Y:S04]  /*c160*/  LDL.LU R238, [R1+0x3664] ;  /* 0x0036640001ee7983 */ /* 0x000ee80000300800 */
[----:B------:R1:W-:Y:S04]  /*c170*/  STL [R1+0xdc], R230 ;  /* 0x0000dce601007387 */ /* 0x0003e80000100800 */
[----:B-1----:R-:W4:Y:S01]  /*c180*/  LDL.LU R230, [R1+0x3660] ;  /* 0x0036600001e67983 */ /* 0x002f220000300800 */
[----:B--2---:R-:W-:-:S02]  /*c190*/  SEL R81, R248, R81, !P6 ;  /* 0x00000051f8517207 */ /* 0x004fc40007000000 */
[C---:B------:R-:W-:Y:S02]  /*c1a0*/  SEL R51, R248.reuse, R51, !P6 ;  /* 0x00000033f8337207 */ /* 0x040fe40007000000 */
[C---:B------:R-:W-:Y:S02]  /*c1b0*/  SEL R21, R248.reuse, R21, !P6 ;  /* 0x00000015f8157207 */ /* 0x040fe40007000000 */
[C---:B------:R-:W-:Y:S02]  /*c1c0*/  SEL R239, R248.reuse, R239, !P6 ;  /* 0x000000eff8ef7207 */ /* 0x040fe40007000000 */
[C---:B------:R-:W-:Y:S02]  /*c1d0*/  SEL R249, R248.reuse, R249, !P6 ;  /* 0x000000f9f8f97207 */ /* 0x040fe40007000000 */
[C---:B------:R-:W-:Y:S02]  /*c1e0*/  SEL R250, R248.reuse, R250, !P6 ;  /* 0x000000faf8fa7207 */ /* 0x040fe40007000000 */
[----:B------:R-:W-:-:S02]  /*c1f0*/  SEL R251, R248, R251, !P6 ;  /* 0x000000fbf8fb7207 */ /* 0x000fc40007000000 */
[C---:B------:R-:W-:Y:S02]  /*c200*/  SEL R252, R248.reuse, R252, !P6 ;  /* 0x000000fcf8fc7207 */ /* 0x040fe40007000000 */
[C---:B------:R-:W-:Y:S02]  /*c210*/  SEL R120, R248.reuse, R120, !P6 ;  /* 0x00000078f8787207 */ /* 0x040fe40007000000 */
[----:B----4-:R-:W-:-:S05]  /*c220*/  SEL R230, R248, R230, !P6 ;  /* 0x000000e6f8e67207 */ /* 0x010fca0007000000 */
[----:B------:R1:W-:Y:S04]  /*c230*/  STL [R1+0xe4], R230 ;  /* 0x0000e4e601007387 */ /* 0x0003e80000100800 */
[----:B-1----:R-:W2:Y:S04]  /*c240*/  LDL.LU R230, [R1+0x10] ;  /* 0x0000100001e67983 */ /* 0x002ea80000300800 */
[----:B------:R1:W-:Y:S04]  /*c250*/  STL [R1+0xd8], R81 ;  /* 0x0000d85101007387 */ /* 0x0003e80000100800 */
[----:B-1----:R-:W4:Y:S04]  /*c260*/  LDL.LU R81, [R1+0x365c] ;  /* 0x00365c0001517983 */ /* 0x002f280000300800 */
[----:B------:R1:W-:Y:S04]  /*c270*/  STL [R1+0xd4], R51 ;  /* 0x0000d43301007387 */ /* 0x0003e80000100800 */
[----:B-1----:R-:W3:Y:S04]  /*c280*/  LDL.LU R51, [R1+0x3658] ;  /* 0x0036580001337983 */ /* 0x002ee80000300800 */
[----:B------:R1:W-:Y:S04]  /*c290*/  STL [R1+0xd0], R21 ;  /* 0x0000d01501007387 */ /* 0x0003e80000100800 */
[----:B-1----:R-:W4:Y:S04]  /*c2a0*/  LDL.LU R21, [R1+0x3654] ;  /* 0x0036540001157983 */ /* 0x002f280000300800 */
[----:B------:R1:W-:Y:S04]  /*c2b0*/  STL [R1+0xcc], R239 ;  /* 0x0000ccef01007387 */ /* 0x0003e80000100800 */
[----:B-1----:R-:W3:Y:S04]  /*c2c0*/  LDL.LU R239, [R1+0x3650] ;  /* 0x0036500001ef7983 */ /* 0x002ee80000300800 */
        /* <DEDUP_REMOVED lines=9> */
[----:B-1----:R-:W3:Y:S01]  /*c360*/  LDL.LU R120, [R1+0x363c] ;  /* 0x00363c0001787983 */ /* 0x002ee20000300800 */
[----:B--2---:R-:W-:-:S05]  /*c370*/  SEL R230, R248, R230, !P6 ;  /* 0x000000e6f8e67207 */ /* 0x004fca0007000000 */
[----:B------:R1:W-:Y:S02]  /*c380*/  STL [R1+0xb8], R230 ;  /* 0x0000b8e601007387 */ /* 0x0003e40000100800 */
[C---:B-1----:R-:W-:Y:S02]  /*c390*/  SEL R230, R248.reuse, R121, !P6 ;  /* 0x00000079f8e67207 */ /* 0x042fe40007000000 */
[----:B------:R-:W-:-:S03]  /*c3a0*/  SEL R121, R248, R240, !P6 ;  /* 0x000000f0f8797207 */ /* 0x000fc60007000000 */
[----:B------:R3:W-:Y:S01]  /*c3b0*/  STL [R1+0xb4], R230 ;  /* 0x0000b4e601007387 */ /* 0x0007e20000100800 */
[C---:B----4-:R-:W-:Y:S02]  /*c3c0*/  SEL R21, R248.reuse, R21, !P6 ;  /* 0x00000015f8157207 */ /* 0x050fe40007000000 */
[C---:B---3--:R-:W-:Y:S02]  /*c3d0*/  SEL R230, R248.reuse, R251, !P6 ;  /* 0x000000fbf8e67207 */ /* 0x048fe40007000000 */
[C---:B------:R-:W-:Y:S02]  /*c3e0*/  SEL R240, R248.reuse, R120, !P6 ;  /* 0x00000078f8f07207 */ /* 0x040fe40007000000 */
[----:B------:R-:W2:Y:S04]  /*c3f0*/  LDL.LU R120, [R1+0x3638] ;  /* 0x0036380001787983 */ /* 0x000ea80000300800 */
[----:B------:R1:W-:Y:S04]  /*c400*/  STL [R1+0xb0], R121 ;  /* 0x0000b07901007387 */ /* 0x0003e80000100800 */
[----:B------:R3:W-:Y:S01]  /*c410*/  STL [R1+0xac], R240 ;  /* 0x0000acf001007387 */ /* 0x0007e20000100800 */
[----:B-1----:R-:W-:-:S02]  /*c420*/  SEL R121, R248, R252, !P6 ;  /* 0x000000fcf8797207 */ /* 0x002fc40007000000 */
[----:B---3--:R-:W-:-:S03]  /*c430*/  SEL R240, R248, R250, !P6 ;  /* 0x000000faf8f07207 */ /* 0x008fc60007000000 */
[----:B------:R1:W-:Y:S04]  /*c440*/  STL [R1+0xa8], R121 ;  /* 0x0000a87901007387 */ /* 0x0003e80000100800 */
[----:B------:R3:W-:Y:S01]  /*c450*/  STL [R1+0xa4], R230 ;  /* 0x0000a4e601007387 */ /* 0x0007e20000100800 */
[----:B-1----:R-:W-:-:S03]  /*c460*/  SEL R121, R248, R249, !P6 ;  /* 0x000000f9f8797207 */ /* 0x002fc60007000000 */
[----:B------:R-:W-:Y:S01]  /*c470*/  STL [R1+0xa0], R240 ;  /* 0x0000a0f001007387 */ /* 0x000fe20000100800 */
[----:B---3--:R-:W-:-:S03]  /*c480*/  SEL R230, R248, R239, !P6 ;  /* 0x000000eff8e67207 */ /* 0x008fc60007000000 */
[----:B------:R1:W-:Y:S04]  /*c490*/  STL [R1+0x9c], R121 ;  /* 0x00009c7901007387 */ /* 0x0003e80000100800 */
[----:B------:R-:W-:Y:S04]  /*c4a0*/  STL [R1+0x98], R230 ;  /* 0x000098e601007387 */ /* 0x000fe80000100800 */
[----:B------:R3:W-:Y:S01]  /*c4b0*/  STL [R1+0x94], R21 ;  /* 0x0000941501007387 */ /* 0x0007e20000100800 */
[C---:B-1----:R-:W-:Y:S02]  /*c4c0*/  SEL R121, R248.reuse, R51, !P6 ;  /* 0x00000033f8797207 */ /* 0x042fe40007000000 */
[----:B------:R-:W-:-:S02]  /*c4d0*/  SEL R51, R248, R81, !P6 ;  /* 0x00000051f8337207 */ /* 0x000fc40007000000 */
[C---:B------:R-:W-:Y:S01]  /*c4e0*/  SEL R81, R248.reuse, R141, !P6 ;  /* 0x0000008df8517207 */ /* 0x040fe20007000000 */
[----:B------:R-:W-:Y:S01]  /*c4f0*/  STL [R1+0x90], R121 ;  /* 0x0000907901007387 */ /* 0x000fe20000100800 */
[----:B---3--:R-:W-:-:S03]  /*c500*/  SEL R21, R248, R110, !P6 ;  /* 0x0000006ef8157207 */ /* 0x008fc60007000000 */
[----:B------:R1:W-:Y:S04]  /*c510*/  STL [R1+0x8c], R51 ;  /* 0x00008c3301007387 */ /* 0x0003e80000100800 */
[----:B------:R3:W-:Y:S01]  /*c520*/  STL [R1+0x88], R21 ;  /* 0x0000881501007387 */ /* 0x0007e20000100800 */
[----:B-1----:R-:W-:-:S03]  /*c530*/  SEL R51, R248, R171, !P6 ;  /* 0x000000abf8337207 */ /* 0x002fc60007000000 */
[----:B------:R1:W-:Y:S01]  /*c540*/  STL [R1+0x84], R81 ;  /* 0x0000845101007387 */ /* 0x0003e20000100800 */
[----:B---3--:R-:W-:-:S03]  /*c550*/  SEL R21, R248, R200, !P6 ;  /* 0x000000c8f8157207 */ /* 0x008fc60007000000 */
[----:B------:R3:W-:Y:S04]  /*c560*/  STL [R1+0x80], R51 ;  /* 0x0000803301007387 */ /* 0x0007e80000100800 */
[----:B------:R4:W-:Y:S01]  /*c570*/  STL [R1+0x7c], R21 ;  /* 0x00007c1501007387 */ /* 0x0009e20000100800 */
[C---:B-1----:R-:W-:Y:S02]  /*c580*/  SEL R81, R248.reuse, R242, !P6 ;  /* 0x000000f2f8517207 */ /* 0x042fe40007000000 */
[----:B---3--:R-:W-:-:S03]  /*c590*/  SEL R51, R248, R22, !P6 ;  /* 0x00000016f8337207 */ /* 0x008fc60007000000 */
[----:B------:R-:W-:Y:S01]  /*c5a0*/  STL [R1+0x78], R81 ;  /* 0x0000785101007387 */ /* 0x000fe20000100800 */
[C---:B------:R-:W-:Y:S02]  /*c5b0*/  SEL R22, R248.reuse, R82, !P6 ;  /* 0x00000052f8167207 */ /* 0x040fe40007000000 */
[C---:B----4-:R-:W-:Y:S01]  /*c5c0*/  SEL R21, R248.reuse, R52, !P6 ;  /* 0x00000034f8157207 */ /* 0x050fe20007000000 */
[----:B------:R1:W-:Y:S04]  /*c5d0*/  STL [R1+0x74], R51 ;  /* 0x0000743301007387 */ /* 0x0003e80000100800 */
[----:B------:R3:W-:Y:S04]  /*c5e0*/  STL [R1+0x70], R21 ;  /* 0x0000701501007387 */ /* 0x0007e80000100800 */
[----:B------:R4:W-:Y:S01]  /*c5f0*/  STL [R1+0x6c], R22 ;  /* 0x00006c1601007387 */ /* 0x0009e20000100800 */
[----:B-1----:R-:W-:-:S02]  /*c600*/  SEL R51, R248, R111, !P6 ;  /* 0x0000006ff8337207 */ /* 0x002fc40007000000 */
[----:B---3--:R-:W-:-:S03]  /*c610*/  SEL R21, R248, R142, !P6 ;  /* 0x0000008ef8157207 */ /* 0x008fc60007000000 */
[----:B------:R1:W-:Y:S01]  /*c620*/  STL [R1+0x68], R51 ;  /* 0x0000683301007387 */ /* 0x0003e20000100800 */
[----:B----4-:R-:W-:-:S03]  /*c630*/  SEL R22, R248, R172, !P6 ;  /* 0x000000acf8167207 */ /* 0x010fc60007000000 */
[----:B------:R3:W-:Y:S04]  /*c640*/  STL [R1+0x64], R21 ;  /* 0x0000641501007387 */ /* 0x0007e80000100800 */
[----:B------:R4:W-:Y:S01]  /*c650*/  STL [R1+0x60], R22 ;  /* 0x0000601601007387 */ /* 0x0009e20000100800 */
[C---:B-1----:R-:W-:Y:S02]  /*c660*/  SEL R51, R248.reuse, R201, !P6 ;  /* 0x000000c9f8337207 */ /* 0x042fe40007000000 */
[----:B---3--:R-:W-:-:S03]  /*c670*/  SEL R21, R248, R243, !P6 ;  /* 0x000000f3f8157207 */ /* 0x008fc60007000000 */
[----:B------:R-:W-:Y:S01]  /*c680*/  STL [R1+0x5c], R51 ;  /* 0x00005c3301007387 */ /* 0x000fe20000100800 */
[----:B----4-:R-:W-:-:S03]  /*c690*/  SEL R22, R248, R23, !P6 ;  /* 0x00000017f8167207 */ /* 0x010fc60007000000 */
[----:B------:R1:W-:Y:S01]  /*c6a0*/  STL [R1+0x58], R21 ;  /* 0x0000581501007387 */ /* 0x0003e20000100800 */
[----:B------:R-:W-:-:S03]  /*c6b0*/  SEL R23, R248, R53, !P6 ;  /* 0x00000035f8177207 */ /* 0x000fc60007000000 */
        /* <DEDUP_REMOVED lines=8> */
[----:B------:R1:W-:Y:S01]  /*c740*/  STL [R1+0x44], R23 ;  /* 0x0000441701007387 */ /* 0x0003e20000100800 */
[----:B----4-:R-:W-:-:S03]  /*c750*/  SEL R22, R248, R202, !P6 ;  /* 0x000000caf8167207 */ /* 0x010fc60007000000 */
        /* <DEDUP_REMOVED lines=15> */
[C---:B---3--:R-:W-:Y:S02]  /*c850*/  SEL R21, R248.reuse, R203, !P6 ;  /* 0x000000cbf8157207 */ /* 0x048fe40007000000 */
[----:B----4-:R-:W-:-:S03]  /*c860*/  SEL R22, R248, R25, !P6 ;  /* 0x00000019f8167207 */ /* 0x010fc60007000000 */
[----:B------:R1:W-:Y:S04]  /*c870*/  STL [R1+0x20], R21 ;  /* 0x0000201501007387 */ /* 0x0003e80000100800 */
[----:B------:R3:W-:Y:S04]  /*c880*/  STL [R1+0x1c], R23 ;  /* 0x00001c1701007387 */ /* 0x0007e80000100800 */
[----:B------:R4:W-:Y:S01]  /*c890*/  STL [R1+0x18], R22 ;  /* 0x0000181601007387 */ /* 0x0009e20000100800 */
[C---:B-1----:R-:W-:Y:S02]  /*c8a0*/  SEL R21, R248.reuse, R55, !P6 ;  /* 0x00000037f8157207 */ /* 0x042fe40007000000 */
[----:B---3--:R-:W-:-:S03]  /*c8b0*/  SEL R23, R248, R85, !P6 ;  /* 0x00000055f8177207 */ /* 0x008fc60007000000 */
[----:B------:R1:W-:Y:S01]  /*c8c0*/  STL [R1+0x14], R21 ;  /* 0x0000141501007387 */ /* 0x0003e20000100800 */
[----:B----4-:R-:W-:-:S03]  /*c8d0*/  SEL R22, R248, R114, !P6 ;  /* 0x00000072f8167207 */ /* 0x010fc60007000000 */
[----:B------:R-:W-:Y:S04]  /*c8e0*/  STL [R1+0x10], R23 ;  /* 0x0000101701007387 */ /* 0x000fe80000100800 */
[----:B------:R3:W-:Y:S01]  /*c8f0*/  STL [R1+0xc], R22 ;  /* 0x00000c1601007387 */ /* 0x0007e20000100800 */
[----:B-1----:R-:W-:-:S05]  /*c900*/  SEL R21, R248, R145, !P6 ;  /* 0x00000091f8157207 */ /* 0x002fca0007000000 */
[----:B------:R1:W-:Y:S01]  /*c910*/  STL [R1+0x8], R21 ;  /* 0x0000081501007387 */ /* 0x0003e20000100800 */
[----:B---3--:R-:W-:-:S03]  /*c920*/  SEL R22, R248, R204, !P6 ;  /* 0x000000ccf8167207 */ /* 0x008fc60007000000 */
[----:B------:R-:W3:Y:S04]  /*c930*/  LDL R53, [R1+0x1700] ;  /* 0x0017000001357983 */ /* 0x000ee80000100800 */
[----:B------:R4:W-:Y:S04]  /*c940*/  STL [R1+0x4], R22 ;  /* 0x0000041601007387 */ /* 0x0009e80000100800 */
[----:B------:R-:W3:Y:S01]  /*c950*/  LDL R52, [R1+0x1704] ;  /* 0x0017040001347983 */ /* 0x000ee20000100800 */
[----:B------:R-:W-:Y:S01]  /*c960*/  @!P1 IMAD.MOV R2, RZ, RZ, -R2 ;  /* 0x000000ffff029224 */ /* 0x000fe200078e0a02 */
[C---:B------:R-:W-:Y:S01]  /*c970*/  ISETP.GT.U32.AND P1, PT, R170.reuse, R238, PT ;  /* 0x000000eeaa00720c */ /* 0x040fe20003f24070 */
[----:B------:R-:W-:Y:S01]  /*c980*/  @!P3 IMAD.MOV R247, RZ, RZ, -R247 ;  /* 0x000000fffff7b224 */ /* 0x000fe200078e0af7 */
[----:B------:R-:W4:Y:S01]  /*c990*/  S2R R51, SR_TID.X ;  /* 0x0000000000337919 */ /* 0x000f220000002100 */
[C---:B------:R-:W-:Y:S01]  /*c9a0*/  ISETP.GT.U32.AND P3, PT, R170.reuse, R235, PT ;  /* 0x000000ebaa00720c */ /* 0x040fe20003f64070 */
[----:B------:R-:W-:Y:S01]  /*c9b0*/  @!P2 IMAD.MOV R50, RZ, RZ, -R50 ;  /* 0x000000ffff32a224 */ /* 0x000fe200078e0a32 */
[----:B------:R-:W-:-:S02]  /*c9c0*/  ISETP.GT.U32.AND P2, PT, R170, R0, PT ;  /* 0x00000000aa00720c */ /* 0x000fc40003f44070 */
[----:B-1----:R-:W-:-:S06]  /*c9d0*/  SEL R21, R248, R246, !P6 ;  /* 0x000000f6f8157207 */ /* 0x002fcc0007000000 */
[----:B------:R-:W-:Y:S01]  /*c9e0*/  @!P1 IADD3 R238, R238, -R170, RZ ;  /* 0x800000aaeeee9210 */ /* 0x000fe20007ffe0ff */
[----:B------:R-:W-:Y:S02]  /*c9f0*/  STL [R1], R21 ;  /* 0x0000001501007387 */ /* 0x000fe40000100800 */
[--C-:B------:R-:W-:Y:S02]  /*ca00*/  @!P3 IMAD.IADD R235, R235, 0x1, -R170.reuse ;  /* 0x00000001ebebb824 */ /* 0x100fe400078e0aaa */
[----:B------:R-:W3:Y:S01]  /*ca10*/  LDL R240, [R1+0x1708] ;  /* 0x0017080001f07983 */ /* 0x000ee20000100800 */
[----:B------:R-:W-:-:S04]  /*ca20*/  @!P2 IMAD.IADD R0, R0, 0x1, -R170 ;  /* 0x000000010000a824 */ /* 0x000fc800078e0aaa */
[----:B------:R-:W-:Y:S01]  /*ca30*/  @!P4 IMAD.MOV R0, RZ, RZ, -R0 ;  /* 0x000000ffff00c224 */ /* 0x000fe200078e0a00 */
[C---:B------:R-:W-:Y:S02]  /*ca40*/  SEL R25, R248.reuse, R19, !P6 ;  /* 0x00000013f8197207 */ /* 0x040fe40007000000 */
[C---:B------:R-:W-:Y:S02]  /*ca50*/  SEL R24, R248.reuse, R17, !P6 ;  /* 0x00000011f8187207 */ /* 0x040fe40007000000 */
[----:B----4-:R-:W-:Y:S02]  /*ca60*/  SEL R22, R248, R7, !P6 ;  /* 0x00000007f8167207 */ /* 0x010fe40007000000 */
[----:B------:R-:W-:-:S05]  /*ca70*/  LOP3.LUT R51, R51, 0x1f, RZ, 0xc0, !PT ;  /* 0x0000001f33337812 */ /* 0x000fca00078ec0ff */
[----:B------:R-:W-:Y:S01]  /*ca80*/  IMAD R7, R51, R241, RZ ;  /* 0x000000f133077224 */ /* 0x000fe200078e02ff */
[C---:B------:R-:W-:Y:S02]  /*ca90*/  SEL R202, R248.reuse, R176, !P6 ;  /* 0x000000b0f8ca7207 */ /* 0x040fe40007000000 */
[----:B------:R-:W-:Y:S02]  /*caa0*/  SEL R171, R248, R56, !P6 ;  /* 0x00000038f8ab7207 */ /* 0x000fe40007000000 */
[----:B--2---:R-:W-:Y:S02]  /*cab0*/  ISETP.NE.AND P4, PT, R120, RZ, PT ;  /* 0x000000ff7800720c */ /* 0x004fe40003f85270 */
[----:B------:R-:W-:-:S04]  /*cac0*/  LOP3.LUT R120, RZ, R120, RZ, 0x33, !PT ;  /* 0x00000078ff787212 */ /* 0x000fc800078e33ff */
[----:B------:R-:W-:-:S05]  /*cad0*/  SEL R19, R120, R0, !P4 ;  /* 0x0000000078137207 */ /* 0x000fca0006000000 */
[----:B------:R-:W-:Y:S01]  /*cae0*/  STL [R1+0xf0], R19 ;  /* 0x0000f01301007387 */ /* 0x000fe20000100800 */
[----:B---3--:R-:W-:-:S03]  /*caf0*/  ISETP.GE.AND P1, PT, R53, RZ, PT ;  /* 0x000000ff3500720c */ /* 0x008fc60003f26270 */
[----:B------:R-:W2:Y:S01]  /*cb00*/  LDL.LU R53, [R1+0xdc] ;  /* 0x0000dc0001357983 */ /* 0x000ea20000300800 */
[----:B------:R-:W-:-:S09]  /*cb10*/  ISETP.GE.AND P3, PT, R52, RZ, PT ;  /* 0x000000ff3400720c */ /* 0x000fd20003f66270 */
[----:B------:R-:W-:-:S05]  /*cb20*/  @!P1 IMAD.MOV R238, RZ, RZ, -R238 ;  /* 0x000000ffffee9224 */ /* 0x000fca00078e0aee */
[----:B------:R-:W-:Y:S01]  /*cb30*/  SEL R17, R120, R238, !P4 ;  /* 0x000000ee78117207 */ /* 0x000fe20006000000 */
[----:B------:R-:W-:-:S04]  /*cb40*/  @!P3 IMAD.MOV R235, RZ, RZ, -R235 ;  /* 0x000000ffffebb224 */ /* 0x000fc800078e0aeb */
[----:B------:R-:W-:Y:S01]  /*cb50*/  STL [R1+0xec], R17 ;  /* 0x0000ec1101007387 */ /* 0x000fe20000100800 */
[----:B------:R-:W-:-:S03]  /*cb60*/  SEL R0, R120, R235, !P4 ;  /* 0x000000eb78007207 */ /* 0x000fc60006000000 */
[----:B------:R-:W3:Y:S04]  /*cb70*/  LDL.LU R51, [R1+0xd8] ;  /* 0x0000d80001337983 */ /* 0x000ee80000300800 */
[----:B------:R1:W-:Y:S04]  /*cb80*/  STL [R1+0xe8], R0 ;  /* 0x0000e80001007387 */ /* 0x0003e80000100800 */
[----:B------:R-:W4:Y:S04]  /*cb90*/  LDL.LU R83, [R1+0xd4] ;  /* 0x0000d40001537983 */ /* 0x000f280000300800 */
[----:B------:R-:W4:Y:S04]  /*cba0*/  LDL.LU R114, [R1+0xd0] ;  /* 0x0000d00001727983 */ /* 0x000f280000300800 */
[----:B------:R-:W4:Y:S04]  /*cbb0*/  LDL.LU R144, [R1+0xcc] ;  /* 0x0000cc0001907983 */ /* 0x000f280000300800 */
[----:B------:R-:W3:Y:S04]  /*cbc0*/  LDL.LU R176, [R1+0xc8] ;  /* 0x0000c80001b07983 */ /* 0x000ee80000300800 */
[----:B------:R-:W1:Y:S01]  /*cbd0*/  LDL.LU R56, [R1+0xc4] ;  /* 0x0000c40001387983 */ /* 0x000e620000300800 */
[----:B------:R-:W-:-:S02]  /*cbe0*/  ISETP.GT.U32.AND P2, PT, R170, R232, PT ;  /* 0x000000e8aa00720c */ /* 0x000fc40003f44070 */
[C---:B------:R-:W-:Y:S02]  /*cbf0*/  SEL R251, R248.reuse, R115, !P6 ;  /* 0x00000073f8fb7207 */ /* 0x040fe40007000000 */
[----:B------:R-:W4:Y:S01]  /*cc00*/  LDL.LU R115, [R1+0xc0] ;  /* 0x0000c00001737983 */ /* 0x000f220000300800 */
[----:B------:R-:W-:-:S03]  /*cc10*/  SEL R245, R248, R147, !P6 ;  /* 0x00000093f8f57207 */ /* 0x000fc60007000000 */
[----:B------:R-:W4:Y:S01]  /*cc20*/  LDL.LU R52, [R1+0xbc] ;  /* 0x0000bc0001347983 */ /* 0x000f220000300800 */
[----:B------:R-:W-:-:S03]  /*cc30*/  SEL R172, R248, R57, !P6 ;  /* 0x00000039f8ac7207 */ /* 0x000fc60007000000 */
[----:B------:R-:W4:Y:S01]  /*cc40*/  LDL.LU R84, [R1+0xb8] ;  /* 0x0000b80001547983 */ /* 0x000f220000300800 */
[----:B------:R-:W-:Y:S01]  /*cc50*/  @!P2 IMAD.IADD R232, R232, 0x1, -R170 ;  /* 0x00000001e8e8a824 */ /* 0x000fe200078e0aaa */
[----:B------:R-:W-:Y:S02]  /*cc60*/  ISETP.GE.AND P2, PT, R240, RZ, PT ;  /* 0x000000fff000720c */ /* 0x000fe40003f46270 */
[----:B------:R-:W4:Y:S04]  /*cc70*/  LDL.LU R55, [R1+0xb4] ;  /* 0x0000b40001377983 */ /* 0x000f280000300800 */
[----:B------:R-:W4:Y:S04]  /*cc80*/  LDL.LU R145, [R1+0xb0] ;  /* 0x0000b00001917983 */ /* 0x000f280000300800 */
[----:B------:R-:W4:Y:S04]  /*cc90*/  LDL.LU R147, [R1+0xe0] ;  /* 0x0000e00001937983 */ /* 0x000f280000300800 */
[----:B------:R-:W4:Y:S04]  /*cca0*/  LDL.LU R57, [R1+0xac] ;  /* 0x0000ac0001397983 */ /* 0x000f280000300800 */
[----:B------:R-:W4:Y:S01]  /*ccb0*/  LDL.LU R54, [R1+0xa8] ;  /* 0x0000a80001367983 */ /* 0x000f220000300800 */
[----:B------:R-:W-:-:S03]  /*ccc0*/  SEL R252, R248, R86, !P6 ;  /* 0x00000056f8fc7207 */ /* 0x000fc60007000000 */
[----:B------:R-:W4:Y:S01]  /*ccd0*/  LDL.LU R86, [R1+0xa4] ;  /* 0x0000a40001567983 */ /* 0x000f220000300800 */
[----:B------:R-:W-:Y:S01]  /*cce0*/  @!P2 IMAD.MOV R232, RZ, RZ, -R232 ;  /* 0x000000ffffe8a224 */ /* 0x000fe200078e0ae8 */
[C---:B------:R-:W-:Y:S02]  /*ccf0*/  SEL R246, R248.reuse, R116, !P6 ;  /* 0x00000074f8f67207 */ /* 0x040fe40007000000 */
[----:B------:R-:W-:Y:S01]  /*cd00*/  SEL R143, R248, R30, !P6 ;  /* 0x0000001ef88f7207 */ /* 0x000fe20007000000 */
[----:B------:R-:W4:Y:S01]  /*cd10*/  LDL.LU R116, [R1+0xa0] ;  /* 0x0000a00001747983 */ /* 0x000f220000300800 */
[----:B------:R-:W-:Y:S02]  /*cd20*/  SEL R240, R120, R232, !P4 ;  /* 0x000000e878f07207 */ /* 0x000fe40006000000 */
[----:B------:R-:W-:-:S03]  /*cd30*/  SEL R250, R248, R146, !P6 ;  /* 0x00000092f8fa7207 */ /* 0x000fc60007000000 */
[----:B------:R-:W-:Y:S01]  /*cd40*/  STL [R1+0x3624], R240 ;  /* 0x003624f001007387 */ /* 0x000fe20000100800 */
[----:B--2---:R-:W-:-:S03]  /*cd50*/  IMAD R30, R53, UR26, RZ ;  /* 0x0000001a351e7c24 */ /* 0x004fc6000f8e02ff */
[----:B------:R-:W2:Y:S04]  /*cd60*/  LDL.LU R53, [R1+0x9c] ;  /* 0x00009c0001357983 */ /* 0x000ea80000300800 */
[----:B------:R-:W2:Y:S04]  /*cd70*/  LDL.LU R85, [R1+0x98] ;  /* 0x0000980001557983 */ /* 0x000ea80000300800 */
[----:B------:R-:W2:Y:S01]  /*cd80*/  LDL.LU R146, [R1+0x94] ;  /* 0x0000940001927983 */ /* 0x000ea20000300800 */
[----:B-1----:R-:W-:-:S03]  /*cd90*/  IMAD R0, R56, UR26, RZ ;  /* 0x0000001a38007c24 */ /* 0x002fc6000f8e02ff */
[----:B------:R-:W2:Y:S01]  /*cda0*/  LDL.LU R56, [R1+0x90] ;  /* 0x0000900001387983 */ /* 0x000ea20000300800 */
[----:B---3--:R-:W-:Y:S01]  /*cdb0*/  IMAD R19, R176, UR26, RZ ;  /* 0x0000001ab0137c24 */ /* 0x008fe2000f8e02ff */
[C---:B------:R-:W-:Y:S01]  /*cdc0*/  SEL R110, R248.reuse, R133, !P6 ;  /* 0x00000085f86e7207 */ /* 0x040fe20007000000 */
[----:B----4-:R-:W-:Y:S01]  /*cdd0*/  IMAD R176, R115, UR26, RZ ;  /* 0x0000001a73b07c24 */ /* 0x010fe2000f8e02ff */
[C---:B------:R-:W-:Y:S02]  /*cde0*/  SEL R133, R248.reuse, R27, !P6 ;  /* 0x0000001bf8857207 */ /* 0x040fe40007000000 */
[----:B------:R-:W-:Y:S01]  /*cdf0*/  STL [R1+0xc8], R19 ;  /* 0x0000c81301007387 */ /* 0x000fe20000100800 */
[----:B------:R-:W-:-:S03]  /*ce00*/  SEL R27, R248, R87, !P6 ;  /* 0x00000057f81b7207 */ /* 0x000fc60007000000 */
[----:B------:R1:W-:Y:S01]  /*ce10*/  STL [R1+0xc4], R0 ;  /* 0x0000c40001007387 */ /* 0x0003e20000100800 */
[----:B------:R-:W-:-:S03]  /*ce20*/  SEL R200, R248, R174, !P6 ;  /* 0x000000aef8c87207 */ /* 0x000fc60007000000 */
[----:B------:R-:W3:Y:S01]  /*ce30*/  LDL.LU R87, [R1+0x8c] ;  /* 0x00008c0001577983 */ /* 0x000ee20000300800 */
[----:B------:R-:W-:Y:S01]  /*ce40*/  IMAD R115, R55, UR26, RZ ;  /* 0x0000001a37737c24 */ /* 0x000fe2000f8e02ff */
[C---:B------:R-:W-:Y:S02]  /*ce50*/  SEL R201, R248.reuse, R175, !P6 ;  /* 0x000000aff8c97207 */ /* 0x040fe40007000000 */
[----:B------:R-:W4:Y:S01]  /*ce60*/  LDL.LU R55, [R1+0x88] ;  /* 0x0000880001377983 */ /* 0x000f220000300800 */
[C---:B------:R-:W-:Y:S02]  /*ce70*/  SEL R121, R248.reuse, R26, !P6 ;  /* 0x0000001af8797207 */ /* 0x040fe40007000000 */
[C---:B------:R-:W-:Y:S02]  /*ce80*/  SEL R249, R248.reuse, R205, !P6 ;  /* 0x000000cdf8f97207 */ /* 0x040fe40007000000 */
[C---:B------:R-:W-:Y:S02]  /*ce90*/  SEL R244, R248.reuse, R206, !P6 ;  /* 0x000000cef8f47207 */ /* 0x040fe40007000000 */
[----:B------:R-:W-:-:S02]  /*cea0*/  SEL R111, R248, R236, !P6 ;  /* 0x000000ecf86f7207 */ /* 0x000fc40007000000 */
[C---:B------:R-:W-:Y:S02]  /*ceb0*/  SEL R141, R248.reuse, R28, !P6 ;  /* 0x0000001cf88d7207 */ /* 0x040fe40007000000 */
[----:B------:R-:W-:Y:S01]  /*cec0*/  SEL R81, R248, R207, !P6 ;  /* 0x000000cff8517207 */ /* 0x000fe20007000000 */
[----:B-1----:R-:W-:Y:S01]  /*ced0*/  IMAD R0, R54, UR27, RZ ;  /* 0x0000001b36007c24 */ /* 0x002fe2000f8e02ff */
[C---:B------:R-:W-:Y:S02]  /*cee0*/  SEL R203, R248.reuse, R177, !P6 ;  /* 0x000000b1f8cb7207 */ /* 0x040fe40007000000 */
[C---:B------:R-:W-:Y:S02]  /*cef0*/  SEL R173, R248.reuse, R58, !P6 ;  /* 0x0000003af8ad7207 */ /* 0x040fe40007000000 */
[C---:B------:R-:W-:Y:S02]  /*cf00*/  SEL R243, R248.reuse, R117, !P6 ;  /* 0x00000075f8f37207 */ /* 0x040fe40007000000 */
[----:B------:R-:W-:-:S02]  /*cf10*/  SEL R242, R248, R148, !P6 ;  /* 0x00000094f8f27207 */ /* 0x000fc40007000000 */
[C---:B------:R-:W-:Y:S01]  /*cf20*/  SEL R204, R248.reuse, R178, !P6 ;  /* 0x000000b2f8cc7207 */ /* 0x040fe20007000000 */
[----:B------:R-:W4:Y:S01]  /*cf30*/  LDL.LU R148, [R1+0x84] ;  /* 0x0000840001947983 */ /* 0x000f220000300800 */
[C---:B------:R-:W-:Y:S02]  /*cf40*/  SEL R26, R248.reuse, R88, !P6 ;  /* 0x00000058f81a7207 */ /* 0x040fe40007000000 */
[C---:B------:R-:W-:Y:S02]  /*cf50*/  SEL R112, R248.reuse, R193, !P6 ;  /* 0x000000c1f8707207 */ /* 0x040fe40007000000 */
[C---:B------:R-:W-:Y:S02]  /*cf60*/  SEL R142, R248.reuse, R29, !P6 ;  /* 0x0000001df88e7207 */ /* 0x040fe40007000000 */
[C---:B------:R-:W-:Y:S02]  /*cf70*/  SEL R174, R248.reuse, R59, !P6 ;  /* 0x0000003bf8ae7207 */ /* 0x040fe40007000000 */
[----:B------:R-:W-:-:S02]  /*cf80*/  SEL R239, R248, R89, !P6 ;  /* 0x00000059f8ef7207 */ /* 0x000fc40007000000 */
        /* <DEDUP_REMOVED lines=164> */
[----:B------:R-:W-:Y:S01]  /*d9d0*/  LEA R241, R241, R7, 0x5 ;  /* 0x00000007f1f17211 */ /* 0x000fe200078e28ff */
[----:B---3--:R-:W-:Y:S01]  /*d9e0*/  IMAD R238, R87, UR34, RZ ;  /* 0x0000002257ee7c24 */ /* 0x008fe2000f8e02ff */
[----:B------:R-:W-:Y:S01]  /*d9f0*/  SEL R28, R248, R20, !P6 ;  /* 0x00000014f81c7207 */ /* 0x000fe20007000000 */
[----:B------:R-:W-:Y:S01]  /*da00*/  IMAD R248, R57, UR26, RZ ;  /* 0x0000001a39f87c24 */ /* 0x000fe2000f8e02ff */
[----:B------:R-:W-:Y:S01]  /*da10*/  LEA R16, P1, R7, UR4, 0x2 ;  /* 0x0000000407107c11 */ /* 0x000fe2000f8210ff */
[----:B------:R-:W3:Y:S01]  /*da20*/  LDL.LU R57, [R1+0x80] ;  /* 0x0000800001397983 */ /* 0x000ee20000300800 */
[----:B------:R-:W-:Y:S01]  /*da30*/  LEA R6, P3, R241, UR4, 0x2 ;  /* 0x00000004f1067c11 */ /* 0x000fe2000f8610ff */
[----:B------:R-:W-:Y:S01]  /*da40*/  IMAD R177, R116, UR29, RZ ;  /* 0x0000001d74b17c24 */ /* 0x000fe2000f8e02ff */
[----:B------:R-:W-:Y:S01]  /*da50*/  LEA.HI.X.SX32 R17, R7, UR5, 0x2, P1 ;  /* 0x0000000507117c11 */ /* 0x000fe200088f16ff */
[----:B------:R-:W4:Y:S01]  /*da60*/  LDL.LU R54, [R1+0x7c] ;  /* 0x00007c0001367983 */ /* 0x000f220000300800 */
[----:B--2---:R-:W-:Y:S01]  /*da70*/  IMAD R116, R146, UR32, RZ ;  /* 0x0000002092747c24 */ /* 0x004fe2000f8e02ff */
[----:B------:R-:W-:Y:S01]  /*da80*/  LEA.HI.X.SX32 R7, R241, UR5, 0x2, P3 ;  /* 0x00000005f1077c11 */ /* 0x000fe200098f16ff */
[----:B------:R-:W-:Y:S01]  /*da90*/  IMAD R172, R172, UR24, RZ ;  /* 0x00000018acac7c24 */ /* 0x000fe2000f8e02ff */
[----:B------:R1:W-:Y:S01]  /*daa0*/  STL [R1+0xa8], R0 ;  /* 0x0000a80001007387 */ /* 0x0003e20000100800 */
[----:B------:R-:W-:Y:S01]  /*dab0*/  IMAD R241, R147, UR26, RZ ;  /* 0x0000001a93f17c24 */ /* 0x000fe2000f8e02ff */
[----:B------:R-:W-:Y:S01]  /*dac0*/  ULDC UR32, c[0x0][0x240] ;  /* 0x0000900000207ab9 */ /* 0x000fe20000000800 */
[----:B------:R-:W-:Y:S01]  /*dad0*/  IMAD R146, R56, UR33, RZ ;  /* 0x0000002138927c24 */ /* 0x000fe2000f8e02ff */
[----:B------:R-:W-:Y:S01]  /*dae0*/  ULDC UR24, c[0x0][0x240] ;  /* 0x0000900000187ab9 */ /* 0x000fe20000000800 */
[----:B------:R-:W-:Y:S01]  /*daf0*/  ULDC UR29, c[0x0][0x240] ;  /* 0x00009000001d7ab9 */ /* 0x000fe20000000800 */
[----:B------:R-:W-:Y:S01]  /*db00*/  IMAD R251, R251, UR18, RZ ;  /* 0x00000012fbfb7c24 */ /* 0x000fe2000f8e02ff */
[----:B------:R-:W-:Y:S01]  /*db10*/  ULDC UR27, c[0x0][0x240] ;  /* 0x00009000001b7ab9 */ /* 0x000fe20000000800 */
[----:B------:R-:W-:Y:S01]  /*db20*/  IMAD R250, R250, UR19, RZ ;  /* 0x00000013fafa7c24 */ /* 0x000fe2000f8e02ff */
[----:B------:R-:W-:Y:S01]  /*db30*/  ULDC UR19, c[0x0][0x240] ;  /* 0x0000900000137ab9 */ /* 0x000fe20000000800 */
[----:B-1----:R-:W-:Y:S01]  /*db40*/  IMAD R0, R86, UR28, RZ ;  /* 0x0000001c56007c24 */ /* 0x002fe2000f8e02ff */
[----:B------:R-:W-:Y:S01]  /*db50*/  ULDC UR28, c[0x0][0x240] ;  /* 0x00009000001c7ab9 */ /* 0x000fe20000000800 */
[----:B------:R-:W2:Y:S01]  /*db60*/  LDL.LU R86, [R1+0x78] ;  /* 0x0000780001567983 */ /* 0x000ea20000300800 */
[----:B------:R-:W-:Y:S01]  /*db70*/  IMAD R200, R200, UR61, RZ ;  /* 0x0000003dc8c87c24 */ /* 0x000fe2000f8e02ff */
[----:B------:R-:W-:Y:S01]  /*db80*/  ULDC UR34, c[0x0][0x240] ;  /* 0x0000900000227ab9 */ /* 0x000fe20000000800 */
[----:B---3--:R-:W-:Y:S01]  /*db90*/  IMAD R178, R57, UR37, RZ ;  /* 0x0000002539b27c24 */ /* 0x008fe2000f8e02ff */
[----:B------:R4:W-:Y:S01]  /*dba0*/  STL [R1+0xa4], R0 ;  /* 0x0000a40001007387 */ /* 0x0009e20000100800 */
[----:B------:R-:W-:Y:S01]  /*dbb0*/  IMAD R173, R173, UR32, RZ ;  /* 0x00000020adad7c24 */ /* 0x000fe2000f8e02ff */
[----:B------:R-:W-:Y:S01]  /*dbc0*/  ULDC UR32, c[0x0][0x240] ;  /* 0x0000900000207ab9 */ /* 0x000fe20000000800 */
[----:B------:R-:W-:Y:S01]  /*dbd0*/  IMAD R94, R94, UR24, RZ ;  /* 0x000000185e5e7c24 */ /* 0x000fe2000f8e02ff */
[----:B------:R-:W3:Y:S01]  /*dbe0*/  LDL.LU R117, [R1+0x74] ;  /* 0x0000740001757983 */ /* 0x000ee20000300800 */
[----:B------:R-:W-:Y:S01]  /*dbf0*/  IMAD R201, R201, UR12, RZ ;  /* 0x0000000cc9c97c24 */ /* 0x000fe2000f8e02ff */
[----:B------:R-:W-:Y:S01]  /*dc00*/  ULDC UR24, c[0x0][0x240] ;  /* 0x0000900000187ab9 */ /* 0x000fe20000000800 */
[----:B------:R-:W-:Y:S01]  /*dc10*/  IMAD R202, R202, UR20, RZ ;  /* 0x00000014caca7c24 */ /* 0x000fe2000f8e02ff */
[----:B------:R-:W2:Y:S01]  /*dc20*/  LDL.LU R147, [R1+0x70] ;  /* 0x0000700001937983 */ /* 0x000ea20000300800 */
[----:B------:R-:W-:Y:S01]  /*dc30*/  IMAD R203, R203, UR28, RZ ;  /* 0x0000001ccbcb7c24 */ /* 0x000fe2000f8e02ff */
[----:B------:R-:W-:Y:S01]  /*dc40*/  ULDC UR18, c[0x0][0x240] ;  /* 0x0000900000127ab9 */ /* 0x000fe20000000800 */
[----:B----4-:R-:W-:Y:S01]  /*dc50*/  IMAD R0, R55, UR35, RZ ;  /* 0x0000002337007c24 */ /* 0x010fe2000f8e02ff */
[----:B------:R-:W4:Y:S01]  /*dc60*/  LDL.LU R193, [R1+0x6c] ;  /* 0x00006c0001c17983 */ /* 0x000f220000300800 */
[----:B------:R-:W-:Y:S01]  /*dc70*/  IMAD R95, R95, UR32, RZ ;  /* 0x000000205f5f7c24 */ /* 0x000fe2000f8e02ff */
[----:B------:R-:W-:Y:S01]  /*dc80*/  ULDC UR32, c[0x0][0x240] ;  /* 0x0000900000207ab9 */ /* 0x000fe20000000800 */
[----:B------:R-:W-:Y:S01]  /*dc90*/  IMAD R132, R132, UR24, RZ ;  /* 0x0000001884847c24 */ /* 0x000fe2000f8e02ff */
[----:B------:R-:W3:Y:S01]  /*dca0*/  LDL.LU R88, [R1+0x68] ;  /* 0x0000680001587983 */ /* 0x000ee20000300800 */
[----:B------:R-:W-:Y:S01]  /*dcb0*/  ULDC UR35, c[0x0][0x240] ;  /* 0x0000900000237ab9 */ /* 0x000fe20000000800 */
[----:B------:R-:W-:Y:S01]  /*dcc0*/  IMAD R183, R183, UR19, RZ ;  /* 0x00000013b7b77c24 */ /* 0x000fe2000f8e02ff */
[----:B------:R-:W-:Y:S01]  /*dcd0*/  ULDC UR24, c[0x0][0x240] ;  /* 0x0000900000187ab9 */ /* 0x000fe20000000800 */
[----:B------:R-:W2:Y:S01]  /*dce0*/  LDL.LU R58, [R1+0x64] ;  /* 0x00006400013a7983 */ /* 0x000ea20000300800 */
        /* <DEDUP_REMOVED lines=10> */
[----:B------:R-:W-:Y:S01]  /*dd90*/  IMAD R84, R84, UR26, RZ ;  /* 0x0000001a54547c24 */ /* 0x000fe2000f8e02ff */
[----:B------:R-:W2:Y:S01]  /*dda0*/  LDL.LU R87, [R1+0x58] ;  /* 0x0000580001577983 */ /* 0x000ea20000300800 */
[----:B------:R-:W-:Y:S01]  /*ddb0*/  IMAD R145, R145, UR26, RZ ;  /* 0x0000001a91917c24 */ /* 0x000fe2000f8e02ff */
[----:B------:R-:W-:Y:S01]  /*ddc0*/  ULDC UR26, c[0x0][0x240] ;  /* 0x00009000001a7ab9 */ /* 0x000fe20000000800 */
[----:B------:R-:W-:Y:S01]  /*ddd0*/  IMAD R243, R243, UR34, RZ ;  /* 0x00000022f3f37c24 */ /* 0x000fe2000f8e02ff */
[----:B------:R1:W-:Y:S01]  /*dde0*/  STL [R1+0x88], R0 ;  /* 0x0000880001007387 */ /* 0x0003e20000100800 */
[----:B------:R-:W-:Y:S01]  /*ddf0*/  IMAD R27, R27, UR25, RZ ;  /* 0x000000191b1b7c24 */ /* 0x000fe2000f8e02ff */
[----:B------:R-:W-:Y:S01]  /*de00*/  ULDC UR34, c[0x0][0x240] ;  /* 0x0000900000227ab9 */ /* 0x000fe20000000800 */
[----:B------:R-:W-:Y:S01]  /*de10*/  IMAD R53, R53, UR30, RZ ;  /* 0x0000001e35357c24 */ /* 0x000fe2000f8e02ff */
[----:B------:R-:W-:Y:S01]  /*de20*/  ULDC UR25, c[0x0][0x240] ;  /* 0x0000900000197ab9 */ /* 0x000fe20000000800 */
[----:B------:R-:W-:Y:S01]  /*de30*/  IMAD R54, R54, UR38, RZ ;  /* 0x0000002636367c24 */ /* 0x000fe2000f8e02ff */
[----:B------:R-:W-:Y:S01]  /*de40*/  ULDC UR61, c[0x0][0x240] ;  /* 0x00009000003d7ab9 */ /* 0x000fe20000000800 */
[----:B------:R-:W-:Y:S01]  /*de50*/  ULDC UR12, c[0x0][0x240] ;  /* 0x00009000000c7ab9 */ /* 0x000fe20000000800 */
[----:B------:R-:W-:Y:S01]  /*de60*/  ULDC UR20, c[0x0][0x240] ;  /* 0x0000900000147ab9 */ /* 0x000fe20000000800 */
[----:B------:R-:W-:Y:S01]  /*de70*/  ULDC UR28, c[0x0][0x240] ;  /* 0x00009000001c7ab9 */ /* 0x000fe20000000800 */
[----:B-1----:R-:W-:Y:S01]  /*de80*/  IMAD R0, R148, UR36, RZ ;  /* 0x0000002494007c24 */ /* 0x002fe2000f8e02ff */
[----:B------:R-:W-:Y:S01]  /*de90*/  ULDC UR36, c[0x0][0x240] ;  /* 0x0000900000247ab9 */ /* 0x000fe20000000800 */
[----:B------:R-:W-:Y:S01]  /*dea0*/  IMAD R85, R85, UR31, RZ ;  /* 0x0000001f55557c24 */ /* 0x000fe2000f8e02ff */
[----:B------:R-:W-:Y:S01]  /*deb0*/  ULDC UR19, c[0x0][0x240] ;  /* 0x0000900000137ab9 */ /* 0x000fe20000000800 */
[----:B------:R-:W-:Y:S01]  /*dec0*/  ULDC UR5, c[0x0][0x240] ;  /* 0x0000900000057ab9 */ /* 0x000fe20000000800 */
[----:B------:R1:W-:Y:S01]  /*ded0*/  STL [R1+0x84], R0 ;  /* 0x0000840001007387 */ /* 0x0003e20000100800 */
[----:B----4-:R-:W-:-:S03]  /*dee0*/  IMAD R235, R193, UR42, RZ ;  /* 0x0000002ac1eb7c24 */ /* 0x010fc6000f8e02ff */
[----:B------:R-:W4:Y:S01]  /*def0*/  LDL.LU R59, [R1+0x54] ;  /* 0x00005400013b7983 */ /* 0x000f220000300800 */
[----:B---3--:R-:W-:-:S03]  /*df00*/  IMAD R179, R56, UR45, RZ ;  /* 0x0000002d38b37c24 */ /* 0x008fc6000f8e02ff */
[----:B------:R-:W3:Y:S01]  /*df10*/  LDL.LU R148, [R1+0x50] ;  /* 0x0000500001947983 */ /* 0x000ee20000300800 */
[----:B-1----:R-:W-:Y:S01]  /*df20*/  IMAD R0, R88, UR43, RZ ;  /* 0x0000002b58007c24 */ /* 0x002fe2000f8e02ff */
[----:B------:R-:W-:Y:S01]  /*df30*/  ULDC UR43, c[0x0][0x240] ;  /* 0x00009000002b7ab9 */ /* 0x000fe20000000800 */
[----:B------:R-:W-:Y:S01]  /*df40*/  IMAD R231, R231, UR32, RZ ;  /* 0x00000020e7e77c24 */ /* 0x000fe2000f8e02ff */
[----:B------:R-:W3:Y:S01]  /*df50*/  LDL.LU R57, [R1+0x4c] ;  /* 0x00004c0001397983 */ /* 0x000ee20000300800 */
[----:B------:R-:W-:Y:S01]  /*df60*/  ULDC UR32, c[0x0][0x240] ;  /* 0x0000900000207ab9 */ /* 0x000fe20000000800 */
[----:B------:R-:W-:Y:S01]  /*df70*/  IMAD R204, R204, UR36, RZ ;  /* 0x00000024cccc7c24 */ /* 0x000fe2000f8e02ff */
[----:B------:R-:W-:Y:S01]  /*df80*/  ULDC UR42, c[0x0][0x240] ;  /* 0x00009000002a7ab9 */ /* 0x000fe20000000800 */
[----:B------:R-:W3:Y:S01]  /*df90*/  LDL.LU R29, [R1+0x48] ;  /* 0x00004800011d7983 */ /* 0x000ee20000300800 */
[----:B--2---:R-:W-:Y:S01]  /*dfa0*/  IMAD R147, R147, UR41, RZ ;  /* 0x0000002993937c24 */ /* 0x004fe2000f8e02ff */
[----:B------:R-:W-:Y:S01]  /*dfb0*/  ULDC UR41, c[0x0][0x240] ;  /* 0x0000900000297ab9 */ /* 0x000fe20000000800 */
[----:B------:R-:W-:Y:S01]  /*dfc0*/  IMAD R246, R246, UR26, RZ ;  /* 0x0000001af6f67c24 */ /* 0x000fe2000f8e02ff */
[----:B------:R-:W2:Y:S01]  /*dfd0*/  LDL.LU R193, [R1+0x44] ;  /* 0x0000440001c17983 */ /* 0x000ea20000300800 */
[----:B------:R-:W-:Y:S01]  /*dfe0*/  ULDC UR26, c[0x0][0x240] ;  /* 0x00009000001a7ab9 */ /* 0x000fe20000000800 */
[----:B------:R-:W-:Y:S01]  /*dff0*/  IMAD R153, R153, UR18, RZ ;  /* 0x0000001299997c24 */ /* 0x000fe2000f8e02ff */
[----:B------:R-:W-:Y:S01]  /*e000*/  ULDC UR18, c[0x0][0x240] ;  /* 0x0000900000127ab9 */ /* 0x000fe20000000800 */
        /* <DEDUP_REMOVED lines=15> */
[----:B-1----:R-:W-:Y:S01]  /*e100*/  IMAD R0, R58, UR44, RZ ;  /* 0x0000002c3a007c24 */ /* 0x002fe2000f8e02ff */
[----:B------:R-:W-:Y:S01]  /*e110*/  ULDC UR44, c[0x0][0x240] ;  /* 0x00009000002c7ab9 */ /* 0x000fe20000000800 */
[----:B------:R-:W-:Y:S01]  /*e120*/  IMAD R213, R213, UR28, RZ ;  /* 0x0000001cd5d57c24 */ /* 0x000fe2000f8e02ff */
[----:B------:R-:W-:Y:S01]  /*e130*/  ULDC UR46, c[0x0][0x240] ;  /* 0x00009000002e7ab9 */ /* 0x000fe20000000800 */
[----:B------:R-:W-:Y:S01]  /*e140*/  IMAD R86, R86, UR39, RZ ;  /* 0x0000002756567c24 */ /* 0x000fe2000f8e02ff */
[----:B------:R1:W-:Y:S01]  /*e150*/  STL [R1+0x64], R0 ;  /* 0x0000640001007387 */ /* 0x0003e20000100800 */
[----:B------:R-:W-:Y:S01]  /*e160*/  IMAD R87, R87, UR47, RZ ;  /* 0x0000002f57577c24 */ /* 0x000fe2000f8e02ff */
[----:B------:R-:W-:Y:S01]  /*e170*/  ULDC UR37, c[0x0][0x240] ;  /* 0x0000900000257ab9 */ /* 0x000fe20000000800 */
[----:B------:R-:W-:Y:S01]  /*e180*/  IMAD R110, R110, UR22, RZ ;  /* 0x000000166e6e7c24 */ /* 0x000fe2000f8e02ff */
[----:B------:R-:W2:Y:S01]  /*e190*/  LDL.LU R56, [R1+0x3c] ;  /* 0x00003c0001387983 */ /* 0x000ea20000300800 */
[----:B------:R-:W-:Y:S01]  /*e1a0*/  IMAD R117, R117, UR40, RZ ;  /* 0x0000002875757c24 */ /* 0x000fe2000f8e02ff */
[----:B------:R-:W-:Y:S01]  /*e1b0*/  ULDC UR61, c[0x0][0x240] ;  /* 0x00009000003d7ab9 */ /* 0x000fe20000000800 */
[----:B------:R-:W-:Y:S01]  /*e1c0*/  ULDC UR31, c[0x0][0x240] ;  /* 0x00009000001f7ab9 */ /* 0x000fe20000000800 */
[----:B------:R-:W2:Y:S01]  /*e1d0*/  LDL.LU R58, [R1+0x38] ;  /* 0x00003800013a7983 */ /* 0x000ea20000300800 */
[----:B----4-:R-:W-:-:S03]  /*e1e0*/  IMAD R118, R59, UR48, RZ ;  /* 0x000000303b767c24 */ /* 0x010fc6000f8e02ff */
[----:B------:R-:W4:Y:S01]  /*e1f0*/  LDL.LU R119, [R1+0x34] ;  /* 0x0000340001777983 */ /* 0x000f220000300800 */
[----:B---3--:R-:W-:-:S03]  /*e200*/  IMAD R233, R57, UR50, RZ ;  /* 0x0000003239e97c24 */ /* 0x008fc6000f8e02ff */
[----:B------:R-:W3:Y:S01]  /*e210*/  LDL.LU R149, [R1+0x30] ;  /* 0x0000300001957983 */ /* 0x000ee20000300800 */
[----:B------:R-:W-:Y:S01]  /*e220*/  IMAD R148, R148, UR49, RZ ;  /* 0x0000003194947c24 */ /* 0x000fe2000f8e02ff */
[----:B------:R-:W-:Y:S01]  /*e230*/  ULDC UR49, c[0x0][0x240] ;  /* 0x0000900000317ab9 */ /* 0x000fe20000000800 */
[----:B------:R-:W-:Y:S01]  /*e240*/  IMAD R29, R29, UR51, RZ ;  /* 0x000000331d1d7c24 */ /* 0x000fe2000f8e02ff */
[----:B-1----:R-:W4:Y:S01]  /*e250*/  LDL.LU R0, [R1+0x2c] ;  /* 0x00002c0001007983 */ /* 0x002f220000300800 */
[----:B------:R-:W-:Y:S01]  /*e260*/  ULDC UR50, c[0x0][0x240] ;  /* 0x0000900000327ab9 */ /* 0x000fe20000000800 */
[----:B------:R-:W-:Y:S01]  /*e270*/  IMAD R205, R205, UR44, RZ ;  /* 0x0000002ccdcd7c24 */ /* 0x000fe2000f8e02ff */
[----:B------:R-:W-:Y:S01]  /*e280*/  ULDC UR51, c[0x0][0x240] ;  /* 0x0000900000337ab9 */ /* 0x000fe20000000800 */
[----:B------:R-:W3:Y:S01]  /*e290*/  LDL.LU R170, [R1+0x28] ;  /* 0x0000280001aa7983 */ /* 0x000ee20000300800 */
[----:B------:R-:W-:Y:S01]  /*e2a0*/  IMAD R154, R154, UR26, RZ ;  /* 0x0000001a9a9a7c24 */ /* 0x000fe2000f8e02ff */
[----:B------:R-:W-:Y:S01]  /*e2b0*/  ULDC UR26, c[0x0][0x240] ;  /* 0x00009000001a7ab9 */ /* 0x000fe20000000800 */
[----:B------:R-:W-:Y:S01]  /*e2c0*/  IMAD R236, R236, UR42, RZ ;  /* 0x0000002aecec7c24 */ /* 0x000fe2000f8e02ff */
        /* <DEDUP_REMOVED lines=9> */
[----:B------:R-:W-:Y:S01]  /*e360*/  ULDC UR42, c[0x0][0x240] ;  /* 0x00009000002a7ab9 */ /* 0x000fe20000000800 */
[----:B------:R-:W-:Y:S01]  /*e370*/  IMAD R126, R126, UR33, RZ ;  /* 0x000000217e7e7c24 */ /* 0x000fe2000f8e02ff */
[----:B------:R-:W-:Y:S01]  /*e380*/  ULDC UR33, c[0x0][0x240] ;  /* 0x0000900000217ab9 */ /* 0x000fe20000000800 */
[----:B------:R-:W3:Y:S01]  /*e390*/  LDL.LU R19, [R1+0x18] ;  /* 0x0000180001137983 */ /* 0x000ee20000300800 */
[----:B------:R-:W-:Y:S01]  /*e3a0*/  IMAD R82, R82, UR45, RZ ;  /* 0x0000002d52527c24 */ /* 0x000fe2000f8e02ff */
[----:B------:R-:W-:Y:S01]  /*e3b0*/  ULDC UR18, c[0x0][0x240] ;  /* 0x0000900000127ab9 */ /* 0x000fe20000000800 */
[----:B------:R-:W-:Y:S01]  /*e3c0*/  IMAD R237, R237, UR42, RZ ;  /* 0x0000002aeded7c24 */ /* 0x000fe2000f8e02ff */
[----:B------:R1:W-:Y:S01]  /*e3d0*/  STL [R1+0x48], R29 ;  /* 0x0000481d01007387 */ /* 0x0003e20000100800 */
[----:B------:R-:W-:Y:S01]  /*e3e0*/  IMAD R162, R162, UR33, RZ ;  /* 0x00000021a2a27c24 */ /* 0x000fe2000f8e02ff */
[----:B------:R-:W-:Y:S01]  /*e3f0*/  ULDC UR33, c[0x0][0x240] ;  /* 0x0000900000217ab9 */ /* 0x000fe20000000800 */
[----:B------:R-:W-:Y:S01]  /*e400*/  IMAD R214, R214, UR36, RZ ;  /* 0x00000024d6d67c24 */ /* 0x000fe2000f8e02ff */
[----:B------:R-:W3:Y:S01]  /*e410*/  LDL.LU R90, [R1+0x14] ;  /* 0x00001400015a7983 */ /* 0x000ee20000300800 */
[----:B------:R-:W-:Y:S01]  /*e420*/  IMAD R219, R219, UR19, RZ ;  /* 0x00000013dbdb7c24 */ /* 0x000fe2000f8e02ff */
[----:B------:R-:W-:Y:S01]  /*e430*/  ULDC UR26, c[0x0][0x240] ;  /* 0x00009000001a7ab9 */ /* 0x000fe20000000800 */
[----:B--2---:R-:W-:Y:S01]  /*e440*/  IMAD R56, R56, UR54, RZ ;  /* 0x0000003638387c24 */ /* 0x004fe2000f8e02ff */
[----:B------:R-:W2:Y:S01]  /*e450*/  LDL.LU R208, [R1+0x10] ;  /* 0x0000100001d07983 */ /* 0x000ea20000300800 */
        /* <DEDUP_REMOVED lines=23> */
[----:B-1----:R-:W2:Y:S01]  /*e5d0*/  LDL.LU R29, [R1] ;  /* 0x00000000011d7983 */ /* 0x002ea20000300800 */
        /* <DEDUP_REMOVED lines=36> */
[----:B----4-:R-:W-:Y:S01]  /*e820*/  IMAD R232, R0, UR58, RZ ;  /* 0x0000003a00e87c24 */ /* 0x010fe2000f8e02ff */
[----:B------:R-:W-:Y:S01]  /*e830*/  ULDC UR58, c[0x0][0x240] ;  /* 0x00009000003a7ab9 */ /* 0x000fe20000000800 */
[----:B---3--:R-:W-:Y:S01]  /*e840*/  IMAD R120, R170, UR59, RZ ;  /* 0x0000003baa787c24 */ /* 0x008fe2000f8e02ff */
[----:B------:R-:W-:Y:S01]  /*e850*/  ULDC UR59, c[0x0][0x240] ;  /* 0x00009000003b7ab9 */ /* 0x000fe20000000800 */
[----:B--2---:R-:W-:Y:S01]  /*e860*/  IMAD R208, R208, UR9, RZ ;  /* 0x00000009d0d07c24 */ /* 0x004fe2000f8e02ff */
[----:B------:R-:W-:Y:S01]  /*e870*/  ULDC UR53, c[0x0][0x240] ;  /* 0x0000900000357ab9 */ /* 0x000fe20000000800 */
[----:B------:R-:W-:Y:S01]  /*e880*/  IMAD R0, R20, UR60, RZ ;  /* 0x0000003c14007c24 */ /* 0x000fe2000f8e02ff */
[----:B------:R-:W-:Y:S01]  /*e890*/  STL [R1+0x28], R120 ;  /* 0x0000287801007387 */ /* 0x000fe20000100800 */
[----:B------:R-:W-:Y:S01]  /*e8a0*/  ULDC UR9, c[0x0][0x240] ;  /* 0x0000900000097ab9 */ /* 0x000fe20000000800 */
[----:B------:R-:W-:Y:S01]  /*e8b0*/  IMAD R170, R90, UR7, RZ ;  /* 0x000000075aaa7c24 */ /* 0x000fe2000f8e02ff */
[----:B------:R-:W-:Y:S01]  /*e8c0*/  ULDC UR60, c[0x0][0x240] ;  /* 0x00009000003c7ab9 */ /* 0x000fe20000000800 */
[----:B------:R1:W-:Y:S01]  /*e8d0*/  STL [R1+0x24], R0 ;  /* 0x0000240001007387 */ /* 0x0003e20000100800 */
[----:B------:R-:W-:Y:S01]  /*e8e0*/  IMAD R240, R59, UR11, RZ ;  /* 0x0000000b3bf07c24 */ /* 0x000fe2000f8e02ff */
[----:B------:R-:W-:Y:S01]  /*e8f0*/  ULDC UR11, c[0x0][0x240] ;  /* 0x00009000000b7ab9 */ /* 0x000fe20000000800 */
[----:B-1----:R-:W-:Y:S01]  /*e900*/  IMAD R0, R60, UR10, RZ ;  /* 0x0000000a3c007c24 */ /* 0x002fe2000f8e02ff */
        /* <DEDUP_REMOVED lines=10> */
[----:B------:R-:W-:Y:S01]  /*e9b0*/  STL [R1+0xc], R0 ;  /* 0x00000c0001007387 */ /* 0x000fe20000100800 */
[----:B------:R-:W-:Y:S01]  /*e9c0*/  IMAD R19, R207, UR49, RZ ;  /* 0x00000031cf137c24 */ /* 0x000fe2000f8e02ff */
[----:B------:R-:W-:Y:S01]  /*e9d0*/  ULDC UR43, c[0x0][0x240] ;  /* 0x00009000002b7ab9 */ /* 0x000fe20000000800 */
[----:B------:R-:W-:Y:S01]  /*e9e0*/  IMAD R230, R206, UR50, RZ ;  /* 0x00000032cee67c24 */ /* 0x000fe2000f8e02ff */
[----:B------:R1:W-:Y:S01]  /*e9f0*/  STL.64 [R1+0x3630], R250 ;  /* 0x003630fa01007387 */ /* 0x0003e20000100a00 */
        /* <DEDUP_REMOVED lines=12> */
[C---:B-1----:R-:W-:Y:S01]  /*eac0*/  IMAD.WIDE R250, R30.reuse, 0x4, R16 ;  /* 0x000000041efa7825 */ /* 0x042fe200078e0210 */
[----:B------:R-:W-:Y:S01]  /*ead0*/  ULDC UR28, c[0x0][0x240] ;  /* 0x00009000001c7ab9 */ /* 0x000fe20000000800 */
[----:B------:R-:W-:Y:S01]  /*eae0*/  ULDC UR36, c[0x0][0x240] ;  /* 0x0000900000247ab9 */ /* 0x000fe20000000800 */
[----:B------:R-:W-:Y:S01]  /*eaf0*/  ULDC UR6, c[0x0][0x240] ;  /* 0x0000900000067ab9 */ /* 0x000fe20000000800 */
[----:B------:R-:W-:Y:S01]  /*eb00*/  IMAD R90, R29, UR14, RZ ;  /* 0x0000000e1d5a7c24 */ /* 0x000fe2000f8e02ff */
[----:B------:R-:W-:Y:S01]  /*eb10*/  ULDC UR14, c[0x0][0x240] ;  /* 0x00009000000e7ab9 */ /* 0x000fe20000000800 */
[----:B------:R-:W-:Y:S01]  /*eb20*/  IMAD.WIDE R168, R30, 0x4, R6 ;  /* 0x000000041ea87825 */ /* 0x000fe200078e0206 */
[----:B------:R-:W-:Y:S01]  /*eb30*/  ULDC UR15, c[0x0][0x240] ;  /* 0x00009000000f7ab9 */ /* 0x000fe20000000800 */
[----:B------:R-:W-:Y:S01]  /*eb40*/  ULDC UR23, c[0x0][0x240] ;  /* 0x0000900000177ab9 */ /* 0x000fe20000000800 */
[----:B------:R-:W-:Y:S01]  /*eb50*/  ULDC UR31, c[0x0][0x240] ;  /* 0x00009000001f7ab9 */ /* 0x000fe20000000800 */
[----:B------:R-:W-:Y:S01]  /*eb60*/  IMAD R29, R252, UR17, RZ ;  /* 0x00000011fc1d7c24 */ /* 0x000fe2000f8e02ff */
[----:B------:R-:W-:Y:S01]  /*eb70*/  ULDC UR17, c[0x0][0x240] ;  /* 0x0000900000117ab9 */ /* 0x000fe20000000800 */
[----:B------:R-:W2:Y:S01]  /*eb80*/  LDL.LU R252, [R1+0xe4] ;  /* 0x0000e40001fc7983 */ /* 0x000ea20000300800 */
[----:B------:R-:W-:Y:S01]  /*eb90*/  IMAD R181, R181, UR60, RZ ;  /* 0x0000003cb5b57c24 */ /* 0x000fe2000f8e02ff */
[----:B------:R-:W-:Y:S01]  /*eba0*/  ULDC UR60, c[0x0][0x240] ;  /* 0x00009000003c7ab9 */ /* 0x000fe20000000800 */
[----:B------:R-:W-:Y:S01]  /*ebb0*/  IMAD R182, R182, UR11, RZ ;  /* 0x0000000bb6b67c24 */ /* 0x000fe2000f8e02ff */
[----:B------:R1:W-:Y:S01]  /*ebc0*/  STL.64 [R1+0x3628], R6 ;  /* 0x0036280601007387 */ /* 0x0003e20000100a00 */
        /* <DEDUP_REMOVED lines=12> */
[--C-:B-1----:R-:W-:Y:S01]  /*ec90*/  IMAD.WIDE R6, R178, 0x4, R16.reuse ;  /* 0x00000004b2067825 */ /* 0x102fe200078e0210 */
[----:B------:R-:W-:Y:S01]  /*eca0*/  ULDC UR4, c[0x0][0x240] ;  /* 0x0000900000047ab9 */ /* 0x000fe20000000800 */
[----:B------:R-:W-:Y:S01]  /*ecb0*/  ULDC UR5, c[0x0][0x240] ;  /* 0x0000900000057ab9 */ /* 0x000fe20000000800 */
[----:B------:R-:W-:Y:S01]  /*ecc0*/  ULDC UR16, c[0x0][0x240] ;  /* 0x0000900000107ab9 */ /* 0x000fe20000000800 */
[--C-:B---3--:R-:W-:Y:S01]  /*ecd0*/  IMAD.WIDE R250, R176, 0x4, R16.reuse ;  /* 0x00000004b0fa7825 */ /* 0x108fe200078e0210 */
[----:B------:R-:W-:Y:S01]  /*ece0*/  ULDC UR7, c[0x0][0x240] ;  /* 0x0000900000077ab9 */ /* 0x000fe20000000800 */
[----:B------:R-:W-:Y:S01]  /*ecf0*/  ULDC UR41, c[0x0][0x240] ;  /* 0x0000900000297ab9 */ /* 0x000fe20000000800 */
[----:B------:R-:W-:Y:S01]  /*ed00*/  ULDC UR49, c[0x0][0x240] ;  /* 0x0000900000317ab9 */ /* 0x000fe20000000800 */
[--C-:B----4-:R-:W-:Y:S01]  /*ed10*/  IMAD.WIDE R168, R177, 0x4, R16.reuse ;  /* 0x00000004b1a87825 */ /* 0x110fe200078e0210 */
[----:B------:R1:W-:Y:S04]  /*ed20*/  STL.64 [R1+0x1118], R250 ;  /* 0x001118fa01007387 */ /* 0x0003e80000100a00 */
[----:B------:R3:W-:Y:S04]  /*ed30*/  STL.64 [R1+0x1110], R168 ;  /* 0x001110a801007387 */ /* 0x0007e80000100a00 */
[----:B------:R4:W-:Y:S01]  /*ed40*/  STL.64 [R1+0x1108], R6 ;  /* 0x0011080601007387 */ /* 0x0009e20000100a00 */
[----:B-1----:R-:W-:-:S04]  /*ed50*/  IMAD.WIDE R250, R179, 0x4, R16 ;  /* 0x00000004b3fa7825 */ /* 0x002fc800078e0210 */
[--C-:B---3--:R-:W-:Y:S01]  /*ed60*/  IMAD.WIDE R168, R193, 0x4, R16.reuse ;  /* 0x00000004c1a87825 */ /* 0x108fe200078e0210 */
[----:B------:R1:W-:Y:S03]  /*ed70*/  STL.64 [R1+0x1100], R250 ;  /* 0x001100fa01007387 */ /* 0x0003e60000100a00 */
[--C-:B----4-:R-:W-:Y:S01]  /*ed80*/  IMAD.WIDE R6, R200, 0x4, R16.reuse ;  /* 0x00000004c8067825 */ /* 0x110fe200078e0210 */
        /* <DEDUP_REMOVED lines=12> */
[----:B------:R3:W-:Y:S03]  /*ee50*/  STL.64 [R1+0x10c8], R168 ;  /* 0x0010c8a801007387 */ /* 0x0007e60000100a00 */
[----:B------:R-:W-:Y:S01]  /*ee60*/  IMAD R245, R242, UR35, RZ ;  /* 0x00000023f2f57c24 */ /* 0x000fe2000f8e02ff */
[----:B------:R-:W-:Y:S01]  /*ee70*/  ULDC UR35, c[0x0][0x240] ;  /* 0x0000900000237ab9 */ /* 0x000fe20000000800 */
[----:B------:R4:W-:Y:S01]  /*ee80*/  STL.64 [R1+0x10c0], R6 ;  /* 0x0010c00601007387 */ /* 0x0009e20000100a00 */
[----:B------:R-:W-:Y:S01]  /*ee90*/  IMAD R184, R184, UR27, RZ ;  /* 0x0000001bb8b87c24 */ /* 0x000fe2000f8e02ff */
[----:B------:R-:W-:Y:S01]  /*eea0*/  ULDC UR27, c[0x0][0x240] ;  /* 0x00009000001b7ab9 */ /* 0x000fe20000000800 */
[----:B-1----:R-:W-:-:S04]  /*eeb0*/  IMAD.WIDE R250, R181, 0x4, R16 ;  /* 0x00000004b5fa7825 */ /* 0x002fc800078e0210 */
[--C-:B---3--:R-:W-:Y:S01]  /*eec0*/  IMAD.WIDE R168, R182, 0x4, R16.reuse ;  /* 0x00000004b6a87825 */ /* 0x108fe200078e0210 */
[----:B------:R1:W-:Y:S03]  /*eed0*/  STL.64 [R1+0x10b8], R250 ;  /* 0x0010b8fa01007387 */ /* 0x0003e60000100a00 */
[----:B------:R-:W-:Y:S02]  /*eee0*/  IMAD R185, R185, UR35, RZ ;  /* 0x00000023b9b97c24 */ /* 0x000fe4000f8e02ff */
[--C-:B----4-:R-:W-:Y:S01]  /*eef0*/  IMAD.WIDE R6, R183, 0x4, R16.reuse ;  /* 0x00000004b7067825 */ /* 0x110fe200078e0210 */
[----:B------:R3:W-:Y:S01]  /*ef00*/  STL.64 [R1+0x10b0], R168 ;  /* 0x0010b0a801007387 */ /* 0x0007e20000100a00 */
[----:B------:R-:W-:Y:S02]  /*ef10*/  ULDC UR35, c[0x0][0x240] ;  /* 0x0000900000237ab9 */ /* 0x000fe40000000800 */
[----:B------:R-:W-:Y:S01]  /*ef20*/  IMAD R242, R150, UR51, RZ ;  /* 0x0000003396f27c24 */ /* 0x000fe2000f8e02ff */
[----:B------:R-:W-:Y:S01]  /*ef30*/  ULDC UR51, c[0x0][0x240] ;  /* 0x0000900000337ab9 */ /* 0x000fe20000000800 */
[----:B------:R-:W-:Y:S01]  /*ef40*/  IMAD R239, R151, UR59, RZ ;  /* 0x0000003b97ef7c24 */ /* 0x000fe2000f8e02ff */
[----:B------:R-:W-:Y:S01]  /*ef50*/  ULDC UR59, c[0x0][0x240] ;  /* 0x00009000003b7ab9 */ /* 0x000fe20000000800 */
[----:B-1----:R-:W-:Y:S01]  /*ef60*/  IMAD.WIDE R250, R184, 0x4, R16 ;  /* 0x00000004b8fa7825 */ /* 0x002fe200078e0210 */
[----:B------:R1:W-:Y:S03]  /*ef70*/  STL.64 [R1+0x10a8], R6 ;  /* 0x0010a80601007387 */ /* 0x0003e60000100a00 */
[----:B------:R-:W-:-:S02]  /*ef80*/  IMAD R187, R187, UR51, RZ ;  /* 0x00000033bbbb7c24 */ /* 0x000fc4000f8e02ff */
[--C-:B---3--:R-:W-:Y:S01]  /*ef90*/  IMAD.WIDE R168, R185, 0x4, R16.reuse ;  /* 0x00000004b9a87825 */ /* 0x108fe200078e0210 */
[----:B------:R3:W-:Y:S01]  /*efa0*/  STL.64 [R1+0x10a0], R250 ;  /* 0x0010a0fa01007387 */ /* 0x0007e20000100a00 */
[----:B------:R-:W-:Y:S02]  /*efb0*/  ULDC UR51, c[0x0][0x240] ;  /* 0x0000900000337ab9 */ /* 0x000fe40000000800 */
[----:B------:R-:W-:Y:S02]  /*efc0*/  IMAD R188, R188, UR59, RZ ;  /* 0x0000003bbcbc7c24 */ /* 0x000fe4000f8e02ff */
[--C-:B-1----:R-:W-:Y:S01]  /*efd0*/  IMAD.WIDE R6, R186, 0x4, R16.reuse ;  /* 0x00000004ba067825 */ /* 0x102fe200078e0210 */
[----:B------:R1:W-:Y:S01]  /*efe0*/  STL.64 [R1+0x1098], R168 ;  /* 0x001098a801007387 */ /* 0x0003e20000100a00 */
[----:B------:R-:W-:Y:S02]  /*eff0*/  ULDC UR59, c[0x0][0x240] ;  /* 0x00009000003b7ab9 */ /* 0x000fe40000000800 */
[----:B------:R-:W-:Y:S01]  /*f000*/  IMAD R189, R189, UR10, RZ ;  /* 0x0000000abdbd7c24 */ /* 0x000fe2000f8e02ff */
[----:B------:R4:W-:Y:S01]  /*f010*/  STL.64 [R1+0x1090], R6 ;  /* 0x0010900601007387 */ /* 0x0009e20000100a00 */
[----:B---3--:R-:W-:Y:S01]  /*f020*/  IMAD.WIDE R250, R187, 0x4, R16 ;  /* 0x00000004bbfa7825 */ /* 0x008fe200078e0210 */
[----:B------:R-:W-:-:S03]  /*f030*/  ULDC UR10, c[0x0][0x240] ;  /* 0x00009000000a7ab9 */ /* 0x000fc60000000800 */
[--C-:B-1----:R-:W-:Y:S01]  /*f040*/  IMAD.WIDE R168, R188, 0x4, R16.reuse ;  /* 0x00000004bca87825 */ /* 0x102fe200078e0210 */
[----:B------:R1:W-:Y:S03]  /*f050*/  STL.64 [R1+0x1088], R250 ;  /* 0x001088fa01007387 */ /* 0x0003e60000100a00 */
[--C-:B----4-:R-:W-:Y:S01]  /*f060*/  IMAD.WIDE R6, R189, 0x4, R16.reuse ;  /* 0x00000004bd067825 */ /* 0x110fe200078e0210 */
[----:B------:R3:W-:Y:S03]  /*f070*/  STL.64 [R1+0x1080], R168 ;  /* 0x001080a801007387 */ /* 0x0007e60000100a00 */
[----:B------:R-:W-:Y:S01]  /*f080*/  IMAD R157, R157, UR50, RZ ;  /* 0x000000329d9d7c24 */ /* 0x000fe2000f8e02ff */
[----:B------:R-:W-:Y:S01]  /*f090*/  ULDC UR50, c[0x0][0x240] ;  /* 0x0000900000327ab9 */ /* 0x000fe20000000800 */
[----:B------:R-:W-:Y:S01]  /*f0a0*/  IMAD R158, R158, UR58, RZ ;  /* 0x0000003a9e9e7c24 */ /* 0x000fe2000f8e02ff */
[----:B------:R4:W-:Y:S01]  /*f0b0*/  STL.64 [R1+0x1078], R6 ;  /* 0x0010780601007387 */ /* 0x0009e20000100a00 */
[----:B------:R-:W-:Y:S01]  /*f0c0*/  ULDC UR58, c[0x0][0x240] ;  /* 0x00009000003a7ab9 */ /* 0x000fe20000000800 */
[----:B-1----:R-:W-:-:S04]  /*f0d0*/  IMAD.WIDE R250, R190, 0x4, R16 ;  /* 0x00000004befa7825 */ /* 0x002fc800078e0210 */
[--C-:B---3--:R-:W-:Y:S01]  /*f0e0*/  IMAD.WIDE R168, R191, 0x4, R16.reuse ;  /* 0x00000004bfa87825 */ /* 0x108fe200078e0210 */
[----:B------:R1:W-:Y:S03]  /*f0f0*/  STL.64 [R1+0x1070], R250 ;  /* 0x001070fa01007387 */ /* 0x0003e60000100a00 */
[----:B------:R-:W-:Y:S01]  /*f100*/  IMAD R151, R124, UR17, RZ ;  /* 0x000000117c977c24 */ /* 0x000fe2000f8e02ff */
[----:B------:R-:W-:Y:S01]  /*f110*/  ULDC UR17, c[0x0][0x240] ;  /* 0x0000900000117ab9 */ /* 0x000fe20000000800 */
[----:B----4-:R-:W-:Y:S01]  /*f120*/  IMAD.WIDE R6, R192, 0x4, R16 ;  /* 0x00000004c0067825 */ /* 0x010fe200078e0210 */
[----:B------:R3:W-:Y:S03]  /*f130*/  STL.64 [R1+0x1068], R168 ;  /* 0x001068a801007387 */ /* 0x0007e60000100a00 */
[----:B------:R-:W-:-:S02]  /*f140*/  IMAD R194, R194, UR50, RZ ;  /* 0x00000032c2c27c24 */ /* 0x000fc4000f8e02ff */
[----:B------:R-:W-:Y:S01]  /*f150*/  IMAD R150, R125, UR25, RZ ;  /* 0x000000197d967c24 */ /* 0x000fe2000f8e02ff */
[----:B------:R-:W-:Y:S01]  /*f160*/  ULDC UR25, c[0x0][0x240] ;  /* 0x0000900000197ab9 */ /* 0x000fe20000000800 */
[----:B------:R-:W-:Y:S02]  /*f170*/  IMAD R195, R195, UR58, RZ ;  /* 0x0000003ac3c37c24 */ /* 0x000fe4000f8e02ff */
[----:B------:R-:W-:Y:S01]  /*f180*/  IMAD R159, R159, UR9, RZ ;  /* 0x000000099f9f7c24 */ /* 0x000fe2000f8e02ff */
[----:B------:R-:W-:Y:S01]  /*f190*/  ULDC UR9, c[0x0][0x240] ;  /* 0x0000900000097ab9 */ /* 0x000fe20000000800 */
[----:B------:R-:W-:Y:S01]  /*f1a0*/  IMAD R160, R160, UR17, RZ ;  /* 0x00000011a0a07c24 */ /* 0x000fe2000f8e02ff */
[----:B------:R-:W-:Y:S01]  /*f1b0*/  ULDC UR17, c[0x0][0x240] ;  /* 0x0000900000117ab9 */ /* 0x000fe20000000800 */
[--C-:B-1----:R-:W-:Y:S01]  /*f1c0*/  IMAD.WIDE R250, R237, 0x4, R16.reuse ;  /* 0x00000004edfa7825 */ /* 0x102fe200078e0210 */
[----:B------:R1:W-:Y:S03]  /*f1d0*/  STL.64 [R1+0x1060], R6 ;  /* 0x0010600601007387 */ /* 0x0003e60000100a00 */
[----:B------:R-:W-:Y:S01]  /*f1e0*/  IMAD R161, R161, UR25, RZ ;  /* 0x00000019a1a17c24 */ /* 0x000fe2000f8e02ff */
[----:B------:R-:W-:Y:S01]  /*f1f0*/  ULDC UR25, c[0x0][0x240] ;  /* 0x0000900000197ab9 */ /* 0x000fe20000000800 */
[----:B---3--:R-:W-:Y:S01]  /*f200*/  IMAD.WIDE R168, R194, 0x4, R16 ;  /* 0x00000004c2a87825 */ /* 0x008fe200078e0210 */
[----:B------:R3:W-:Y:S03]  /*f210*/  STL.64 [R1+0x1058], R250 ;  /* 0x001058fa01007387 */ /* 0x0007e60000100a00 */
[----:B------:R-:W-:-:S02]  /*f220*/  IMAD R196, R196, UR9, RZ ;  /* 0x00000009c4c47c24 */ /* 0x000fc4000f8e02ff */
[----:B------:R-:W-:Y:S02]  /*f230*/  IMAD R197, R197, UR17, RZ ;  /* 0x00000011c5c57c24 */ /* 0x000fe4000f8e02ff */
[--C-:B-1----:R-:W-:Y:S01]  /*f240*/  IMAD.WIDE R6, R195, 0x4, R16.reuse ;  /* 0x00000004c3067825 */ /* 0x102fe200078e0210 */
[----:B------:R1:W-:Y:S03]  /*f250*/  STL.64 [R1+0x1050], R168 ;  /* 0x001050a801007387 */ /* 0x0003e60000100a00 */
[----:B------:R-:W-:Y:S01]  /*f260*/  IMAD R198, R198, UR25, RZ ;  /* 0x00000019c6c67c24 */ /* 0x000fe2000f8e02ff */
[----:B------:R4:W-:Y:S01]  /*f270*/  STL.64 [R1+0x1048], R6 ;  /* 0x0010480601007387 */ /* 0x0009e20000100a00 */
[----:B---3--:R-:W-:-:S04]  /*f280*/  IMAD.WIDE R250, R196, 0x4, R16 ;  /* 0x00000004c4fa7825 */ /* 0x008fc800078e0210 */
[--C-:B-1----:R-:W-:Y:S01]  /*f290*/  IMAD.WIDE R168, R197, 0x4, R16.reuse ;  /* 0x00000004c5a87825 */ /* 0x102fe200078e0210 */
        /* <DEDUP_REMOVED lines=40> */
[----:B------:R4:W-:Y:S01]  /*f520*/  STL.64 [R1+0x11b0], R6 ;  /* 0x0011b00601007387 */ /* 0x0009e20000100a00 */
[----:B------:R-:W-:Y:S01]  /*f530*/  IMAD R218, R218, UR11, RZ ;  /* 0x0000000bdada7c24 */ /* 0x000fe2000f8e02ff */
[----:B------:R-:W-:Y:S01]  /*f540*/  ULDC UR60, c[0x0][0x240] ;  /* 0x00009000003c7ab9 */ /* 0x000fe20000000800 */
[----:B------:R-:W-:Y:S01]  /*f550*/  IMAD R220, R220, UR27, RZ ;  /* 0x0000001bdcdc7c24 */ /* 0x000fe2000f8e02ff */
[----:B------:R-:W-:Y:S01]  /*f560*/  ULDC UR11, c[0x0][0x240] ;  /* 0x00009000000b7ab9 */ /* 0x000fe20000000800 */
[----:B-1----:R-:W-:Y:S01]  /*f570*/  IMAD.WIDE R250, R214, 0x4, R16 ;  /* 0x00000004d6fa7825 */ /* 0x002fe200078e0210 */
[----:B------:R-:W-:-:S03]  /*f580*/  ULDC UR27, c[0x0][0x240] ;  /* 0x00009000001b7ab9 */ /* 0x000fc60000000800 */
[--C-:B---3--:R-:W-:Y:S01]  /*f590*/  IMAD.WIDE R168, R215, 0x4, R16.reuse ;  /* 0x00000004d7a87825 */ /* 0x108fe200078e0210 */
[----:B------:R1:W-:Y:S03]  /*f5a0*/  STL.64 [R1+0x11a8], R250 ;  /* 0x0011a8fa01007387 */ /* 0x0003e60000100a00 */
[--C-:B----4-:R-:W-:Y:S01]  /*f5b0*/  IMAD.WIDE R6, R216, 0x4, R16.reuse ;  /* 0x00000004d8067825 */ /* 0x110fe200078e0210 */
[----:B------:R3:W-:Y:S04]  /*f5c0*/  STL.64 [R1+0x11a0], R168 ;  /* 0x0011a0a801007387 */ /* 0x0007e80000100a00 */
[----:B------:R4:W-:Y:S01]  /*f5d0*/  STL.64 [R1+0x1198], R6 ;  /* 0x0011980601007387 */ /* 0x0009e20000100a00 */
[----:B------:R-:W-:Y:S01]  /*f5e0*/  IMAD R221, R221, UR35, RZ ;  /* 0x00000023dddd7c24 */ /* 0x000fe2000f8e02ff */
[----:B------:R-:W-:Y:S01]  /*f5f0*/  ULDC UR35, c[0x0][0x240] ;  /* 0x0000900000237ab9 */ /* 0x000fe20000000800 */
[----:B-1----:R-:W-:-:S04]  /*f600*/  IMAD.WIDE R250, R217, 0x4, R16 ;  /* 0x00000004d9fa7825 */ /* 0x002fc800078e0210 */
[--C-:B---3--:R-:W-:Y:S01]  /*f610*/  IMAD.WIDE R168, R218, 0x4, R16.reuse ;  /* 0x00000004daa87825 */ /* 0x108fe200078e0210 */
[----:B------:R1:W-:Y:S03]  /*f620*/  STL.64 [R1+0x1190], R250 ;  /* 0x001190fa01007387 */ /* 0x0003e60000100a00 */
[----:B----4-:R-:W-:Y:S01]  /*f630*/  IMAD.WIDE R6, R219, 0x4, R16 ;  /* 0x00000004db067825 */ /* 0x010fe200078e0210 */
[----:B------:R3:W-:Y:S03]  /*f640*/  STL.64 [R1+0x1188], R168 ;  /* 0x001188a801007387 */ /* 0x0007e60000100a00 */
[----:B------:R-:W-:Y:S01]  /*f650*/  IMAD R222, R222, UR43, RZ ;  /* 0x0000002bdede7c24 */ /* 0x000fe2000f8e02ff */
[----:B------:R4:W-:Y:S01]  /*f660*/  STL.64 [R1+0x1180], R6 ;  /* 0x0011800601007387 */ /* 0x0009e20000100a00 */
[----:B------:R-:W-:-:S02]  /*f670*/  IMAD R223, R223, UR51, RZ ;  /* 0x00000033dfdf7c24 */ /* 0x000fc4000f8e02ff */
[----:B-1----:R-:W-:-:S04]  /*f680*/  IMAD.WIDE R250, R220, 0x4, R16 ;  /* 0x00000004dcfa7825 */ /* 0x002fc800078e0210 */
[--C-:B---3--:R-:W-:Y:S01]  /*f690*/  IMAD.WIDE R168, R221, 0x4, R16.reuse ;  /* 0x00000004dda87825 */ /* 0x108fe200078e0210 */
[----:B------:R1:W-:Y:S03]  /*f6a0*/  STL.64 [R1+0x1178], R250 ;  /* 0x001178fa01007387 */ /* 0x0003e60000100a00 */
[--C-:B----4-:R-:W-:Y:S01]  /*f6b0*/  IMAD.WIDE R6, R222, 0x4, R16.reuse ;  /* 0x00000004de067825 */ /* 0x110fe200078e0210 */
[----:B------:R3:W-:Y:S03]  /*f6c0*/  STL.64 [R1+0x1170], R168 ;  /* 0x001170a801007387 */ /* 0x0007e60000100a00 */
[----:B------:R-:W-:Y:S02]  /*f6d0*/  IMAD R224, R224, UR59, RZ ;  /* 0x0000003be0e07c24 */ /* 0x000fe4000f8e02ff */
[----:B------:R-:W-:Y:S01]  /*f6e0*/  IMAD R225, R225, UR10, RZ ;  /* 0x0000000ae1e17c24 */ /* 0x000fe2000f8e02ff */
        /* <DEDUP_REMOVED lines=65> */
[----:B----4-:R-:W-:Y:S01]  /*fb00*/  IMAD.WIDE R6, R12, 0x4, R16 ;  /* 0x000000040c067825 */ /* 0x010fe200078e0210 */
[----:B------:R3:W-:Y:S04]  /*fb10*/  STL.64 [R1+0x1298], R168 ;  /* 0x001298a801007387 */ /* 0x0007e80000100a00 */
[----:B------:R4:W-:Y:S01]  /*fb20*/  STL.64 [R1+0x1290], R6 ;  /* 0x0012900601007387 */ /* 0x0009e20000100a00 */
[----:B------:R-:W-:-:S02]  /*fb30*/  IMAD R24, R24, UR11, RZ ;  /* 0x0000000b18187c24 */ /* 0x000fc4000f8e02ff */
        /* <DEDUP_REMOVED lines=115> */
[----:B------:R-:W-:Y:S02]  /*10270*/  IMAD R50, R50, UR36, RZ ;  /* 0x0000002432327c24 */ /* 0x000fe4000f8e02ff */
        /* <DEDUP_REMOVED lines=97> */
[----:B----4-:R-:W-:Y:S01]  /*10890*/  IMAD.WIDE R6, R77, 0x4, R16 ;  /* 0x000000044d067825 */ /* 0x010fe200078e0210 */
[----:B------:R3:W-:Y:S03]  /*108a0*/  STL.64 [R1+0x14b0], R168 ;  /* 0x0014b0a801007387 */ /* 0x0007e60000100a00 */
[----:B------:R-:W-:-:S02]  /*108b0*/  IMAD R79, R79, UR29, RZ ;  /* 0x0000001d4f4f7c24 */ /* 0x000fc4000f8e02ff */
        /* <DEDUP_REMOVED lines=18> */
[----:B------:R-:W-:Y:S04]  /*109e0*/  STL.64 [R1+0x1560], R168 ;  /* 0x001560a801007387 */ /* 0x000fe80000100a00 */
[----:B------:R3:W-:Y:S01]  /*109f0*/  STL.64 [R1+0x1568], R6 ;  /* 0x0015680601007387 */ /* 0x0007e20000100a00 */
[----:B-1----:R-:W-:-:S03]  /*10a00*/  IMAD.WIDE R250, R208, 0x4, R16 ;  /* 0x00000004d0fa7825 */ /* 0x002fc600078e0210 */
[----:B---3--:R-:W3:Y:S01]  /*10a10*/  LDL R7, [R1+0xc8] ;  /* 0x0000c80001077983 */ /* 0x008ee20000100800 */
[----:B------:R-:W-:-:S03]  /*10a20*/  IMAD.WIDE R168, R29, 0x4, R16 ;  /* 0x000000041da87825 */ /* 0x000fc600078e0210 */
[----:B------:R-:W-:Y:S01]  /*10a30*/  STL.64 [R1+0x1570], R250 ;  /* 0x001570fa01007387 */ /* 0x000fe20000100a00 */
[----:B------:R-:W-:Y:S01]  /*10a40*/  IMAD R103, R103, UR39, RZ ;  /* 0x0000002767677c24 */ /* 0x000fe2000f8e02ff */
[----:B------:R-:W-:Y:S02]  /*10a50*/  ULDC UR39, c[0x0][0x240] ;  /* 0x0000900000277ab9 */ /* 0x000fe40000000800 */
[----:B------:R-:W4:Y:S01]  /*10a60*/  LDL R30, [R1+0xa8] ;  /* 0x0000a800011e7983 */ /* 0x000f220000100800 */
[----:B------:R-:W-:-:S03]  /*10a70*/  IMAD R0, R247, UR39, RZ ;  /* 0x00000027f7007c24 */ /* 0x000fc6000f8e02ff */
[----:B------:R1:W-:Y:S04]  /*10a80*/  STL.64 [R1+0x1578], R168 ;  /* 0x001578a801007387 */ /* 0x0003e80000100a00 */
[----:B------:R-:W4:Y:S01]  /*10a90*/  LDL R247, [R1+0x88] ;  /* 0x0000880001f77983 */ /* 0x000f220000100800 */
[----:B------:R-:W-:Y:S01]  /*10aa0*/  IMAD R96, R96, UR40, RZ ;  /* 0x0000002860607c24 */ /* 0x000fe2000f8e02ff */
[----:B------:R-:W-:Y:S02]  /*10ab0*/  ULDC UR40, c[0x0][0x240] ;  /* 0x0000900000287ab9 */ /* 0x000fe40000000800 */
[----:B-1----:R-:W4:Y:S01]  /*10ac0*/  LDL R169, [R1+0x68] ;  /* 0x0000680001a97983 */ /* 0x002f220000100800 */
[----:B------:R-:W-:Y:S01]  /*10ad0*/  IMAD R93, R93, UR16, RZ ;  /* 0x000000105d5d7c24 */ /* 0x000fe2000f8e02ff */
[----:B------:R-:W-:-:S02]  /*10ae0*/  ULDC UR16, c[0x0][0x240] ;  /* 0x0000900000107ab9 */ /* 0x000fc40000000800 */
[----:B------:R-:W4:Y:S01]  /*10af0*/  LDL R168, [R1+0x48] ;  /* 0x0000480001a87983 */ /* 0x000f220000100800 */
[----:B------:R-:W-:Y:S01]  /*10b00*/  IMAD R134, R134, UR40, RZ ;  /* 0x0000002886867c24 */ /* 0x000fe2000f8e02ff */
[----:B------:R-:W-:Y:S01]  /*10b10*/  ULDC UR40, c[0x0][0x240] ;  /* 0x0000900000287ab9 */ /* 0x000fe20000000800 */
[----:B------:R-:W-:Y:S01]  /*10b20*/  IMAD R131, R131, UR16, RZ ;  /* 0x0000001083837c24 */ /* 0x000fe2000f8e02ff */
[----:B------:R-:W-:Y:S01]  /*10b30*/  ULDC UR16, c[0x0][0x240] ;  /* 0x0000900000107ab9 */ /* 0x000fe20000000800 */
[----:B------:R-:W-:Y:S02]  /*10b40*/  IMAD R9, R2, UR38, RZ ;  /* 0x0000002602097c24 */ /* 0x000fe4000f8e02ff */
[----:B--2---:R-:W-:Y:S02]  /*10b50*/  IMAD R2, R252, UR40, RZ ;  /* 0x00000028fc027c24 */ /* 0x004fe4000f8e02ff */
[----:B------:R-:W-:Y:S01]  /*10b60*/  IMAD R5, R167, UR16, RZ ;  /* 0x00000010a7057c24 */ /* 0x000fe2000f8e02ff */
[----:B------:R-:W2:Y:S04]  /*10b70*/  LDL R252, [R1+0xc] ;  /* 0x00000c0001fc7983 */ /* 0x000ea80000100800 */
[----:B------:R-:W2:Y:S01]  /*10b80*/  LDL R167, [R1+0x28] ;  /* 0x0000280001a77983 */ /* 0x000ea20000100800 */
[----:B------:R-:W-:-:S05]  /*10b90*/  IMAD.WIDE R250, R27, 0x4, R16 ;  /* 0x000000041bfa7825 */ /* 0x000fca00078e0210 */
[----:B------:R1:W-:Y:S02]  /*10ba0*/  STL.64 [R1+0x1580], R250 ;  /* 0x001580fa01007387 */ /* 0x0003e40000100a00 */
[----:B-1----:R-:W-:-:S05]  /*10bb0*/  IMAD.WIDE R250, R26, 0x4, R16 ;  /* 0x000000041afa7825 */ /* 0x002fca00078e0210 */
[----:B------:R1:W-:Y:S01]  /*10bc0*/  STL.64 [R1+0x1588], R250 ;  /* 0x001588fa01007387 */ /* 0x0003e20000100a00 */
[----:B------:R-:W-:Y:S01]  /*10bd0*/  IMAD R91, R91, UR57, RZ ;  /* 0x000000395b5b7c24 */ /* 0x000fe2000f8e02ff */
[----:B------:R-:W-:Y:S01]  /*10be0*/  ULDC UR57, c[0x0][0x240] ;  /* 0x0000900000397ab9 */ /* 0x000fe20000000800 */
[----:B-1----:R-:W-:-:S05]  /*10bf0*/  IMAD.WIDE R250, R20, 0x4, R16 ;  /* 0x0000000414fa7825 */ /* 0x002fca00078e0210 */
[----:B------:R1:W-:Y:S01]  /*10c00*/  STL.64 [R1+0x1590], R250 ;  /* 0x001590fa01007387 */ /* 0x0003e20000100a00 */
[----:B------:R-:W-:Y:S01]  /*10c10*/  IMAD R92, R92, UR7, RZ ;  /* 0x000000075c5c7c24 */ /* 0x000fe2000f8e02ff */
[----:B------:R-:W-:Y:S01]  /*10c20*/  ULDC UR7, c[0x0][0x240] ;  /* 0x0000900000077ab9 */ /* 0x000fe20000000800 */
[----:B-1----:R-:W-:-:S05]  /*10c30*/  IMAD.WIDE R250, R19, 0x4, R16 ;  /* 0x0000000413fa7825 */ /* 0x002fca00078e0210 */
[----:B------:R1:W-:Y:S02]  /*10c40*/  STL.64 [R1+0x1598], R250 ;  /* 0x001598fa01007387 */ /* 0x0003e40000100a00 */
[----:B-1----:R-:W-:-:S05]  /*10c50*/  IMAD.WIDE R250, R91, 0x4, R16 ;  /* 0x000000045bfa7825 */ /* 0x002fca00078e0210 */
[----:B------:R1:W-:Y:S02]  /*10c60*/  STL.64 [R1+0x1a50], R250 ;  /* 0x001a50fa01007387 */ /* 0x0003e40000100a00 */
[----:B-1----:R-:W-:-:S05]  /*10c70*/  IMAD.WIDE R250, R92, 0x4, R16 ;  /* 0x000000045cfa7825 */ /* 0x002fca00078e0210 */
[----:B------:R1:W-:Y:S02]  /*10c80*/  STL.64 [R1+0x1a48], R250 ;  /* 0x001a48fa01007387 */ /* 0x0003e40000100a00 */
[----:B-1----:R-:W-:-:S05]  /*10c90*/  IMAD.WIDE R250, R93, 0x4, R16 ;  /* 0x000000045dfa7825 */ /* 0x002fca00078e0210 */
        /* <DEDUP_REMOVED lines=28> */
[----:B------:R1:W-:Y:S01]  /*10e60*/  STL.64 [R1+0x15e8], R250 ;  /* 0x0015e8fa01007387 */ /* 0x0003e20000100a00 */
[----:B------:R-:W-:Y:S02]  /*10e70*/  IMAD R104, R104, UR47, RZ ;  /* 0x0000002f68687c24 */ /* 0x000fe4000f8e02ff */
[----:B-1----:R-:W-:-:S05]  /*10e80*/  IMAD.WIDE R250, R102, 0x4, R16 ;  /* 0x0000000466fa7825 */ /* 0x002fca00078e0210 */
[----:B------:R1:W-:Y:S01]  /*10e90*/  STL.64 [R1+0x15e0], R250 ;  /* 0x0015e0fa01007387 */ /* 0x0003e20000100a00 */
[----:B------:R-:W-:Y:S02]  /*10ea0*/  IMAD R105, R105, UR55, RZ ;  /* 0x0000003769697c24 */ /* 0x000fe4000f8e02ff */
[----:B-1----:R-:W-:-:S05]  /*10eb0*/  IMAD.WIDE R250, R103, 0x4, R16 ;  /* 0x0000000467fa7825 */ /* 0x002fca00078e0210 */
[----:B------:R1:W-:Y:S01]  /*10ec0*/  STL.64 [R1+0x15d8], R250 ;  /* 0x0015d8fa01007387 */ /* 0x0003e20000100a00 */
[----:B------:R-:W-:Y:S01]  /*10ed0*/  IMAD R106, R106, UR5, RZ ;  /* 0x000000056a6a7c24 */ /* 0x000fe2000f8e02ff */
[----:B------:R-:W-:Y:S01]  /*10ee0*/  ULDC UR5, c[0x0][0x234] ;  /* 0x00008d0000057ab9 */ /* 0x000fe20000000800 */
        /* <DEDUP_REMOVED lines=8> */
[----:B------:R-:W-:Y:S02]  /*10f70*/  IMAD R109, R109, UR30, RZ ;  /* 0x0000001e6d6d7c24 */ /* 0x000fe4000f8e02ff */
[----:B-1----:R-:W-:-:S05]  /*10f80*/  IMAD.WIDE R250, R107, 0x4, R16 ;  /* 0x000000046bfa7825 */ /* 0x002fca00078e0210 */
[----:B------:R1:W-:Y:S02]  /*10f90*/  STL.64 [R1+0x15b8], R250 ;  /* 0x0015b8fa01007387 */ /* 0x0003e40000100a00 */
[----:B-1----:R-:W-:-:S05]  /*10fa0*/  IMAD.WIDE R250, R108, 0x4, R16 ;  /* 0x000000046cfa7825 */ /* 0x002fca00078e0210 */
[----:B------:R1:W-:Y:S02]  /*10fb0*/  STL.64 [R1+0x15b0], R250 ;  /* 0x0015b0fa01007387 */ /* 0x0003e40000100a00 */
[----:B-1----:R-:W-:-:S05]  /*10fc0*/  IMAD.WIDE R250, R109, 0x4, R16 ;  /* 0x000000046dfa7825 */ /* 0x002fca00078e0210 */
[----:B------:R1:W-:Y:S02]  /*10fd0*/  STL.64 [R1+0x15a8], R250 ;  /* 0x0015a8fa01007387 */ /* 0x0003e40000100a00 */
[----:B-1----:R-:W-:-:S05]  /*10fe0*/  IMAD.WIDE R250, R9, 0x4, R16 ;  /* 0x0000000409fa7825 */ /* 0x002fca00078e0210 */
[----:B------:R1:W-:Y:S04]  /*10ff0*/  STL.64 [R1+0x15a0], R250 ;  /* 0x0015a0fa01007387 */ /* 0x0003e80000100a00 */
[----:B-1----:R-:W2:Y:S01]  /*11000*/  LDL.LU.64 R250, [R1+0x3630] ;  /* 0x0036300001fa7983 */ /* 0x002ea20000300a00 */
[----:B---3--:R-:W-:-:S05]  /*11010*/  IMAD.WIDE R6, R7, 0x4, R16 ;  /* 0x0000000407067825 */ /* 0x008fca00078e0210 */
[----:B------:R4:W-:Y:S02]  /*11020*/  STL.64 [R1+0x1a58], R6 ;  /* 0x001a580601007387 */ /* 0x0009e40000100a00 */
[----:B----4-:R-:W-:-:S05]  /*11030*/  IMAD.WIDE R6, R30, 0x4, R16 ;  /* 0x000000041e067825 */ /* 0x010fca00078e0210 */
[----:B------:R1:W-:Y:S02]  /*11040*/  STL.64 [R1+0x1a60], R6 ;  /* 0x001a600601007387 */ /* 0x0003e40000100a00 */
[----:B-1----:R-:W-:-:S05]  /*11050*/  IMAD.WIDE R6, R247, 0x4, R16 ;  /* 0x00000004f7067825 */ /* 0x002fca00078e0210 */
[----:B------:R1:W-:Y:S02]  /*11060*/  STL.64 [R1+0x1a78], R6 ;  /* 0x001a780601007387 */ /* 0x0003e40000100a00 */
[----:B-1----:R-:W-:-:S05]  /*11070*/  IMAD.WIDE R6, R169, 0x4, R16 ;  /* 0x00000004a9067825 */ /* 0x002fca00078e0210 */
[----:B------:R1:W-:Y:S02]  /*11080*/  STL.64 [R1+0x1a80], R6 ;  /* 0x001a800601007387 */ /* 0x0003e40000100a00 */
[----:B-1----:R-:W-:-:S05]  /*11090*/  IMAD.WIDE R6, R168, 0x4, R16 ;  /* 0x00000004a8067825 */ /* 0x002fca00078e0210 */
[----:B------:R1:W-:Y:S01]  /*110a0*/  STL.64 [R1+0x1ab8], R6 ;  /* 0x001ab80601007387 */ /* 0x0003e20000100a00 */
[----:B--2---:R-:W-:-:S04]  /*110b0*/  IMAD.WIDE R168, R167, 0x4, R16 ;  /* 0x00000004a7a87825 */ /* 0x004fc800078e0210 */
[----:B-1----:R-:W-:Y:S02]  /*110c0*/  IMAD.WIDE R6, R252, 0x4, R16 ;  /* 0x00000004fc067825 */ /* 0x002fe400078e0210 */
[----:B------:R-:W2:Y:S04]  /*110d0*/  LDL.LU R252, [R1+0xc4] ;  /* 0x0000c40001fc7983 */ /* 0x000ea80000300800 */
[----:B------:R1:W-:Y:S04]  /*110e0*/  STL.64 [R1+0x1ac0], R168 ;  /* 0x001ac0a801007387 */ /* 0x0003e80000100a00 */
[----:B------:R-:W3:Y:S04]  /*110f0*/  LDL.LU R30, [R1+0xa4] ;  /* 0x0000a400011e7983 */ /* 0x000ee80000300800 */
[----:B------:R4:W-:Y:S04]  /*11100*/  STL.64 [R1+0x1ac8], R6 ;  /* 0x001ac80601007387 */ /* 0x0009e80000100a00 */
[----:B------:R-:W3:Y:S04]  /*11110*/  LDL.LU R247, [R1+0x84] ;  /* 0x0000840001f77983 */ /* 0x000ee80000300800 */
[----:B-1----:R-:W3:Y:S04]  /*11120*/  LDL.LU R169, [R1+0x64] ;  /* 0x0000640001a97983 */ /* 0x002ee80000300800 */
[----:B------:R-:W3:Y:S04]  /*11130*/  LDL.LU R168, [R1+0x44] ;  /* 0x0000440001a87983 */ /* 0x000ee80000300800 */
[----:B------:R-:W3:Y:S01]  /*11140*/  LDL.LU R167, [R1+0x24] ;  /* 0x0000240001a77983 */ /* 0x000ee20000300800 */
        /* <DEDUP_REMOVED lines=8> */
[----:B------:R-:W-:-:S02]  /*111d0*/  IMAD R135, R135, UR48, RZ ;  /* 0x0000003087877c24 */ /* 0x000fc4000f8e02ff */
[----:B------:R-:W-:Y:S02]  /*111e0*/  IMAD R136, R136, UR56, RZ ;  /* 0x0000003888887c24 */ /* 0x000fe4000f8e02ff */
[----:B------:R-:W-:Y:S02]  /*111f0*/  IMAD R137, R137, UR6, RZ ;  /* 0x0000000689897c24 */ /* 0x000fe4000f8e02ff */
[----:B------:R-:W-:Y:S02]  /*11200*/  IMAD R138, R138, UR15, RZ ;  /* 0x0000000f8a8a7c24 */ /* 0x000fe4000f8e02ff */
[----:B------:R-:W-:Y:S02]  /*11210*/  IMAD R139, R139, UR23, RZ ;  /* 0x000000178b8b7c24 */ /* 0x000fe4000f8e02ff */
[----:B------:R-:W-:Y:S02]  /*11220*/  IMAD R140, R140, UR31, RZ ;  /* 0x0000001f8c8c7c24 */ /* 0x000fe4000f8e02ff */
[----:B----4-:R-:W-:-:S05]  /*11230*/  IMAD.WIDE R6, R251, 0x4, R16 ;  /* 0x00000004fb067825 */ /* 0x010fca00078e0210 */
        /* <DEDUP_REMOVED lines=49> */
[----:B--2---:R-:W-:-:S05]  /*11550*/  IMAD.WIDE R6, R252, 0x4, R16 ;  /* 0x00000004fc067825 */ /* 0x004fca00078e0210 */
[----:B------:R3:W-:Y:S02]  /*11560*/  STL.64 [R1+0x1bd8], R6 ;  /* 0x001bd80601007387 */ /* 0x0007e40000100a00 */
[----:B---3--:R-:W-:-:S05]  /*11570*/  IMAD.WIDE R6, R30, 0x4, R16 ;  /* 0x000000041e067825 */ /* 0x008fca00078e0210 */
        /* <DEDUP_REMOVED lines=51> */
[----:B------:R-:W-:Y:S01]  /*118b0*/  ULDC.64 UR6, c[0x0][0x210] ;  /* 0x0000840000067ab9 */ /* 0x000fe20000000a00 */
        /* <DEDUP_REMOVED lines=13> */
[----:B------:R-:W-:-:S05]  /*11990*/  IMAD.WIDE R16, R2, 0x4, R16 ;  /* 0x0000000402107825 */ /* 0x000fca00078e0210 */
[----:B------:R2:W-:Y:S02]  /*119a0*/  STL.64 [R1+0x1c98], R16 ;  /* 0x001c981001007387 */ /* 0x0005e40000100a00 */
[----:B--2---:R-:W-:-:S04]  /*119b0*/  IMAD.WIDE R16, R176, 0x4, R6 ;  /* 0x00000004b0107825 */ /* 0x004fc800078e0206 */
[--C-:B------:R-:W-:Y:S01]  /*119c0*/  IMAD.WIDE R176, R177, 0x4, R6.reuse ;  /* 0x00000004b1b07825 */ /* 0x100fe200078e0206 */
[----:B------:R1:W-:Y:S04]  /*119d0*/  STL.64 [R1+0x1020], R16 ;  /* 0x0010201001007387 */ /* 0x0003e80000100a00 */
[----:B------:R2:W-:Y:S01]  /*119e0*/  STL.64 [R1+0x1018], R176 ;  /* 0x001018b001007387 */ /* 0x0005e20000100a00 */
[----:B-1----:R-:W-:-:S04]  /*119f0*/  IMAD.WIDE R16, R178, 0x4, R6 ;  /* 0x00000004b2107825 */ /* 0x002fc800078e0206 */
[--C-:B------:R-:W-:Y:S01]  /*11a00*/  IMAD.WIDE R178, R179, 0x4, R6.reuse ;  /* 0x00000004b3b27825 */ /* 0x100fe200078e0206 */
[----:B------:R1:W-:Y:S03]  /*11a10*/  STL.64 [R1+0x1010], R16 ;  /* 0x0010101001007387 */ /* 0x0003e60000100a00 */
[--C-:B--2---:R-:W-:Y:S01]  /*11a20*/  IMAD.WIDE R176, R193, 0x4, R6.reuse ;  /* 0x00000004c1b07825 */ /* 0x104fe200078e0206 */
[----:B------:R2:W-:Y:S04]  /*11a30*/  STL.64 [R1+0x1008], R178 ;  /* 0x001008b201007387 */ /* 0x0005e80000100a00 */
[----:B------:R3:W-:Y:S01]  /*11a40*/  STL.64 [R1+0x1000], R176 ;  /* 0x001000b001007387 */ /* 0x0007e20000100a00 */
[--C-:B-1----:R-:W-:Y:S01]  /*11a50*/  IMAD.WIDE R16, R200, 0x4, R6.reuse ;  /* 0x00000004c8107825 */ /* 0x102fe200078e0206 */
[----:B------:R-:W1:Y:S03]  /*11a60*/  S2UR UR4, SR_CgaCtaId ;  /* 0x00000000000479c3 */ /* 0x000e660000008800 */
[--C-:B--2---:R-:W-:Y:S01]  /*11a70*/  IMAD.WIDE R178, R201, 0x4, R6.reuse ;  /* 0x00000004c9b27825 */ /* 0x104fe200078e0206 */
[----:B------:R2:W-:Y:S03]  /*11a80*/  STL.64 [R1+0xff8], R16 ;  /* 0x000ff81001007387 */ /* 0x0005e60000100a00 */
[--C-:B---3--:R-:W-:Y:S01]  /*11a90*/  IMAD.WIDE R176, R202, 0x4, R6.reuse ;  /* 0x00000004cab07825 */ /* 0x108fe200078e0206 */
[----:B------:R3:W-:Y:S01]  /*11aa0*/  STL.64 [R1+0xff0], R178 ;  /* 0x000ff0b201007387 */ /* 0x0007e20000100a00 */
[----:B------:R-:W-:Y:S01]  /*11ab0*/  ULDC.64 UR60, c[0x0][0x208] ;  /* 0x00008200003c7ab9 */ /* 0x000fe20000000a00 */
[----:B------:R-:W4:Y:S02]  /*11ac0*/  LDC R200, c[0x0][0x230] ;  /* 0x00008c00ffc87b82 */ /* 0x000f240000000800 */
[----:B------:R1:W-:Y:S01]  /*11ad0*/  STL.64 [R1+0xfe8], R176 ;  /* 0x000fe8b001007387 */ /* 0x0003e20000100a00 */
[----:B--2---:R-:W-:-:S04]  /*11ae0*/  IMAD.WIDE R16, R203, 0x4, R6 ;  /* 0x00000004cb107825 */ /* 0x004fc800078e0206 */
[--C-:B---3--:R-:W-:Y:S01]  /*11af0*/  IMAD.WIDE R178, R204, 0x4, R6.reuse ;  /* 0x00000004ccb27825 */ /* 0x108fe200078e0206 */
[----:B------:R2:W-:Y:S03]  /*11b00*/  STL.64 [R1+0xfe0], R16 ;  /* 0x000fe01001007387 */ /* 0x0005e60000100a00 */
[--C-:B-1----:R-:W-:Y:S01]  /*11b10*/  IMAD.WIDE R176, R205, 0x4, R6.reuse ;  /* 0x00000004cdb07825 */ /* 0x102fe200078e0206 */
[----:B------:R1:W-:Y:S04]  /*11b20*/  STL.64 [R1+0xfd8], R178 ;  /* 0x000fd8b201007387 */ /* 0x0003e80000100a00 */
[----:B------:R3:W-:Y:S01]  /*11b30*/  STL.64 [R1+0xfd0], R176 ;  /* 0x000fd0b001007387 */ /* 0x0007e20000100a00 */
[----:B--2---:R-:W-:-:S04]  /*11b40*/  IMAD.WIDE R16, R180, 0x4, R6 ;  /* 0x00000004b4107825 */ /* 0x004fc800078e0206 */
[--C-:B-1----:R-:W-:Y:S01]  /*11b50*/  IMAD.WIDE R178, R181, 0x4, R6.reuse ;  /* 0x00000004b5b27825 */ /* 0x102fe200078e0206 */
[----:B------:R1:W-:Y:S03]  /*11b60*/  STL.64 [R1+0xfc0], R16 ;  /* 0x000fc01001007387 */ /* 0x0003e60000100a00 */
[--C-:B---3--:R-:W-:Y:S01]  /*11b70*/  IMAD.WIDE R176, R182, 0x4, R6.reuse ;  /* 0x00000004b6b07825 */ /* 0x108fe200078e0206 */
[----:B------:R2:W-:Y:S04]  /*11b80*/  STL.64 [R1+0xfb0], R178 ;  /* 0x000fb0b201007387 */ /* 0x0005e80000100a00 */
[----:B------:R3:W-:Y:S01]  /*11b90*/  STL.64 [R1+0xfa0], R176 ;  /* 0x000fa0b001007387 */ /* 0x0007e20000100a00 */
[----:B-1----:R-:W-:-:S04]  /*11ba0*/  IMAD.WIDE R16, R183, 0x4, R6 ;  /* 0x00000004b7107825 */ /* 0x002fc800078e0206 */
[--C-:B--2---:R-:W-:Y:S01]  /*11bb0*/  IMAD.WIDE R178, R184, 0x4, R6.reuse ;  /* 0x00000004b8b27825 */ /* 0x104fe200078e0206 */
[----:B------:R1:W-:Y:S01]  /*11bc0*/  STL.64 [R1+0xf90], R16 ;  /* 0x000f901001007387 */ /* 0x0003e20000100a00 */
[----:B------:R-:W2:Y:S02]  /*11bd0*/  LDC R184, c[0x0][0x230] ;  /* 0x00008c00ffb87b82 */ /* 0x000ea40000000800 */
[--C-:B---3--:R-:W-:Y:S01]  /*11be0*/  IMAD.WIDE R176, R185, 0x4, R6.reuse ;  /* 0x00000004b9b07825 */ /* 0x108fe200078e0206 */
        /* <DEDUP_REMOVED lines=14> */
[----:B-1----:R-:W-:-:S02]  /*11cd0*/  IMAD.WIDE R16, R192, 0x4, R6 ;  /* 0x00000004c0107825 */ /* 0x002fc400078e0206 */
[----:B------:R-:W1:Y:S02]  /*11ce0*/  LDC R192, c[0x0][0x230] ;  /* 0x00008c00ffc07b82 */ /* 0x000e640000000800 */
[--C-:B---3--:R-:W-:Y:S01]  /*11cf0*/  IMAD.WIDE R178, R237, 0x4, R6.reuse ;  /* 0x00000004edb27825 */ /* 0x108fe200078e0206 */
[----:B------:R3:W-:Y:S03]  /*11d00*/  STL.64 [R1+0xeb0], R16 ;  /* 0x000eb01001007387 */ /* 0x0007e60000100a00 */
[--C-:B----4-:R-:W-:Y:S01]  /*11d10*/  IMAD.WIDE R176, R194, 0x4, R6.reuse ;  /* 0x00000004c2b07825 */ /* 0x110fe200078e0206 */
[----:B------:R4:W-:Y:S04]  /*11d20*/  STL.64 [R1+0xea0], R178 ;  /* 0x000ea0b201007387 */ /* 0x0009e80000100a00 */
[----:B------:R2:W-:Y:S01]  /*11d30*/  STL.64 [R1+0xe88], R176 ;  /* 0x000e88b001007387 */ /* 0x0005e20000100a00 */
[----:B---3--:R-:W-:-:S04]  /*11d40*/  IMAD.WIDE R16, R195, 0x4, R6 ;  /* 0x00000004c3107825 */ /* 0x008fc800078e0206 */
[--C-:B----4-:R-:W-:Y:S01]  /*11d50*/  IMAD.WIDE R178, R196, 0x4, R6.reuse ;  /* 0x00000004c4b27825 */ /* 0x110fe200078e0206 */
[----:B------:R3:W-:Y:S03]  /*11d60*/  STL.64 [R1+0xe80], R16 ;  /* 0x000e801001007387 */ /* 0x0007e60000100a00 */
[--C-:B--2---:R-:W-:Y:S01]  /*11d70*/  IMAD.WIDE R176, R197, 0x4, R6.reuse ;  /* 0x00000004c5b07825 */ /* 0x104fe200078e0206 */
[----:B------:R2:W-:Y:S04]  /*11d80*/  STL.64 [R1+0xe68], R178 ;  /* 0x000e68b201007387 */ /* 0x0005e80000100a00 */
[----:B------:R4:W-:Y:S01]  /*11d90*/  STL.64 [R1+0xe60], R176 ;  /* 0x000e60b001007387 */ /* 0x0009e20000100a00 */
[----:B---3--:R-:W-:-:S04]  /*11da0*/  IMAD.WIDE R16, R198, 0x4, R6 ;  /* 0x00000004c6107825 */ /* 0x008fc800078e0206 */
[--C-:B--2---:R-:W-:Y:S01]  /*11db0*/  IMAD.WIDE R178, R199, 0x4, R6.reuse ;  /* 0x00000004c7b27825 */ /* 0x104fe200078e0206 */
[----:B------:R2:W-:Y:S03]  /*11dc0*/  STL.64 [R1+0xe48], R16 ;  /* 0x000e481001007387 */ /* 0x0005e60000100a00 */
[--C-:B----4-:R-:W-:Y:S01]  /*11dd0*/  IMAD.WIDE R176, R51, 0x4, R6.reuse ;  /* 0x0000000433b07825 */ /* 0x110fe200078e0206 */
[----:B------:R-:W-:Y:S04]  /*11de0*/  STL.64 [R1+0xe40], R178 ;  /* 0x000e40b201007387 */ /* 0x000fe80000100a00 */
[----:B------:R3:W-:Y:S01]  /*11df0*/  STL.64 [R1+0xfc8], R176 ;  /* 0x000fc8b001007387 */ /* 0x0007e20000100a00 */
[----:B--2---:R-:W-:-:S04]  /*11e00*/  IMAD.WIDE R16, R52, 0x4, R6 ;  /* 0x0000000434107825 */ /* 0x004fc800078e0206 */
[--C-:B------:R-:W-:Y:S01]  /*11e10*/  IMAD.WIDE R52, R53, 0x4, R6.reuse ;  /* 0x0000000435347825 */ /* 0x100fe200078e0206 */
[----:B------:R2:W-:Y:S03]  /*11e20*/  STL.64 [R1+0xfb8], R16 ;  /* 0x000fb81001007387 */ /* 0x0005e60000100a00 */
[--C-:B---3--:R-:W-:Y:S01]  /*11e30*/  IMAD.WIDE R176, R54, 0x4, R6.reuse ;  /* 0x0000000436b07825 */ /* 0x108fe200078e0206 */
[----:B------:R3:W-:Y:S04]  /*11e40*/  STL.64 [R1+0xfa8], R52 ;  /* 0x000fa83401007387 */ /* 0x0007e80000100a00 */
[----:B------:R-:W-:Y:S01]  /*11e50*/  STL.64 [R1+0xf98], R176 ;  /* 0x000f98b001007387 */ /* 0x000fe20000100a00 */
[----:B--2---:R-:W-:-:S04]  /*11e60*/  IMAD.WIDE R16, R55, 0x4, R6 ;  /* 0x0000000437107825 */ /* 0x004fc800078e0206 */
[--C-:B---3--:R-:W-:Y:S01]  /*11e70*/  IMAD.WIDE R52, R56, 0x4, R6.reuse ;  /* 0x0000000438347825 */ /* 0x108fe200078e0206 */
[----:B------:R2:W-:Y:S03]  /*11e80*/  STL.64 [R1+0xf88], R16 ;  /* 0x000f881001007387 */ /* 0x0005e60000100a00 */
[--C-:B------:R-:W-:Y:S01]  /*11e90*/  IMAD.WIDE R54, R57, 0x4, R6.reuse ;  /* 0x0000000439367825 */ /* 0x100fe200078e0206 */
[----:B------:R3:W-:Y:S04]  /*11ea0*/  STL.64 [R1+0xf80], R52 ;  /* 0x000f803401007387 */ /* 0x0007e80000100a00 */
[----:B------:R4:W-:Y:S01]  /*11eb0*/  STL.64 [R1+0xf60], R54 ;  /* 0x000f603601007387 */ /* 0x0009e20000100a00 */
[----:B--2---:R-:W-:-:S04]  /*11ec0*/  IMAD.WIDE R16, R58, 0x4, R6 ;  /* 0x000000043a107825 */ /* 0x004fc800078e0206 */
[--C-:B---3--:R-:W-:Y:S01]  /*11ed0*/  IMAD.WIDE R52, R59, 0x4, R6.reuse ;  /* 0x000000043b347825 */ /* 0x108fe200078e0206 */
[----:B------:R2:W-:Y:S03]  /*11ee0*/  STL.64 [R1+0xf50], R16 ;  /* 0x000f501001007387 */ /* 0x0005e60000100a00 */
[--C-:B----4-:R-:W-:Y:S01]  /*11ef0*/  IMAD.WIDE R54, R60, 0x4, R6.reuse ;  /* 0x000000043c367825 */ /* 0x110fe200078e0206 */
        /* <DEDUP_REMOVED lines=20> */
[----:B--2---:R-:W-:-:S02]  /*12040*/  IMAD.WIDE R16, R216, 0x4, R6 ;  /* 0x00000004d8107825 */ /* 0x004fc400078e0206 */
[----:B------:R-:W2:Y:S02]  /*12050*/  LDC R216, c[0x0][0x230] ;  /* 0x00008c00ffd87b82 */ /* 0x000ea40000000800 */
[--C-:B---3--:R-:W-:Y:S01]  /*12060*/  IMAD.WIDE R52, R217, 0x4, R6.reuse ;  /* 0x00000004d9347825 */ /* 0x108fe200078e0206 */
[----:B------:R3:W-:Y:S03]  /*12070*/  STL.64 [R1+0xe90], R16 ;  /* 0x000e901001007387 */ /* 0x0007e60000100a00 */
[--C-:B----4-:R-:W-:Y:S01]  /*12080*/  IMAD.WIDE R54, R218, 0x4, R6.reuse ;  /* 0x00000004da367825 */ /* 0x110fe200078e0206 */
[----:B------:R4:W-:Y:S01]  /*12090*/  STL.64 [R1+0xe18], R52 ;  /* 0x000e183401007387 */ /* 0x0009e20000100a00 */
[----:B------:R-:W2:Y:S03]  /*120a0*/  LDC R218, c[0x0][0x230] ;  /* 0x00008c00ffda7b82 */ /* 0x000ea60000000800 */
[----:B------:R1:W-:Y:S01]  /*120b0*/  STL.64 [R1+0xe10], R54 ;  /* 0x000e103601007387 */ /* 0x0003e20000100a00 */
[----:B---3--:R-:W-:-:S04]  /*120c0*/  IMAD.WIDE R16, R219, 0x4, R6 ;  /* 0x00000004db107825 */ /* 0x008fc800078e0206 */
[----:B------:R-:W3:Y:S01]  /*120d0*/  LDC R219, c[0x0][0x230] ;  /* 0x00008c00ffdb7b82 */ /* 0x000ee20000000800 */
[--C-:B----4-:R-:W-:Y:S01]  /*120e0*/  IMAD.WIDE R52, R220, 0x4, R6.reuse ;  /* 0x00000004dc347825 */ /* 0x110fe200078e0206 */
[----:B------:R4:W-:Y:S03]  /*120f0*/  STL.64 [R1+0xde8], R16 ;  /* 0x000de81001007387 */ /* 0x0009e60000100a00 */
[--C-:B-1----:R-:W-:Y:S01]  /*12100*/  IMAD.WIDE R54, R221, 0x4, R6.reuse ;  /* 0x00000004dd367825 */ /* 0x102fe200078e0206 */
[----:B------:R1:W-:Y:S02]  /*12110*/  STL.64 [R1+0xde0], R52 ;  /* 0x000de03401007387 */ /* 0x0003e40000100a00 */
[----:B------:R-:W3:Y:S02]  /*12120*/  LDC R220, c[0x0][0x230] ;  /* 0x00008c00ffdc7b82 */ /* 0x000ee40000000800 */
[----:B------:R1:W-:Y:S01]  /*12130*/  STL.64 [R1+0xdd8], R54 ;  /* 0x000dd83601007387 */ /* 0x0003e20000100a00 */
[----:B----4-:R-:W-:-:S04]  /*12140*/  IMAD.WIDE R16, R222, 0x4, R6 ;  /* 0x00000004de107825 */ /* 0x010fc800078e0206 */
[--C-:B-1----:R-:W-:Y:S01]  /*12150*/  IMAD.WIDE R52, R223, 0x4, R6.reuse ;  /* 0x00000004df347825 */ /* 0x102fe200078e0206 */
[----:B------:R1:W-:Y:S03]  /*12160*/  STL.64 [R1+0xdd0], R16 ;  /* 0x000dd01001007387 */ /* 0x0003e60000100a00 */
[--C-:B------:R-:W-:Y:S01]  /*12170*/  IMAD.WIDE R54, R224, 0x4, R6.reuse ;  /* 0x00000004e0367825 */ /* 0x100fe200078e0206 */
[----:B------:R4:W-:Y:S01]  /*12180*/  STL.64 [R1+0xdb8], R52 ;  /* 0x000db83401007387 */ /* 0x0009e20000100a00 */
[----:B------:R-:W3:Y:S03]  /*12190*/  LDC R224, c[0x0][0x230] ;  /* 0x00008c00ffe07b82 */ /* 0x000ee60000000800 */
[----:B------:R2:W-:Y:S01]  /*121a0*/  STL.64 [R1+0xdb0], R54 ;  /* 0x000db03601007387 */ /* 0x0005e20000100a00 */
[----:B-1----:R-:W-:-:S04]  /*121b0*/  IMAD.WIDE R16, R225, 0x4, R6 ;  /* 0x00000004e1107825 */ /* 0x002fc800078e0206 */
[--C-:B----4-:R-:W-:Y:S01]  /*121c0*/  IMAD.WIDE R52, R226, 0x4, R6.reuse ;  /* 0x00000004e2347825 */ /* 0x110fe200078e0206 */
[----:B------:R1:W-:Y:S03]  /*121d0*/  STL.64 [R1+0xda8], R16 ;  /* 0x000da81001007387 */ /* 0x0003e60000100a00 */
[--C-:B--2---:R-:W-:Y:S01]  /*121e0*/  IMAD.WIDE R54, R227, 0x4, R6.reuse ;  /* 0x00000004e3367825 */ /* 0x104fe200078e0206 */
[----:B------:R2:W-:Y:S04]  /*121f0*/  STL.64 [R1+0xda0], R52 ;  /* 0x000da03401007387 */ /* 0x0005e80000100a00 */
[----:B------:R4:W-:Y:S01]  /*12200*/  STL.64 [R1+0xd98], R54 ;  /* 0x000d983601007387 */ /* 0x0009e20000100a00 */
[----:B-1----:R-:W-:-:S04]  /*12210*/  IMAD.WIDE R16, R228, 0x4, R6 ;  /* 0x00000004e4107825 */ /* 0x002fc800078e0206 */
[--C-:B--2---:R-:W-:Y:S01]  /*12220*/  IMAD.WIDE R52, R83, 0x4, R6.reuse ;  /* 0x0000000453347825 */ /* 0x104fe200078e0206 */
[----:B------:R1:W-:Y:S03]  /*12230*/  STL.64 [R1+0xd90], R16 ;  /* 0x000d901001007387 */ /* 0x0003e60000100a00 */
[--C-:B----4-:R-:W-:Y:S01]  /*12240*/  IMAD.WIDE R54, R84, 0x4, R6.reuse ;  /* 0x0000000454367825 */ /* 0x110fe200078e0206 */
        /* <DEDUP_REMOVED lines=37> */
[----:B------:R-:W-:Y:S01]  /*124a0*/  STL.64 [R1+0xcc0], R54 ;  /* 0x000cc03601007387 */ /* 0x000fe20000100a00 */
[----:B-1----:R-:W-:-:S04]  /*124b0*/  IMAD.WIDE R16, R125, 0x4, R6 ;  /* 0x000000047d107825 */ /* 0x002fc800078e0206 */
[--C-:B--2---:R-:W-:Y:S01]  /*124c0*/  IMAD.WIDE R52, R10, 0x4, R6.reuse ;  /* 0x000000040a347825 */ /* 0x104fe200078e0206 */
[----:B------:R1:W-:Y:S03]  /*124d0*/  STL.64 [R1+0xca8], R16 ;  /* 0x000ca81001007387 */ /* 0x0003e60000100a00 */
[--C-:B------:R-:W-:Y:S01]  /*124e0*/  IMAD.WIDE R10, R11, 0x4, R6.reuse ;  /* 0x000000040b0a7825 */ /* 0x100fe200078e0206 */
[----:B------:R-:W-:Y:S04]  /*124f0*/  STL.64 [R1+0xca0], R52 ;  /* 0x000ca03401007387 */ /* 0x000fe80000100a00 */
[----:B------:R2:W-:Y:S01]  /*12500*/  STL.64 [R1+0xc88], R10 ;  /* 0x000c880a01007387 */ /* 0x0005e20000100a00 */
[----:B-1----:R-:W-:-:S04]  /*12510*/  IMAD.WIDE R16, R12, 0x4, R6 ;  /* 0x000000040c107825 */ /* 0x002fc800078e0206 */
[--C-:B------:R-:W-:Y:S01]  /*12520*/  IMAD.WIDE R12, R13, 0x4, R6.reuse ;  /* 0x000000040d0c7825 */ /* 0x100fe200078e0206 */
[----:B------:R-:W-:Y:S03]  /*12530*/  STL.64 [R1+0xc80], R16 ;  /* 0x000c801001007387 */ /* 0x000fe60000100a00 */
[--C-:B--2---:R-:W-:Y:S01]  /*12540*/  IMAD.WIDE R10, R14, 0x4, R6.reuse ;  /* 0x000000040e0a7825 */ /* 0x104fe200078e0206 */
[----:B------:R1:W-:Y:S03]  /*12550*/  STL.64 [R1+0xc78], R12 ;  /* 0x000c780c01007387 */ /* 0x0003e60000100a00 */
[--C-:B------:R-:W-:Y:S01]  /*12560*/  IMAD.WIDE R14, R15, 0x4, R6.reuse ;  /* 0x000000040f0e7825 */ /* 0x100fe200078e0206 */
        /* <DEDUP_REMOVED lines=78> */
[----:B------:R2:W-:Y:S01]  /*12a50*/  STL.64 [R1+0x930], R10 ;  /* 0x0009300a01007387 */ /* 0x0005e20000100a00 */
[----:B------:R-:W4:Y:S03]  /*12a60*/  LDC R145, c[0x0][0x230] ;  /* 0x00008c00ff917b82 */ /* 0x000f260000000800 */
[----:B------:R3:W-:Y:S01]  /*12a70*/  STL.64 [R1+0x928], R14 ;  /* 0x0009280e01007387 */ /* 0x0007e20000100a00 */
[----:B-1----:R-:W-:-:S04]  /*12a80*/  IMAD.WIDE R12, R146, 0x4, R6 ;  /* 0x00000004920c7825 */ /* 0x002fc800078e0206 */
[----:B------:R-:W1:Y:S01]  /*12a90*/  LDC R146, c[0x0][0x230] ;  /* 0x00008c00ff927b82 */ /* 0x000e620000000800 */
[--C-:B--2---:R-:W-:Y:S01]  /*12aa0*/  IMAD.WIDE R10, R147, 0x4, R6.reuse ;  /* 0x00000004930a7825 */ /* 0x104fe200078e0206 */
[----:B------:R2:W-:Y:S03]  /*12ab0*/  STL.64 [R1+0x920], R12 ;  /* 0x0009200c01007387 */ /* 0x0005e60000100a00 */
[--C-:B---3--:R-:W-:Y:S01]  /*12ac0*/  IMAD.WIDE R14, R148, 0x4, R6.reuse ;  /* 0x00000004940e7825 */ /* 0x108fe200078e0206 */
[----:B------:R3:W-:Y:S02]  /*12ad0*/  STL.64 [R1+0x8c8], R10 ;  /* 0x0008c80a01007387 */ /* 0x0007e40000100a00 */
[----:B------:R-:W1:Y:S02]  /*12ae0*/  LDC R147, c[0x0][0x230] ;  /* 0x00008c00ff937b82 */ /* 0x000e640000000800 */
[----:B------:R3:W-:Y:S01]  /*12af0*/  STL.64 [R1+0x8c0], R14 ;  /* 0x0008c00e01007387 */ /* 0x0007e20000100a00 */
[----:B--2---:R-:W-:-:S05]  /*12b00*/  IMAD.WIDE R12, R149, 0x4, R6 ;  /* 0x00000004950c7825 */ /* 0x004fca00078e0206 */
[----:B------:R-:W2:Y:S01]  /*12b10*/  LDC R148, c[0x0][0x230] ;  /* 0x00008c00ff947b82 */ /* 0x000ea20000000800 */
[--C-:B---3--:R-:W-:Y:S01]  /*12b20*/  IMAD.WIDE R10, R170, 0x4, R6.reuse ;  /* 0x00000004aa0a7825 */ /* 0x108fe200078e0206 */
[----:B------:R3:W-:Y:S03]  /*12b30*/  STL.64 [R1+0x8b8], R12 ;  /* 0x0008b80c01007387 */ /* 0x0007e60000100a00 */
[--C-:B------:R-:W-:Y:S01]  /*12b40*/  IMAD.WIDE R14, R171, 0x4, R6.reuse ;  /* 0x00000004ab0e7825 */ /* 0x100fe200078e0206 */
[----:B------:R4:W-:Y:S04]  /*12b50*/  STL.64 [R1+0x8b0], R10 ;  /* 0x0008b00a01007387 */ /* 0x0009e80000100a00 */
[----:B------:R4:W-:Y:S01]  /*12b60*/  STL.64 [R1+0x8a8], R14 ;  /* 0x0008a80e01007387 */ /* 0x0009e20000100a00 */
[----:B---3--:R-:W-:-:S04]  /*12b70*/  IMAD.WIDE R12, R172, 0x4, R6 ;  /* 0x00000004ac0c7825 */ /* 0x008fc800078e0206 */
[--C-:B----4-:R-:W-:Y:S01]  /*12b80*/  IMAD.WIDE R10, R173, 0x4, R6.reuse ;  /* 0x00000004ad0a7825 */ /* 0x110fe200078e0206 */
[----:B------:R3:W-:Y:S03]  /*12b90*/  STL.64 [R1+0x8a0], R12 ;  /* 0x0008a00c01007387 */ /* 0x0007e60000100a00 */
[--C-:B------:R-:W-:Y:S01]  /*12ba0*/  IMAD.WIDE R14, R174, 0x4, R6.reuse ;  /* 0x00000004ae0e7825 */ /* 0x100fe200078e0206 */
[----:B------:R4:W-:Y:S04]  /*12bb0*/  STL.64 [R1+0x898], R10 ;  /* 0x0008980a01007387 */ /* 0x0009e80000100a00 */
[----:B------:R1:W-:Y:S01]  /*12bc0*/  STL.64 [R1+0x890], R14 ;  /* 0x0008900e01007387 */ /* 0x0003e20000100a00 */
[----:B---3--:R-:W-:-:S04]  /*12bd0*/  IMAD.WIDE R12, R175, 0x4, R6 ;  /* 0x00000004af0c7825 */ /* 0x008fc800078e0206 */
[--C-:B----4-:R-:W-:Y:S01]  /*12be0*/  IMAD.WIDE R10, R61, 0x4, R6.reuse ;  /* 0x000000043d0a7825 */ /* 0x110fe200078e0206 */
[----:B------:R3:W-:Y:S03]  /*12bf0*/  STL.64 [R1+0x888], R12 ;  /* 0x0008880c01007387 */ /* 0x0007e60000100a00 */
[--C-:B-1----:R-:W-:Y:S01]  /*12c00*/  IMAD.WIDE R14, R62, 0x4, R6.reuse ;  /* 0x000000043e0e7825 */ /* 0x102fe200078e0206 */
[----:B------:R1:W-:Y:S04]  /*12c10*/  STL.64 [R1+0x880], R10 ;  /* 0x0008800a01007387 */ /* 0x0003e80000100a00 */
        /* <DEDUP_REMOVED lines=47> */
[----:B------:R3:W-:Y:S01]  /*12f10*/  STL.64 [R1+0x820], R10 ;  /* 0x0008200a01007387 */ /* 0x0007e20000100a00 */
[----:B------:R-:W-:Y:S01]  /*12f20*/  IADD3 R145, R145, -0x13, RZ ;  /* 0xffffffed91917810 */ /* 0x000fe20007ffe0ff */
[----:B------:R-:W4:Y:S02]  /*12f30*/  LDC R232, c[0x0][0x230] ;  /* 0x00008c00ffe87b82 */ /* 0x000f240000000800 */
[----:B------:R-:W-:Y:S01]  /*12f40*/  STL.64 [R1+0x818], R14 ;  /* 0x0008180e01007387 */ /* 0x000fe20000100a00 */
[----:B-1----:R-:W-:-:S03]  /*12f50*/  IMAD.WIDE R12, R208, 0x4, R6 ;  /* 0x00000004d00c7825 */ /* 0x002fc600078e0206 */
[----:B------:R-:W2:Y:S02]  /*12f60*/  LDL.LU R193, [R1+0xc8] ;  /* 0x0000c80001c17983 */ /* 0x000ea40000300800 */
[----:B------:R-:W1:Y:S01]  /*12f70*/  LDC R208, c[0x0][0x230] ;  /* 0x00008c00ffd07b82 */ /* 0x000e620000000800 */
[--C-:B---3--:R-:W-:Y:S01]  /*12f80*/  IMAD.WIDE R10, R29, 0x4, R6.reuse ;  /* 0x000000041d0a7825 */ /* 0x108fe200078e0206 */
[----:B------:R-:W-:Y:S04]  /*12f90*/  STL.64 [R1+0x810], R12 ;  /* 0x0008100c01007387 */ /* 0x000fe80000100a00 */
[----:B------:R-:W3:Y:S04]  /*12fa0*/  LDL.LU R179, [R1+0xa8] ;  /* 0x0000a80001b37983 */ /* 0x000ee80000300800 */
[----:B------:R4:W-:Y:S04]  /*12fb0*/  STL.64 [R1+0x6b8], R10 ;  /* 0x0006b80a01007387 */ /* 0x0009e80000100a00 */
[----:B------:R-:W3:Y:S04]  /*12fc0*/  LDL.LU R178, [R1+0x88] ;  /* 0x0000880001b27983 */ /* 0x000ee80000300800 */
[----:B------:R-:W3:Y:S04]  /*12fd0*/  LDL.LU R177, [R1+0x68] ;  /* 0x0000680001b17983 */ /* 0x000ee80000300800 */
[----:B------:R-:W3:Y:S04]  /*12fe0*/  LDL.LU R176, [R1+0x48] ;  /* 0x0000480001b07983 */ /* 0x000ee80000300800 */
[----:B------:R-:W3:Y:S04]  /*12ff0*/  LDL.LU R16, [R1+0x28] ;  /* 0x0000280001107983 */ /* 0x000ee80000300800 */
[----:B------:R-:W3:Y:S01]  /*13000*/  LDL.LU R17, [R1+0xc] ;  /* 0x00000c0001117983 */ /* 0x000ee20000300800 */
[----:B----4-:R-:W-:-:S04]  /*13010*/  IMAD.WIDE R10, R27, 0x4, R6 ;  /* 0x000000041b0a7825 */ /* 0x010fc800078e0206 */
[--C-:B------:R-:W-:Y:S01]  /*13020*/  IMAD.WIDE R14, R26, 0x4, R6.reuse ;  /* 0x000000041a0e7825 */ /* 0x100fe200078e0206 */
[----:B------:R4:W-:Y:S03]  /*13030*/  STL.64 [R1+0x6a0], R10 ;  /* 0x0006a00a01007387 */ /* 0x0009e60000100a00 */
[--C-:B------:R-:W-:Y:S01]  /*13040*/  IMAD.WIDE R12, R20, 0x4, R6.reuse ;  /* 0x00000004140c7825 */ /* 0x100fe200078e0206 */
[----:B------:R1:W-:Y:S04]  /*13050*/  STL.64 [R1+0x688], R14 ;  /* 0x0006880e01007387 */ /* 0x0003e80000100a00 */
[----:B------:R1:W-:Y:S01]  /*13060*/  STL.64 [R1+0x670], R12 ;  /* 0x0006700c01007387 */ /* 0x0003e20000100a00 */
[----:B----4-:R-:W-:-:S04]  /*13070*/  IMAD.WIDE R10, R19, 0x4, R6 ;  /* 0x00000004130a7825 */ /* 0x010fc800078e0206 */
[--C-:B-1----:R-:W-:Y:S01]  /*13080*/  IMAD.WIDE R14, R91, 0x4, R6.reuse ;  /* 0x000000045b0e7825 */ /* 0x102fe200078e0206 */
[----:B------:R1:W-:Y:S03]  /*13090*/  STL.64 [R1+0x658], R10 ;  /* 0x0006580a01007387 */ /* 0x0003e60000100a00 */
[--C-:B------:R-:W-:Y:S01]  /*130a0*/  IMAD.WIDE R12, R92, 0x4, R6.reuse ;  /* 0x000000045c0c7825 */ /* 0x100fe200078e0206 */
[----:B------:R4:W-:Y:S04]  /*130b0*/  STL.64 [R1+0x640], R14 ;  /* 0x0006400e01007387 */ /* 0x0009e80000100a00 */
[----:B------:R4:W-:Y:S01]  /*130c0*/  STL.64 [R1+0x628], R12 ;  /* 0x0006280c01007387 */ /* 0x0009e20000100a00 */
[----:B-1----:R-:W-:-:S04]  /*130d0*/  IMAD.WIDE R10, R93, 0x4, R6 ;  /* 0x000000045d0a7825 */ /* 0x002fc800078e0206 */
[--C-:B----4-:R-:W-:Y:S01]  /*130e0*/  IMAD.WIDE R14, R94, 0x4, R6.reuse ;  /* 0x000000045e0e7825 */ /* 0x110fe200078e0206 */
        /* <DEDUP_REMOVED lines=32> */
[----:B------:R-:W-:Y:S04]  /*132f0*/  STL.64 [R1+0x470], R14 ;  /* 0x0004700e01007387 */ /* 0x000fe80000100a00 */
[----:B------:R1:W-:Y:S01]  /*13300*/  STL.64 [R1+0x448], R12 ;  /* 0x0004480c01007387 */ /* 0x0003e20000100a00 */
[----:B--2---:R-:W-:-:S04]  /*13310*/  IMAD.WIDE R10, R193, 0x4, R6 ;  /* 0x00000004c10a7825 */ /* 0x004fc800078e0206 */
[--C-:B---3--:R-:W-:Y:S01]  /*13320*/  IMAD.WIDE R8, R179, 0x4, R6.reuse ;  /* 0x00000004b3087825 */ /* 0x108fe200078e0206 */
[----:B------:R2:W-:Y:S03]  /*13330*/  STL.64 [R1+0x728], R10 ;  /* 0x0007280a01007387 */ /* 0x0005e60000100a00 */
[--C-:B-1----:R-:W-:Y:S01]  /*13340*/  IMAD.WIDE R12, R178, 0x4, R6.reuse ;  /* 0x00000004b20c7825 */ /* 0x102fe200078e0206 */
[----:B------:R1:W-:Y:S03]  /*13350*/  STL.64 [R1+0x718], R8 ;  /* 0x0007180801007387 */ /* 0x0003e60000100a00 */
[--C-:B--2---:R-:W-:Y:S01]  /*13360*/  IMAD.WIDE R10, R177, 0x4, R6.reuse ;  /* 0x00000004b10a7825 */ /* 0x104fe200078e0206 */
[----:B------:R2:W-:Y:S03]  /*13370*/  STL.64 [R1+0x708], R12 ;  /* 0x0007080c01007387 */ /* 0x0005e60000100a00 */
[--C-:B-1----:R-:W-:Y:S01]  /*13380*/  IMAD.WIDE R8, R176, 0x4, R6.reuse ;  /* 0x00000004b0087825 */ /* 0x102fe200078e0206 */
[----:B------:R1:W-:Y:S01]  /*13390*/  STL.64 [R1+0x6f8], R10 ;  /* 0x0006f80a01007387 */ /* 0x0003e20000100a00 */
[----:B------:R-:W3:Y:S02]  /*133a0*/  LDC R176, c[0x0][0x230] ;  /* 0x00008c00ffb07b82 */ /* 0x000ee40000000800 */
        /* <DEDUP_REMOVED lines=9> */
[--C-:B-1----:R-:W-:Y:S01]  /*13440*/  IMAD.WIDE R10, R243, 0x4, R6.reuse ;  /* 0x00000004f30a7825 */ /* 0x102fe200078e0206 */
[----:B---3--:R-:W-:Y:S01]  /*13450*/  IADD3 R176, R176, -0x3f, RZ ;  /* 0xffffffc1b0b07810 */ /* 0x008fe20007ffe0ff */
[----:B------:R-:W1:Y:S02]  /*13460*/  LDC R243, c[0x0][0x230] ;  /* 0x00008c00fff37b82 */ /* 0x000e640000000800 */
[--C-:B--2---:R-:W-:Y:S01]  /*13470*/  IMAD.WIDE R8, R236, 0x4, R6.reuse ;  /* 0x00000004ec087825 */ /* 0x104fe200078e0206 */
        /* <DEDUP_REMOVED lines=42> */
[----:B------:R2:W-:Y:S01]  /*13720*/  STL.64 [R1+0x468], R10 ;  /* 0x0004680a01007387 */ /* 0x0005e20000100a00 */
[----:B------:R-:W3:Y:S02]  /*13730*/  LDC R252, c[0x0][0x230] ;  /* 0x00008c00fffc7b82 */ /* 0x000ee40000000800 */
[--C-:B----4-:R-:W-:Y:S01]  /*13740*/  IMAD.WIDE R12, R30, 0x4, R6.reuse ;  /* 0x000000041e0c7825 */ /* 0x110fe200078e0206 */
[----:B------:R4:W-:Y:S04]  /*13750*/  STL.64 [R1+0x720], R8 ;  /* 0x0007200801007387 */ /* 0x0009e80000100a00 */
[----:B------:R1:W-:Y:S01]  /*13760*/  STL.64 [R1+0x710], R12 ;  /* 0x0007100c01007387 */ /* 0x0003e20000100a00 */
[----:B--2---:R-:W-:-:S04]  /*13770*/  IMAD.WIDE R10, R247, 0x4, R6 ;  /* 0x00000004f70a7825 */ /* 0x004fc800078e0206 */
[--C-:B----4-:R-:W-:Y:S01]  /*13780*/  IMAD.WIDE R8, R169, 0x4, R6.reuse ;  /* 0x00000004a9087825 */ /* 0x110fe200078e0206 */
[----:B------:R-:W-:Y:S01]  /*13790*/  STL.64 [R1+0x700], R10 ;  /* 0x0007000a01007387 */ /* 0x000fe20000100a00 */
[----:B------:R-:W2:Y:S02]  /*137a0*/  LDC R169, c[0x0][0x230] ;  /* 0x00008c00ffa97b82 */ /* 0x000ea40000000800 */
[--C-:B-1----:R-:W-:Y:S01]  /*137b0*/  IMAD.WIDE R12, R168, 0x4, R6.reuse ;  /* 0x00000004a80c7825 */ /* 0x102fe200078e0206 */
[----:B------:R1:W-:Y:S04]  /*137c0*/  STL.64 [R1+0x6f0], R8 ;  /* 0x0006f00801007387 */ /* 0x0003e80000100a00 */
[----:B------:R4:W-:Y:S01]  /*137d0*/  STL.64 [R1+0x6e0], R12 ;  /* 0x0006e00c01007387 */ /* 0x0009e20000100a00 */
[----:B-1----:R-:W-:-:S03]  /*137e0*/  IMAD.WIDE R8, R240, 0x4, R6 ;  /* 0x00000004f0087825 */ /* 0x002fc600078e0206 */
[----:B------:R-:W2:Y:S01]  /*137f0*/  LDL.LU R240, [R1+0x3624] ;  /* 0x0036240001f07983 */ /* 0x000ea20000300800 */
[----:B------:R-:W-:-:S05]  /*13800*/  IMAD.WIDE R10, R167, 0x4, R6 ;  /* 0x00000004a70a7825 */ /* 0x000fca00078e0206 */
[----:B------:R1:W-:Y:S01]  /*13810*/  STL.64 [R1+0x6d0], R10 ;  /* 0x0006d00a01007387 */ /* 0x0003e20000100a00 */
[----:B----4-:R-:W-:-:S03]  /*13820*/  IMAD.WIDE R12, R249, 0x4, R6 ;  /* 0x00000004f90c7825 */ /* 0x010fc600078e0206 */
[----:B------:R4:W-:Y:S01]  /*13830*/  STL.64 [R1+0x6c0], R8 ;  /* 0x0006c00801007387 */ /* 0x0009e20000100a00 */
[----:B-1----:R-:W-:-:S04]  /*13840*/  IMAD.WIDE R10, R250, 0x4, R6 ;  /* 0x00000004fa0a7825 */ /* 0x002fc800078e0206 */
[--C-:B----4-:R-:W-:Y:S01]  /*13850*/  IMAD.WIDE R8, R245, 0x4, R6.reuse ;  /* 0x00000004f5087825 */ /* 0x110fe200078e0206 */
[----:B------:R1:W-:Y:S01]  /*13860*/  STL.64 [R1+0x6a8], R10 ;  /* 0x0006a80a01007387 */ /* 0x0003e20000100a00 */
[----:B---3--:R-:W-:Y:S01]  /*13870*/  IADD3 R252, R252, -0x5, RZ ;  /* 0xfffffffbfcfc7810 */ /* 0x008fe20007ffe0ff */
[----:B------:R-:W3:Y:S02]  /*13880*/  LDC R245, c[0x0][0x230] ;  /* 0x00008c00fff57b82 */ /* 0x000ee40000000800 */
[----:B------:R-:W-:Y:S04]  /*13890*/  STL.64 [R1+0x690], R12 ;  /* 0x0006900c01007387 */ /* 0x000fe80000100a00 */
[----:B------:R-:W4:Y:S01]  /*138a0*/  LDL.LU R247, [R1+0xf0] ;  /* 0x0000f00001f77983 */ /* 0x000f220000300800 */
[----:B-1----:R-:W-:-:S03]  /*138b0*/  IMAD.WIDE R10, R244, 0x4, R6 ;  /* 0x00000004f40a7825 */ /* 0x002fc600078e0206 */
[----:B------:R1:W-:Y:S04]  /*138c0*/  STL.64 [R1+0x678], R8 ;  /* 0x0006780801007387 */ /* 0x0003e80000100a00 */
[----:B------:R1:W-:Y:S04]  /*138d0*/  STL.64 [R1+0x660], R10 ;  /* 0x0006600a01007387 */ /* 0x0003e80000100a00 */
[----:B------:R-:W3:Y:S04]  /*138e0*/  LDL.LU R168, [R1+0xec] ;  /* 0x0000ec0001a87983 */ /* 0x000ee80000300800 */
[----:B------:R-:W3:Y:S01]  /*138f0*/  LDL.LU R167, [R1+0xe8] ;  /* 0x0000e80001a77983 */ /* 0x000ee20000300800 */
[----:B-1----:R-:W-:-:S04]  /*13900*/  IMAD.WIDE R8, R242, 0x4, R6 ;  /* 0x00000004f2087825 */ /* 0x002fc800078e0206 */
[--C-:B------:R-:W-:Y:S01]  /*13910*/  IMAD.WIDE R10, R239, 0x4, R6.reuse ;  /* 0x00000004ef0a7825 */ /* 0x100fe200078e0206 */
[----:B------:R1:W-:Y:S03]  /*13920*/  STL.64 [R1+0x648], R8 ;  /* 0x0006480801007387 */ /* 0x0003e60000100a00 */
[--C-:B------:R-:W-:Y:S01]  /*13930*/  IMAD.WIDE R12, R153, 0x4, R6.reuse ;  /* 0x00000004990c7825 */ /* 0x100fe200078e0206 */
[----:B------:R2:W-:Y:S03]  /*13940*/  STL.64 [R1+0x630], R10 ;  /* 0x0006300a01007387 */ /* 0x0005e60000100a00 */
[----:B-1----:R-:W-:-:S04]  /*13950*/  IMAD.WIDE R8, R152, 0x4, R6 ;  /* 0x0000000498087825 */ /* 0x002fc800078e0206 */
[----:B--2---:R-:W-:Y:S01]  /*13960*/  VIADD R169, R169, 0xffffffff ;  /* 0xffffffffa9a97836 */ /* 0x004fe20000000000 */
[----:B------:R1:W-:Y:S01]  /*13970*/  STL.64 [R1+0x618], R8 ;  /* 0x0006180801007387 */ /* 0x0003e20000100a00 */
[--C-:B------:R-:W-:Y:S01]  /*13980*/  IMAD.WIDE R10, R154, 0x4, R6.reuse ;  /* 0x000000049a0a7825 */ /* 0x100fe200078e0206 */
[----:B------:R-:W-:Y:S01]  /*13990*/  ISETP.GE.U32.AND P1, PT, R252, 0x7fffffbc, PT ;  /* 0x7fffffbcfc00780c */ /* 0x000fe20003f26070 */
[----:B------:R-:W2:Y:S01]  /*139a0*/  LDC R152, c[0x0][0x230] ;  /* 0x00008c00ff987b82 */ /* 0x000ea20000000800 */
[----:B------:R1:W-:Y:S04]  /*139b0*/  STL.64 [R1+0x600], R12 ;  /* 0x0006000c01007387 */ /* 0x0003e80000100a00 */
[----:B------:R1:W-:Y:S02]  /*139c0*/  STL.64 [R1+0x5e8], R10 ;  /* 0x0005e80a01007387 */ /* 0x0003e40000100a00 */
[----:B-1----:R-:W-:-:S04]  /*139d0*/  IMAD.WIDE R8, R155, 0x4, R6 ;  /* 0x000000049b087825 */ /* 0x002fc800078e0206 */
[--C-:B------:R-:W-:Y:S01]  /*139e0*/  IMAD.WIDE R12, R156, 0x4, R6.reuse ;  /* 0x000000049c0c7825 */ /* 0x100fe200078e0206 */
[----:B------:R1:W-:Y:S03]  /*139f0*/  STL.64 [R1+0x5d0], R8 ;  /* 0x0005d00801007387 */ /* 0x0003e60000100a00 */
[--C-:B------:R-:W-:Y:S01]  /*13a00*/  IMAD.WIDE R10, R157, 0x4, R6.reuse ;  /* 0x000000049d0a7825 */ /* 0x100fe200078e0206 */
[----:B------:R1:W-:Y:S01]  /*13a10*/  STL.64 [R1+0x5b8], R12 ;  /* 0x0005b80c01007387 */ /* 0x0003e20000100a00 */
[----:B------:R-:W-:Y:S02]  /*13a20*/  ISETP.GE.U32.AND P3, PT, R169, 0x7fffffc0, PT ;  /* 0x7fffffc0a900780c */ /* 0x000fe40003f66070 */
[----:B------:R-:W1:Y:S01]  /*13a30*/  LDC R169, c[0x0][0x230] ;  /* 0x00008c00ffa97b82 */ /* 0x000e620000000800 */
[----:B------:R1:W-:Y:S02]  /*13a40*/  STL.64 [R1+0x5a0], R10 ;  /* 0x0005a00a01007387 */ /* 0x0003e40000100a00 */
[----:B-1----:R-:W-:-:S04]  /*13a50*/  IMAD.WIDE R8, R158, 0x4, R6 ;  /* 0x000000049e087825 */ /* 0x002fc800078e0206 */
[--C-:B------:R-:W-:Y:S01]  /*13a60*/  IMAD.WIDE R12, R159, 0x4, R6.reuse ;  /* 0x000000049f0c7825 */ /* 0x100fe200078e0206 */
[----:B------:R1:W-:Y:S03]  /*13a70*/  STL.64 [R1+0x588], R8 ;  /* 0x0005880801007387 */ /* 0x0003e60000100a00 */
[--C-:B------:R-:W-:Y:S01]  /*13a80*/  IMAD.WIDE R10, R160, 0x4, R6.reuse ;  /* 0x00000004a00a7825 */ /* 0x100fe200078e0206 */
[----:B------:R1:W-:Y:S01]  /*13a90*/  STL.64 [R1+0x570], R12 ;  /* 0x0005700c01007387 */ /* 0x0003e20000100a00 */
[----:B------:R-:W2:Y:S03]  /*13aa0*/  LDC R160, c[0x0][0x230] ;  /* 0x00008c00ffa07b82 */ /* 0x000ea60000000800 */
[----:B------:R1:W-:Y:S02]  /*13ab0*/  STL.64 [R1+0x558], R10 ;  /* 0x0005580a01007387 */ /* 0x0003e40000100a00 */
[----:B-1----:R-:W-:-:S04]  /*13ac0*/  IMAD.WIDE R8, R161, 0x4, R6 ;  /* 0x00000004a1087825 */ /* 0x002fc800078e0206 */
[--C-:B------:R-:W-:Y:S01]  /*13ad0*/  IMAD.WIDE R12, R162, 0x4, R6.reuse ;  /* 0x00000004a20c7825 */ /* 0x100fe200078e0206 */
[----:B------:R1:W-:Y:S03]  /*13ae0*/  STL.64 [R1+0x540], R8 ;  /* 0x0005400801007387 */ /* 0x0003e60000100a00 */
[--C-:B------:R-:W-:Y:S01]  /*13af0*/  IMAD.WIDE R10, R163, 0x4, R6.reuse ;  /* 0x00000004a30a7825 */ /* 0x100fe200078e0206 */
[----:B------:R1:W-:Y:S04]  /*13b00*/  STL.64 [R1+0x528], R12 ;  /* 0x0005280c01007387 */ /* 0x0003e80000100a00 */
[----:B------:R1:W-:Y:S02]  /*13b10*/  STL.64 [R1+0x510], R10 ;  /* 0x0005100a01007387 */ /* 0x0003e40000100a00 */
[----:B-1----:R-:W-:-:S04]  /*13b20*/  IMAD.WIDE R8, R164, 0x4, R6 ;  /* 0x00000004a4087825 */ /* 0x002fc800078e0206 */
[--C-:B------:R-:W-:Y:S01]  /*13b30*/  IMAD.WIDE R12, R165, 0x4, R6.reuse ;  /* 0x00000004a50c7825 */ /* 0x100fe200078e0206 */
[----:B------:R1:W-:Y:S03]  /*13b40*/  STL.64 [R1+0x4f8], R8 ;  /* 0x0004f80801007387 */ /* 0x0003e60000100a00 */
[--C-:B------:R-:W-:Y:S01]  /*13b50*/  IMAD.WIDE R10, R166, 0x4, R6.reuse ;  /* 0x00000004a60a7825 */ /* 0x100fe200078e0206 */
[----:B------:R-:W-:Y:S04]  /*13b60*/  STL.64 [R1+0x4e0], R12 ;  /* 0x0004e00c01007387 */ /* 0x000fe80000100a00 */
[----:B------:R-:W-:Y:S01]  /*13b70*/  STL.64 [R1+0x4c0], R10 ;  /* 0x0004c00a01007387 */ /* 0x000fe20000100a00 */
[----:B-1----:R-:W-:-:S04]  /*13b80*/  IMAD.WIDE R8, R5, 0x4, R6 ;  /* 0x0000000405087825 */ /* 0x002fc800078e0206 */
[--C-:B------:R-:W-:Y:S01]  /*13b90*/  IMAD.WIDE R4, R4, 0x4, R6.reuse ;  /* 0x0000000404047825 */ /* 0x100fe200078e0206 */
[----:B------:R1:W-:Y:S04]  /*13ba0*/  STL.64 [R1+0x4a0], R8 ;  /* 0x0004a00801007387 */ /* 0x0003e80000100a00 */
[----:B------:R1:W-:Y:S02]  /*13bb0*/  STL.64 [R1+0x480], R4 ;  /* 0x0004800401007387 */ /* 0x0003e40000100a00 */
[----:B-1----:R-:W-:-:S04]  /*13bc0*/  IMAD.WIDE R8, R3, 0x4, R6 ;  /* 0x0000000403087825 */ /* 0x002fc800078e0206 */
[--C-:B------:R-:W-:Y:S01]  /*13bd0*/  IMAD.WIDE R4, R2, 0x4, R6.reuse ;  /* 0x0000000402047825 */ /* 0x100fe200078e0206 */
[----:B------:R-:W-:Y:S03]  /*13be0*/  STL.64 [R1+0x460], R8 ;  /* 0x0004600801007387 */ /* 0x000fe60000100a00 */
[----:B------:R-:W-:Y:S01]  /*13bf0*/  IMAD.WIDE R2, R0, 0x4, R6 ;  /* 0x0000000400027825 */ /* 0x000fe200078e0206 */
[----:B------:R-:W-:Y:S01]  /*13c00*/  STL.64 [R1+0x438], R4 ;  /* 0x0004380401007387 */ /* 0x000fe20000100a00 */
[----:B------:R-:W1:Y:S03]  /*13c10*/  LDC R6, c[0x0][0x230] ;  /* 0x00008c00ff067b82 */ /* 0x000e660000000800 */
[----:B------:R1:W-:Y:S05]  /*13c20*/  STL.64 [R1+0x440], R2 ;  /* 0x0004400201007387 */ /* 0x0003ea0000100a00 */
[----:B------:R-:W2:Y:S01]  /*13c30*/  LDC R7, c[0x0][0x230] ;  /* 0x00008c00ff077b82 */ /* 0x000ea20000000800 */
[----:B-1----:R-:W-:-:S07]  /*13c40*/  VIADD R2, R169, 0xfffffff7 ;  /* 0xfffffff7a9027836 */ /* 0x002fce0000000000 */
[----:B------:R-:W1:Y:S01]  /*13c50*/  LDC R5, c[0x0][0x230] ;  /* 0x00008c00ff057b82 */ /* 0x000e620000000800 */
[----:B------:R-:W-:Y:S01]  /*13c60*/  ISETP.GE.U32.AND P2, PT, R2, 0x7fffffb8, PT ;  /* 0x7fffffb80200780c */ /* 0x000fe20003f46070 */
[----:B------:R-:W-:Y:S02]  /*13c70*/  IMAD R2, R240, UR5, RZ ;  /* 0x00000005f0027c24 */ /* 0x000fe4000f8e02ff */
[----:B------:R-:W2:Y:S01]  /*13c80*/  LDL.LU R240, [R1+0x3620] ;  /* 0x0036200001f07983 */ /* 0x000ea20000300800 */
[----:B----4-:R-:W-:Y:S02]  /*13c90*/  IMAD R4, R247, UR5, RZ ;  /* 0x00000005f7047c24 */ /* 0x010fe4000f8e02ff */
[----:B---3--:R-:W-:Y:S02]  /*13ca0*/  IMAD R0, R167, UR5, RZ ;  /* 0x00000005a7007c24 */ /* 0x008fe4000f8e02ff */
[----:B------:R-:W3:Y:S01]  /*13cb0*/  LDC R167, c[0x0][0x230] ;  /* 0x00008c00ffa77b82 */ /* 0x000ee20000000800 */
[----:B------:R-:W-:-:S04]  /*13cc0*/  LEA R142, P6, R4, UR6, 0x2 ;  /* 0x00000006048e7c11 */ /* 0x000fc8000f8c10ff */
[----:B------:R-:W-:Y:S01]  /*13cd0*/  LEA.HI.X.SX32 R143, R4, UR7, 0x2, P6 ;  /* 0x00000007048f7c11 */ /* 0x000fe2000b0f16ff */
[----:B---3--:R-:W-:Y:S02]  /*13ce0*/  VIADD R4, R167, 0xfffffff3 ;  /* 0xfffffff3a7047836 */ /* 0x008fe40000000000 */
[----:B------:R-:W3:Y:S01]  /*13cf0*/  LDC R167, c[0x0][0x230] ;  /* 0x00008c00ffa77b82 */ /* 0x000ee20000000800 */
[----:B------:R-:W-:-:S04]  /*13d00*/  LEA R138, P6, R0, UR6, 0x2 ;  /* 0x00000006008a7c11 */ /* 0x000fc8000f8c10ff */
[----:B------:R-:W-:Y:S02]  /*13d10*/  LEA.HI.X.SX32 R139, R0, UR7, 0x2, P6 ;  /* 0x00000007008b7c11 */ /* 0x000fe4000b0f16ff */
[----:B---3--:R-:W-:Y:S02]  /*13d20*/  IADD3 R0, R167, -0x11, RZ ;  /* 0xffffffefa7007810 */ /* 0x008fe40007ffe0ff */
[----:B------:R-:W3:Y:S01]  /*13d30*/  S2R R167, SR_TID.X ;  /* 0x0000000000a77919 */ /* 0x000ee20000002100 */
[----:B------:R-:W-:Y:S02]  /*13d40*/  ISETP.GE.U32.AND P6, PT, R4, 0x7fffffb4, PT ;  /* 0x7fffffb40400780c */ /* 0x000fe40003fc6070 */
[----:B------:R-:W4:Y:S01]  /*13d50*/  LDC R4, c[0x0][0x230] ;  /* 0x00008c00ff047b82 */ /* 0x000f220000000800 */
[----:B------:R-:W-:Y:S01]  /*13d60*/  IMAD R3, R168, UR5, RZ ;  /* 0x00000005a8037c24 */ /* 0x000fe2000f8e02ff */
[----:B------:R-:W-:-:S04]  /*13d70*/  UMOV UR5, 0x400 ;  /* 0x0000040000057882 */ /* 0x000fc80000000000 */
[C---:B------:R-:W-:Y:S01]  /*13d80*/  LEA R140, P4, R3.reuse, UR6, 0x2 ;  /* 0x00000006038c7c11 */ /* 0x040fe2000f8810ff */
[----:B------:R-:W-:Y:S01]  /*13d90*/  ULEA UR5, UR4, UR5, 0x18 ;  /* 0x0000000504057291 */ /* 0x000fe2000f8ec03f */
[----:B------:R-:W4:Y:S02]  /*13da0*/  LDC R168, c[0x0][0x230] ;  /* 0x00008c00ffa87b82 */ /* 0x000f240000000800 */
[----:B------:R-:W-:Y:S02]  /*13db0*/  LEA.HI.X.SX32 R141, R3, UR7, 0x2, P4 ;  /* 0x00000007038d7c11 */ /* 0x000fe4000a0f16ff */
[----:B------:R-:W-:Y:S01]  /*13dc0*/  LEA R136, P4, R2, UR6, 0x2 ;  /* 0x0000000602887c11 */ /* 0x000fe2000f8810ff */
[----:B-1----:R-:W-:-:S03]  /*13dd0*/  VIADD R3, R5, 0xffffffeb ;  /* 0xffffffeb05037836 */ /* 0x002fc60000000000 */
[----:B------:R-:W-:Y:S01]  /*13de0*/  LEA.HI.X.SX32 R137, R2, UR7, 0x2, P4 ;  /* 0x0000000702897c11 */ /* 0x000fe2000a0f16ff */
[----:B------:R-:W1:Y:S01]  /*13df0*/  LDC R5, c[0x0][0x230] ;  /* 0x00008c00ff057b82 */ /* 0x000e620000000800 */
[----:B------:R-:W-:Y:S02]  /*13e00*/  ISETP.GE.U32.AND P4, PT, R0, 0x7fffffb0, PT ;  /* 0x7fffffb00000780c */ /* 0x000fe40003f86070 */
[----:B---3--:R-:W-:-:S05]  /*13e10*/  LOP3.LUT R252, R167, 0x1f, RZ, 0xc0, !PT ;  /* 0x0000001fa7fc7812 */ /* 0x008fca00078ec0ff */
[----:B------:R-:W-:-:S05]  /*13e20*/  IMAD.SHL.U32 R242, R252, 0x4, RZ ;  /* 0x00000004fcf27824 */ /* 0x000fca00078e00ff */
[----:B------:R-:W-:-:S05]  /*13e30*/  IADD3 R2, R242, UR5, RZ ;  /* 0x00000005f2027c10 */ /* 0x000fca000fffe0ff */
[----:B------:R-:W-:Y:S01]  /*13e40*/  @!PT LDS RZ, [RZ] ;  /* 0x00000000fffff984 */ /* 0x000fe20000000800 */
[----:B------:R-:W-:Y:S01]  /*13e50*/  @!PT LDS RZ, [RZ] ;  /* 0x00000000fffff984 */ /* 0x000fe20000000800 */
[----:B------:R-:W-:Y:S01]  /*13e60*/  @!PT LDS RZ, [RZ] ;  /* 0x00000000fffff984 */ /* 0x000fe20000000800 */
[----:B------:R-:W-:Y:S04]  /*13e70*/  LDGSTS.E [R2+0x20000], desc[UR60][R142.64], !P3 ;  /* 0x200000008e027fae */ /* 0x000fe8000d92187c */
[----:B------:R-:W-:Y:S04]  /*13e80*/  LDGSTS.E [R2+0x20080], desc[UR60][R140.64], !P3 ;  /* 0x200800008c027fae */ /* 0x000fe8000d92187c */
[----:B------:R-:W-:Y:S04]  /*13e90*/  LDGSTS.E [R2+0x20100], desc[UR60][R138.64], !P3 ;  /* 0x201000008a027fae */ /* 0x000fe8000d92187c */
[----:B------:R-:W-:Y:S01]  /*13ea0*/  LDGSTS.E [R2+0x20180], desc[UR60][R136.64], !P3 ;  /* 0x2018000088027fae */ /* 0x000fe2000d92187c */
[----:B------:R-:W-:Y:S01]  /*13eb0*/  ISETP.GE.U32.AND P3, PT, R3, 0x7fffffac, PT ;  /* 0x7fffffac0300780c */ /* 0x000fe20003f66070 */
[----:B--2---:R-:W-:-:S04]  /*13ec0*/  IMAD.SHL.U32 R0, R240, 0x4, RZ ;  /* 0x00000004f0007824 */ /* 0x004fc800078e00ff */
[----:B------:R-:W-:-:S04]  /*13ed0*/  IMAD.WIDE R14, R0, 0x4, R142 ;  /* 0x00000004000e7825 */ /* 0x000fc800078e028e */
[----:B------:R-:W-:-:S04]  /*13ee0*/  IMAD.WIDE R12, R0, 0x4, R140 ;  /* 0x00000004000c7825 */ /* 0x000fc800078e028c */
[----:B------:R-:W-:-:S04]  /*13ef0*/  IMAD.WIDE R10, R0, 0x4, R138 ;  /* 0x00000004000a7825 */ /* 0x000fc800078e028a */
[----:B------:R-:W-:Y:S01]  /*13f00*/  IMAD.WIDE R8, R0, 0x4, R136 ;  /* 0x0000000400087825 */ /* 0x000fe200078e0288 */
[----:B------:R2:W-:Y:S03]  /*13f10*/  LDGSTS.E [R2+0x20800], desc[UR60][R14.64], !P1 ;  /* 0x208000000e027fae */ /* 0x0005e6000c92187c */
[----:B----4-:R-:W-:Y:S01]  /*13f20*/  VIADD R0, R4, 0xffffffe7 ;  /* 0xffffffe704007836 */ /* 0x010fe20000000000 */
[----:B------:R2:W-:Y:S01]  /*13f30*/  STL.64 [R1+0x310], R14 ;  /* 0x0003100e01007387 */ /* 0x0005e20000100a00 */
[----:B------:R-:W3:Y:S01]  /*13f40*/  LDC R4, c[0x0][0x230] ;  /* 0x00008c00ff047b82 */ /* 0x000ee20000000800 */
[----:B------:R-:W-:Y:S02]  /*13f50*/  IMAD.SHL.U32 R3, R240, 0x8, RZ ;  /* 0x00000008f0037824 */ /* 0x000fe400078e00ff */
[----:B------:R4:W-:Y:S04]  /*13f60*/  STL.64 [R1+0x308], R12 ;  /* 0x0003080c01007387 */ /* 0x0009e80000100a00 */
[----:B------:R4:W-:Y:S04]  /*13f70*/  LDGSTS.E [R2+0x20880], desc[UR60][R12.64], !P1 ;  /* 0x208800000c027fae */ /* 0x0009e8000c92187c */
[----:B------:R1:W-:Y:S01]  /*13f80*/  STL.64 [R1+0x300], R10 ;  /* 0x0003000a01007387 */ /* 0x0003e20000100a00 */
[----:B--2---:R-:W-:-:S03]  /*13f90*/  IMAD.WIDE R14, R3, 0x4, R142 ;  /* 0x00000004030e7825 */ /* 0x004fc600078e028e */
[----:B------:R1:W-:Y:S04]  /*13fa0*/  LDGSTS.E [R2+0x20900], desc[UR60][R10.64], !P1 ;  /* 0x209000000a027fae */ /* 0x0003e8000c92187c */
[----:B------:R2:W-:Y:S01]  /*13fb0*/  STL.64 [R1+0x2f8], R8 ;  /* 0x0002f80801007387 */ /* 0x0005e20000100a00 */
[----:B----4-:R-:W-:-:S03]  /*13fc0*/  IMAD.WIDE R12, R3, 0x4, R140 ;  /* 0x00000004030c7825 */ /* 0x010fc600078e028c */
[----:B------:R2:W-:Y:S01]  /*13fd0*/  LDGSTS.E [R2+0x20980], desc[UR60][R8.64], !P1 ;  /* 0x2098000008027fae */ /* 0x0005e2000c92187c */
[----:B------:R-:W-:Y:S01]  /*13fe0*/  ISETP.GE.U32.AND P1, PT, R0, 0x7fffffa8, PT ;  /* 0x7fffffa80000780c */ /* 0x000fe20003f26070 */
[----:B------:R-:W-:Y:S02]  /*13ff0*/  IMAD R0, R240, 0xc, RZ ;  /* 0x0000000cf0007824 */ /* 0x000fe400078e02ff */
[C---:B-1----:R-:W-:Y:S01]  /*14000*/  IMAD.WIDE R10, R3.reuse, 0x4, R138 ;  /* 0x00000004030a7825 */ /* 0x042fe200078e028a */
[----:B------:R1:W-:Y:S04]  /*14010*/  STL.64 [R1+0x290], R14 ;  /* 0x0002900e01007387 */ /* 0x0003e80000100a00 */
[----:B------:R1:W-:Y:S01]  /*14020*/  LDGSTS.E [R2+0x21000], desc[UR60][R14.64], !P2 ;  /* 0x210000000e027fae */ /* 0x0003e2000d12187c */
[----:B--2---:R-:W-:-:S03]  /*14030*/  IMAD.WIDE R8, R3, 0x4, R136 ;  /* 0x0000000403087825 */ /* 0x004fc600078e0288 */
[----:B------:R2:W-:Y:S01]  /*14040*/  STL.64 [R1+0x288], R12 ;  /* 0x0002880c01007387 */ /* 0x0005e20000100a00 */
[----:B------:R-:W-:-:S03]  /*14050*/  VIADD R3, R6, 0xffffffe3 ;  /* 0xffffffe306037836 */ /* 0x000fc60000000000 */
[----:B------:R2:W-:Y:S01]  /*14060*/  LDGSTS.E [R2+0x21080], desc[UR60][R12.64], !P2 ;  /* 0x210800000c027fae */ /* 0x0005e2000d12187c */
[----:B------:R-:W4:Y:S01]  /*14070*/  LDC R6, c[0x0][0x230] ;  /* 0x00008c00ff067b82 */ /* 0x000f220000000800 */
[C---:B-1----:R-:W-:Y:S02]  /*14080*/  IMAD.WIDE R14, R0.reuse, 0x4, R142 ;  /* 0x00000004000e7825 */ /* 0x042fe400078e028e */
[----:B------:R1:W-:Y:S04]  /*14090*/  STL.64 [R1+0x280], R10 ;  /* 0x0002800a01007387 */ /* 0x0003e80000100a00 */
[----:B------:R1:W-:Y:S01]  /*140a0*/  LDGSTS.E [R2+0x21100], desc[UR60][R10.64], !P2 ;  /* 0x211000000a027fae */ /* 0x0003e2000d12187c */
[----:B--2---:R-:W-:-:S03]  /*140b0*/  IMAD.WIDE R12, R0, 0x4, R140 ;  /* 0x00000004000c7825 */ /* 0x004fc600078e028c */
[----:B------:R2:W-:Y:S04]  /*140c0*/  STL.64 [R1+0x278], R8 ;  /* 0x0002780801007387 */ /* 0x0005e80000100a00 */
[----:B------:R2:W-:Y:S01]  /*140d0*/  LDGSTS.E [R2+0x21180], desc[UR60][R8.64], !P2 ;  /* 0x2118000008027fae */ /* 0x0005e2000d12187c */
[----:B------:R-:W-:Y:S01]  /*140e0*/  ISETP.GE.U32.AND P2, PT, R3, 0x7fffffa4, PT ;  /* 0x7fffffa40300780c */ /* 0x000fe20003f46070 */
[----:B-1----:R-:W-:Y:S01]  /*140f0*/  IMAD.WIDE R10, R0, 0x4, R138 ;  /* 0x00000004000a7825 */ /* 0x002fe200078e028a */
[----:B------:R-:W-:Y:S01]  /*14100*/  SHF.L.U32 R3, R240, 0x4, RZ ;  /* 0x00000004f0037819 */ /* 0x000fe200000006ff */
[----:B------:R1:W-:Y:S04]  /*14110*/  STL.64 [R1+0x210], R14 ;  /* 0x0002100e01007387 */ /* 0x0003e80000100a00 */
[----:B------:R1:W-:Y:S01]  /*14120*/  LDGSTS.E [R2+0x21800], desc[UR60][R14.64], !P6 ;  /* 0x218000000e027fae */ /* 0x0003e2000f12187c */
[----:B--2---:R-:W-:-:S03]  /*14130*/  IMAD.WIDE R8, R0, 0x4, R136 ;  /* 0x0000000400087825 */ /* 0x004fc600078e0288 */
[----:B------:R2:W-:Y:S01]  /*14140*/  STL.64 [R1+0x208], R12 ;  /* 0x0002080c01007387 */ /* 0x0005e20000100a00 */
[----:B------:R-:W-:-:S03]  /*14150*/  VIADD R0, R5, 0xffffffdf ;  /* 0xffffffdf05007836 */ /* 0x000fc60000000000 */
[----:B------:R2:W-:Y:S01]  /*14160*/  LDGSTS.E [R2+0x21880], desc[UR60][R12.64], !P6 ;  /* 0x218800000c027fae */ /* 0x0005e2000f12187c */
[----:B------:R-:W4:Y:S03]  /*14170*/  LDC R5, c[0x0][0x230] ;  /* 0x00008c00ff057b82 */ /* 0x000f260000000800 */
[----:B------:R3:W-:Y:S01]  /*14180*/  STL.64 [R1+0x200], R10 ;  /* 0x0002000a01007387 */ /* 0x0007e20000100a00 */
[----:B-1----:R-:W-:-:S03]  /*14190*/  IMAD.WIDE R14, R3, 0x4, R142 ;  /* 0x00000004030e7825 */ /* 0x002fc600078e028e */
[----:B------:R3:W-:Y:S04]  /*141a0*/  LDGSTS.E [R2+0x21900], desc[UR60][R10.64], !P6 ;  /* 0x219000000a027fae */ /* 0x0007e8000f12187c */
[----:B------:R1:W-:Y:S01]  /*141b0*/  STL.64 [R1+0x1f8], R8 ;  /* 0x0001f80801007387 */ /* 0x0003e20000100a00 */
[----:B--2---:R-:W-:-:S03]  /*141c0*/  IMAD.WIDE R12, R3, 0x4, R140 ;  /* 0x00000004030c7825 */ /* 0x004fc600078e028c */
[----:B------:R1:W-:Y:S01]  /*141d0*/  LDGSTS.E [R2+0x21980], desc[UR60][R8.64], !P6 ;  /* 0x2198000008027fae */ /* 0x0003e2000f12187c */
[C---:B---3--:R-:W-:Y:S01]  /*141e0*/  IMAD.WIDE R10, R3.reuse, 0x4, R138 ;  /* 0x00000004030a7825 */ /* 0x048fe200078e028a */
[----:B------:R-:W-:Y:S02]  /*141f0*/  ISETP.GE.U32.AND P6, PT, R0, 0x7fffffa0, PT ;  /* 0x7fffffa00000780c */ /* 0x000fe40003fc6070 */
[----:B------:R2:W-:Y:S01]  /*14200*/  STL.64 [R1+0x190], R14 ;  /* 0x0001900e01007387 */ /* 0x0005e20000100a00 */
[----:B-1----:R-:W-:-:S03]  /*14210*/  IMAD.WIDE R8, R3, 0x4, R136 ;  /* 0x0000000403087825 */ /* 0x002fc600078e0288 */
[----:B------:R2:W-:Y:S01]  /*14220*/  LDGSTS.E [R2+0x22000], desc[UR60][R14.64], !P4 ;  /* 0x220000000e027fae */ /* 0x0005e2000e12187c */
[----:B------:R-:W-:Y:S02]  /*14230*/  VIADD R3, R4, 0xffffffdb ;  /* 0xffffffdb04037836 */ /* 0x000fe40000000000 */
[----:B------:R-:W-:Y:S01]  /*14240*/  IMAD R0, R240, 0x14, RZ ;  /* 0x00000014f0007824 */ /* 0x000fe200078e02ff */
[----:B------:R-:W1:Y:S01]  /*14250*/  LDC R4, c[0x0][0x230] ;  /* 0x00008c00ff047b82 */ /* 0x000e620000000800 */
[----:B------:R3:W-:Y:S04]  /*14260*/  STL.64 [R1+0x188], R12 ;  /* 0x0001880c01007387 */ /* 0x0007e80000100a00 */
[----:B------:R3:W-:Y:S01]  /*14270*/  LDGSTS.E [R2+0x22080], desc[UR60][R12.64], !P4 ;  /* 0x220800000c027fae */ /* 0x0007e2000e12187c */
[----:B--2---:R-:W-:-:S03]  /*14280*/  IMAD.WIDE R14, R0, 0x4, R142 ;  /* 0x00000004000e7825 */ /* 0x004fc600078e028e */
[----:B------:R2:W-:Y:S04]  /*14290*/  STL.64 [R1+0x180], R10 ;  /* 0x0001800a01007387 */ /* 0x0005e80000100a00 */
[----:B------:R2:W-:Y:S04]  /*142a0*/  LDGSTS.E [R2+0x22100], desc[UR60][R10.64], !P4 ;  /* 0x221000000a027fae */ /* 0x0005e8000e12187c */
[----:B------:R4:W-:Y:S01]  /*142b0*/  STL.64 [R1+0x178], R8 ;  /* 0x0001780801007387 */ /* 0x0009e20000100a00 */
[----:B---3--:R-:W-:-:S03]  /*142c0*/  IMAD.WIDE R12, R0, 0x4, R140 ;  /* 0x00000004000c7825 */ /* 0x008fc600078e028c */
[----:B------:R4:W-:Y:S01]  /*142d0*/  LDGSTS.E [R2+0x22180], desc[UR60][R8.64], !P4 ;  /* 0x2218000008027fae */ /* 0x0009e2000e12187c */
[----:B------:R-:W-:Y:S01]  /*142e0*/  ISETP.GE.U32.AND P4, PT, R3, 0x7fffff9c, PT ;  /* 0x7fffff9c0300780c */ /* 0x000fe20003f86070 */
[----:B------:R-:W-:Y:S02]  /*142f0*/  IMAD R3, R240, 0x18, RZ ;  /* 0x00000018f0037824 */ /* 0x000fe400078e02ff */
[C---:B--2---:R-:W-:Y:S01]  /*14300*/  IMAD.WIDE R10, R0.reuse, 0x4, R138 ;  /* 0x00000004000a7825 */ /* 0x044fe200078e028a */
[----:B------:R2:W-:Y:S04]  /*14310*/  STL.64 [R1+0x110], R14 ;  /* 0x0001100e01007387 */ /* 0x0005e80000100a00 */
[----:B------:R2:W-:Y:S01]  /*14320*/  LDGSTS.E [R2+0x22800], desc[UR60][R14.64], !P3 ;  /* 0x228000000e027fae */ /* 0x0005e2000d92187c */
[----:B----4-:R-:W-:-:S03]  /*14330*/  IMAD.WIDE R8, R0, 0x4, R136 ;  /* 0x0000000400087825 */ /* 0x010fc600078e0288 */
[----:B------:R3:W-:Y:S01]  /*14340*/  STL.64 [R1+0x108], R12 ;  /* 0x0001080c01007387 */ /* 0x0007e20000100a00 */
[----:B------:R-:W-:-:S03]  /*14350*/  VIADD R0, R6, 0xffffffd7 ;  /* 0xffffffd706007836 */ /* 0x000fc60000000000 */
[----:B------:R3:W-:Y:S01]  /*14360*/  LDGSTS.E [R2+0x22880], desc[UR60][R12.64], !P3 ;  /* 0x228800000c027fae */ /* 0x0007e2000d92187c */
[----:B------:R-:W4:Y:S03]  /*14370*/  LDC R6, c[0x0][0x230] ;  /* 0x00008c00ff067b82 */ /* 0x000f260000000800 */
[----:B------:R1:W-:Y:S01]  /*14380*/  STL.64 [R1+0x100], R10 ;  /* 0x0001000a01007387 */ /* 0x0003e20000100a00 */
[----:B--2---:R-:W-:-:S03]  /*14390*/  IMAD.WIDE R14, R3, 0x4, R142 ;  /* 0x00000004030e7825 */ /* 0x004fc600078e028e */
[----:B------:R1:W-:Y:S04]  /*143a0*/  LDGSTS.E [R2+0x22900], desc[UR60][R10.64], !P3 ;  /* 0x229000000a027fae */ /* 0x0003e8000d92187c */
[----:B------:R2:W-:Y:S01]  /*143b0*/  STL.64 [R1+0xf8], R8 ;  /* 0x0000f80801007387 */ /* 0x0005e20000100a00 */
[----:B---3--:R-:W-:-:S03]  /*143c0*/  IMAD.WIDE R12, R3, 0x4, R140 ;  /* 0x00000004030c7825 */ /* 0x008fc600078e028c */
[----:B------:R2:W-:Y:S01]  /*143d0*/  LDGSTS.E [R2+0x22980], desc[UR60][R8.64], !P3 ;  /* 0x2298000008027fae */ /* 0x0005e2000d92187c */
[----:B------:R-:W-:Y:S01]  /*143e0*/  ISETP.GE.U32.AND P3, PT, R0, 0x7fffff98, PT ;  /* 0x7fffff980000780c */ /* 0x000fe20003f66070 */
[----:B-1----:R-:W-:Y:S01]  /*143f0*/  IMAD.WIDE R10, R3, 0x4, R138 ;  /* 0x00000004030a7825 */ /* 0x002fe200078e028a */
[----:B------:R-:W-:Y:S01]  /*14400*/  IADD3 R0, R5, -0x2d, RZ ;  /* 0xffffffd305007810 */ /* 0x000fe20007ffe0ff */
[----:B------:R-:W-:Y:S01]  /*14410*/  LDGSTS.E [R2+0x23000], desc[UR60][R14.64], !P1 ;  /* 0x230000000e027fae */ /* 0x000fe2000c92187c */
[----:B------:R-:W1:Y:S01]  /*14420*/  LDC R5, c[0x0][0x230] ;  /* 0x00008c00ff057b82 */ /* 0x000e620000000800 */
[----:B------:R-:W-:Y:S02]  /*14430*/  IMAD R250, R240, 0x1c, RZ ;  /* 0x0000001cf0fa7824 */ /* 0x000fe400078e02ff */
[----:B------:R3:W-:Y:S01]  /*14440*/  LDGSTS.E [R2+0x23080], desc[UR60][R12.64], !P1 ;  /* 0x230800000c027fae */ /* 0x0007e2000c92187c */
[----:B--2---:R-:W-:-:S03]  /*14450*/  IMAD.WIDE R8, R3, 0x4, R136 ;  /* 0x0000000403087825 */ /* 0x004fc600078e0288 */
[----:B------:R2:W-:Y:S01]  /*14460*/  LDGSTS.E [R2+0x23100], desc[UR60][R10.64], !P1 ;  /* 0x231000000a027fae */ /* 0x0005e2000c92187c */
[----:B------:R-:W1:Y:S03]  /*14470*/  LDC R3, c[0x0][0x230] ;  /* 0x00008c00ff037b82 */ /* 0x000e660000000800 */
[----:B------:R4:W-:Y:S01]  /*14480*/  LDGSTS.E [R2+0x23180], desc[UR60][R8.64], !P1 ;  /* 0x2318000008027fae */ /* 0x0009e2000c92187c */
[----:B------:R-:W-:Y:S01]  /*14490*/  ISETP.GE.U32.AND P1, PT, R0, 0x7fffff94, PT ;  /* 0x7fffff940000780c */ /* 0x000fe20003f26070 */
[----:B------:R-:W-:Y:S02]  /*144a0*/  VIADD R0, R4, 0xffffffcf ;  /* 0xffffffcf04007836 */ /* 0x000fe40000000000 */
[----:B------:R-:W-:Y:S01]  /*144b0*/  STL.64 [R1+0x90], R14 ;  /* 0x0000900e01007387 */ /* 0x000fe20000100a00 */
[----:B------:R-:W1:Y:S03]  /*144c0*/  LDC R4, c[0x0][0x230] ;  /* 0x00008c00ff047b82 */ /* 0x000e660000000800 */
[----:B------:R3:W-:Y:S01]  /*144d0*/  STL.64 [R1+0x88], R12 ;  /* 0x0000880c01007387 */ /* 0x0007e20000100a00 */
[----:B------:R-:W-:-:S03]  /*144e0*/  IMAD.SHL.U32 R128, R240, 0x20, RZ ;  /* 0x00000020f0807824 */ /* 0x000fc600078e00ff */
[----:B------:R2:W-:Y:S04]  /*144f0*/  STL.64 [R1+0x80], R10 ;  /* 0x0000800a01007387 */ /* 0x0005e80000100a00 */
[----:B------:R4:W-:Y:S01]  /*14500*/  STL.64 [R1+0x78], R8 ;  /* 0x0000780801007387 */ /* 0x0009e20000100a00 */
[----:B---3--:R-:W-:-:S04]  /*14510*/  IMAD.WIDE R12, R250, 0x4, R142 ;  /* 0x00000004fa0c7825 */ /* 0x008fc800078e028e */
[C---:B--2---:R-:W-:Y:S01]  /*14520*/  IMAD.WIDE R10, R250.reuse, 0x4, R140 ;  /* 0x00000004fa0a7825 */ /* 0x044fe200078e028c */
[----:B------:R2:W-:Y:S03]  /*14530*/  LDGSTS.E [R2+0x23800], desc[UR60][R12.64], !P2 ;  /* 0x238000000c027fae */ /* 0x0005e6000d12187c */
[C---:B----4-:R-:W-:Y:S01]  /*14540*/  IMAD.WIDE R8, R250.reuse, 0x4, R138 ;  /* 0x00000004fa087825 */ /* 0x050fe200078e028a */
[----:B------:R3:W-:Y:S03]  /*14550*/  LDGSTS.E [R2+0x23880], desc[UR60][R10.64], !P2 ;  /* 0x238800000a027fae */ /* 0x0007e6000d12187c */
[----:B------:R-:W-:Y:S01]  /*14560*/  IMAD.WIDE R250, R250, 0x4, R136 ;  /* 0x00000004fafa7825 */ /* 0x000fe200078e0288 */
[----:B------:R4:W-:Y:S03]  /*14570*/  LDGSTS.E [R2+0x23900], desc[UR60][R8.64], !P2 ;  /* 0x2390000008027fae */ /* 0x0009e6000d12187c */
[----:B------:R-:W-:Y:S01]  /*14580*/  IMAD.WIDE R134, R128, 0x4, R142 ;  /* 0x0000000480867825 */ /* 0x000fe200078e028e */
[----:B------:R-:W-:Y:S01]  /*14590*/  LDGSTS.E [R2+0x23980], desc[UR60][R250.64], !P2 ;  /* 0x23980000fa027fae */ /* 0x000fe2000d12187c */
[----:B------:R-:W-:-:S02]  /*145a0*/  ISETP.GE.U32.AND P2, PT, R0, 0x7fffff90, PT ;  /* 0x7fffff900000780c */ /* 0x000fc40003f46070 */
[C---:B------:R-:W-:Y:S01]  /*145b0*/  IMAD.WIDE R132, R128.reuse, 0x4, R140 ;  /* 0x0000000480847825 */ /* 0x040fe200078e028c */
[----:B------:R-:W-:Y:S03]  /*145c0*/  LDGSTS.E [R2+0x24000], desc[UR60][R134.64], !P6 ;  /* 0x2400000086027fae */ /* 0x000fe6000f12187c */
[C---:B------:R-:W-:Y:S01]  /*145d0*/  IMAD.WIDE R130, R128.reuse, 0x4, R138 ;  /* 0x0000000480827825 */ /* 0x040fe200078e028a */
[----:B------:R-:W-:Y:S03]  /*145e0*/  LDGSTS.E [R2+0x24080], desc[UR60][R132.64], !P6 ;  /* 0x2408000084027fae */ /* 0x000fe6000f12187c */
[----:B------:R-:W-:Y:S01]  /*145f0*/  IMAD.WIDE R128, R128, 0x4, R136 ;  /* 0x0000000480807825 */ /* 0x000fe200078e0288 */
[----:B------:R-:W-:Y:S03]  /*14600*/  LDGSTS.E [R2+0x24100], desc[UR60][R130.64], !P6 ;  /* 0x2410000082027fae */ /* 0x000fe6000f12187c */
[----:B------:R-:W-:Y:S01]  /*14610*/  IMAD R120, R240, 0x24, RZ ;  /* 0x00000024f0787824 */ /* 0x000fe200078e02ff */
[----:B------:R-:W-:Y:S01]  /*14620*/  LDGSTS.E [R2+0x24180], desc[UR60][R128.64], !P6 ;  /* 0x2418000080027fae */ /* 0x000fe2000f12187c */
[----:B------:R-:W-:-:S02]  /*14630*/  VIADD R0, R6, 0xffffffcb ;  /* 0xffffffcb06007836 */ /* 0x000fc40000000000 */
[----:B------:R-:W-:Y:S01]  /*14640*/  IMAD.WIDE R126, R120, 0x4, R142 ;  /* 0x00000004787e7825 */ /* 0x000fe200078e028e */
[----:B------:R-:W4:Y:S02]  /*14650*/  LDC R6, c[0x0][0x230] ;  /* 0x00008c00ff067b82 */ /* 0x000f240000000800 */
[----:B------:R-:W-:Y:S01]  /*14660*/  ISETP.GE.U32.AND P6, PT, R0, 0x7fffff8c, PT ;  /* 0x7fffff8c0000780c */ /* 0x000fe20003fc6070 */
[----:B------:R-:W-:Y:S01]  /*14670*/  IMAD.WIDE R124, R120, 0x4, R140 ;  /* 0x00000004787c7825 */ /* 0x000fe200078e028c */
[----:B-1----:R-:W-:Y:S01]  /*14680*/  IADD3 R0, R3, -0x39, RZ ;  /* 0xffffffc703007810 */ /* 0x002fe20007ffe0ff */
[----:B------:R-:W-:Y:S02]  /*14690*/  LDGSTS.E [R2+0x24800], desc[UR60][R126.64], !P4 ;  /* 0x248000007e027fae */ /* 0x000fe4000e12187c */
[----:B------:R-:W-:Y:S01]  /*146a0*/  IMAD R112, R240, 0x28, RZ ;  /* 0x00000028f0707824 */ /* 0x000fe200078e02ff */
[----:B------:R-:W1:Y:S01]  /*146b0*/  LDC R3, c[0x0][0x230] ;  /* 0x00008c00ff037b82 */ /* 0x000e620000000800 */
[C---:B------:R-:W-:Y:S01]  /*146c0*/  IMAD.WIDE R122, R120.reuse, 0x4, R138 ;  /* 0x00000004787a7825 */ /* 0x040fe200078e028a */
[----:B------:R-:W-:Y:S03]  /*146d0*/  LDGSTS.E [R2+0x24880], desc[UR60][R124.64], !P4 ;  /* 0x248800007c027fae */ /* 0x000fe6000e12187c */
[----:B------:R-:W-:Y:S01]  /*146e0*/  IMAD.WIDE R120, R120, 0x4, R136 ;  /* 0x0000000478787825 */ /* 0x000fe200078e0288 */
[----:B------:R-:W-:Y:S03]  /*146f0*/  LDGSTS.E [R2+0x24900], desc[UR60][R122.64], !P4 ;  /* 0x249000007a027fae */ /* 0x000fe6000e12187c */
        /* <DEDUP_REMOVED lines=9> */
[----:B------:R-:W-:Y:S01]  /*14790*/  VIADD R0, R4, 0xffffffc3 ;  /* 0xffffffc304007836 */ /* 0x000fe20000000000 */
[----:B------:R-:W-:Y:S01]  /*147a0*/  LDGSTS.E [R2+0x25180], desc[UR60][R112.64], !P3 ;  /* 0x2518000070027fae */ /* 0x000fe2000d92187c */
[----:B------:R-:W2:Y:S01]  /*147b0*/  LDC R4, c[0x0][0x230] ;  /* 0x00008c00ff047b82 */ /* 0x000ea20000000800 */
[----:B------:R-:W-:-:S02]  /*147c0*/  IMAD R104, R240, 0x2c, RZ ;  /* 0x0000002cf0687824 */ /* 0x000fc400078e02ff */
[----:B------:R-:W-:Y:S01]  /*147d0*/  ISETP.GE.U32.AND P3, PT, R0, 0x7fffff84, PT ;  /* 0x7fffff840000780c */ /* 0x000fe20003f66070 */
[----:B------:R-:W-:Y:S02]  /*147e0*/  VIADD R0, R5, 0xfffffffe ;  /* 0xfffffffe05007836 */ /* 0x000fe40000000000 */
[C---:B------:R-:W-:Y:S02]  /*147f0*/  IMAD.WIDE R110, R104.reuse, 0x4, R142 ;  /* 0x00000004686e7825 */ /* 0x040fe400078e028e */
[----:B------:R-:W3:Y:S02]  /*14800*/  LDC R5, c[0x0][0x230] ;  /* 0x00008c00ff057b82 */ /* 0x000ee40000000800 */
        /* <DEDUP_REMOVED lines=8> */
[----:B------:R-:W-:Y:S01]  /*14890*/  ISETP.GE.U32.AND P1, PT, R0, 0x7fffffbf, PT ;  /* 0x7fffffbf0000780c */ /* 0x000fe20003f26070 */
[----:B------:R-:W-:-:S02]  /*148a0*/  IMAD R88, R240, 0x34, RZ ;  /* 0x00000034f0587824 */ /* 0x000fc400078e02ff */
[----:B------:R-:W-:-:S04]  /*148b0*/  IMAD.WIDE R102, R96, 0x4, R142 ;  /* 0x0000000460667825 */ /* 0x000fc800078e028e */
[C---:B------:R-:W-:Y:S01]  /*148c0*/  IMAD.WIDE R100, R96.reuse, 0x4, R140 ;  /* 0x0000000460647825 */ /* 0x040fe200078e028c */
[----:B------:R-:W-:Y:S03]  /*148d0*/  LDGSTS.E [R2+0x26000], desc[UR60][R102.64], !P2 ;  /* 0x2600000066027fae */ /* 0x000fe6000d12187c */
[----:B-1----:R-:W-:Y:S01]  /*148e0*/  VIADD R0, R3, 0xfffffffa ;  /* 0xfffffffa03007836 */ /* 0x002fe20000000000 */
[----:B------:R-:W-:Y:S01]  /*148f0*/  LDGSTS.E [R2+0x26080], desc[UR60][R100.64], !P2 ;  /* 0x2608000064027fae */ /* 0x000fe2000d12187c */
[C---:B------:R-:W-:Y:S01]  /*14900*/  IMAD.WIDE R98, R96.reuse, 0x4, R138 ;  /* 0x0000000460627825 */ /* 0x040fe200078e028a */
[----:B------:R-:W1:Y:S03]  /*14910*/  LDC R3, c[0x0][0x230] ;  /* 0x00008c00ff037b82 */ /* 0x000e660000000800 */
[----:B------:R-:W-:Y:S01]  /*14920*/  IMAD.WIDE R96, R96, 0x4, R136 ;  /* 0x0000000460607825 */ /* 0x000fe200078e0288 */
[----:B------:R-:W-:Y:S03]  /*14930*/  LDGSTS.E [R2+0x26100], desc[UR60][R98.64], !P2 ;  /* 0x2610000062027fae */ /* 0x000fe6000d12187c */
[C---:B------:R-:W-:Y:S01]  /*14940*/  IMAD.WIDE R94, R88.reuse, 0x4, R142 ;  /* 0x00000004585e7825 */ /* 0x040fe200078e028e */
[----:B------:R-:W-:Y:S03]  /*14950*/  LDGSTS.E [R2+0x26180], desc[UR60][R96.64], !P2 ;  /* 0x2618000060027fae */ /* 0x000fe6000d12187c */
[----:B------:R-:W-:Y:S01]  /*14960*/  IMAD.WIDE R92, R88, 0x4, R140 ;  /* 0x00000004585c7825 */ /* 0x000fe200078e028c */
[----:B------:R-:W-:Y:S01]  /*14970*/  ISETP.GE.U32.AND P2, PT, R0, 0x7fffffbb, PT ;  /* 0x7fffffbb0000780c */ /* 0x000fe20003f46070 */
[----:B------:R-:W-:Y:S02]  /*14980*/  LDGSTS.E [R2+0x26800], desc[UR60][R94.64], !P6 ;  /* 0x268000005e027fae */ /* 0x000fe4000f12187c */
[----:B------:R-:W-:Y:S01]  /*14990*/  IMAD.WIDE R90, R88, 0x4, R138 ;  /* 0x00000004585a7825 */ /* 0x000fe200078e028a */
[----:B--2---:R-:W-:Y:S01]  /*149a0*/  IADD3 R0, R4, -0xa, RZ ;  /* 0xfffffff604007810 */ /* 0x004fe20007ffe0ff */
[----:B------:R-:W-:Y:S01]  /*149b0*/  LDGSTS.E [R2+0x26880], desc[UR60][R92.64], !P6 ;  /* 0x268800005c027fae */ /* 0x000fe2000f12187c */
[----:B------:R-:W2:Y:S01]  /*149c0*/  LDC R4, c[0x0][0x230] ;  /* 0x00008c00ff047b82 */ /* 0x000ea20000000800 */
[----:B------:R-:W-:-:S02]  /*149d0*/  IMAD.WIDE R88, R88, 0x4, R136 ;  /* 0x0000000458587825 */ /* 0x000fc400078e0288 */
[----:B------:R-:W-:Y:S02]  /*149e0*/  LDGSTS.E [R2+0x26900], desc[UR60][R90.64], !P6 ;  /* 0x269000005a027fae */ /* 0x000fe4000f12187c */
[----:B------:R-:W-:Y:S02]  /*149f0*/  IMAD R80, R240, 0x38, RZ ;  /* 0x00000038f0507824 */ /* 0x000fe400078e02ff */
[----:B------:R-:W-:Y:S01]  /*14a00*/  LDGSTS.E [R2+0x26980], desc[UR60][R88.64], !P6 ;  /* 0x2698000058027fae */ /* 0x000fe2000f12187c */
[----:B------:R-:W-:Y:S01]  /*14a10*/  ISETP.GE.U32.AND P6, PT, R0, 0x7fffffb7, PT ;  /* 0x7fffffb70000780c */ /* 0x000fe20003fc6070 */
[----:B------:R-:W-:-:S04]  /*14a20*/  IMAD.WIDE R86, R80, 0x4, R142 ;  /* 0x0000000450567825 */ /* 0x000fc800078e028e */
[----:B---3--:R-:W-:Y:S01]  /*14a30*/  VIADD R0, R5, 0xfffffff2 ;  /* 0xfffffff205007836 */ /* 0x008fe20000000000 */
[----:B------:R-:W-:Y:S01]  /*14a40*/  LDGSTS.E [R2+0x27000], desc[UR60][R86.64], !P4 ;  /* 0x2700000056027fae */ /* 0x000fe2000e12187c */
[C---:B------:R-:W-:Y:S01]  /*14a50*/  IMAD.WIDE R84, R80.reuse, 0x4, R140 ;  /* 0x0000000450547825 */ /* 0x040fe200078e028c */
[----:B------:R-:W3:Y:S03]  /*14a60*/  LDC R5, c[0x0][0x230] ;  /* 0x00008c00ff057b82 */ /* 0x000ee60000000800 */
[----:B------:R-:W-:Y:S01]  /*14a70*/  IMAD.WIDE R82, R80, 0x4, R138 ;  /* 0x0000000450527825 */ /* 0x000fe200078e028a */
[----:B------:R-:W-:Y:S03]  /*14a80*/  LDGSTS.E [R2+0x27080], desc[UR60][R84.64], !P4 ;  /* 0x2708000054027fae */ /* 0x000fe6000e12187c */
[----:B------:R-:W-:Y:S01]  /*14a90*/  IMAD R72, R240, 0x3c, RZ ;  /* 0x0000003cf0487824 */ /* 0x000fe200078e02ff */
[----:B------:R-:W-:Y:S01]  /*14aa0*/  LDGSTS.E [R2+0x27100], desc[UR60][R82.64], !P4 ;  /* 0x2710000052027fae */ /* 0x000fe2000e12187c */
[----:B------:R-:W-:-:S04]  /*14ab0*/  IMAD.WIDE R80, R80, 0x4, R136 ;  /* 0x0000000450507825 */ /* 0x000fc800078e0288 */
[----:B------:R-:W-:Y:S01]  /*14ac0*/  IMAD.WIDE R78, R72, 0x4, R142 ;  /* 0x00000004484e7825 */ /* 0x000fe200078e028e */
[----:B------:R-:W-:Y:S01]  /*14ad0*/  LDGSTS.E [R2+0x27180], desc[UR60][R80.64], !P4 ;  /* 0x2718000050027fae */ /* 0x000fe2000e12187c */
[----:B------:R-:W-:Y:S02]  /*14ae0*/  ISETP.GE.U32.AND P4, PT, R0, 0x7fffffb3, PT ;  /* 0x7fffffb30000780c */ /* 0x000fe40003f86070 */
[----:B------:R-:W-:Y:S01]  /*14af0*/  IMAD.WIDE R76, R72, 0x4, R140 ;  /* 0x00000004484c7825 */ /* 0x000fe200078e028c */
[----:B------:R4:W-:Y:S01]  /*14b00*/  STL.64 [R1+0x10], R12 ;  /* 0x0000100c01007387 */ /* 0x0009e20000100a00 */
[----:B------:R-:W-:Y:S02]  /*14b10*/  LOP3.LUT R0, R242, 0x20, RZ, 0x3c, !PT ;  /* 0x00000020f2007812 */ /* 0x000fe400078e3cff */
[C---:B------:R-:W-:Y:S01]  /*14b20*/  IMAD.WIDE R74, R72.reuse, 0x4, R138 ;  /* 0x00000004484a7825 */ /* 0x040fe200078e028a */
[----:B------:R2:W-:Y:S03]  /*14b30*/  STL.64 [R1+0x8], R10 ;  /* 0x0000080a01007387 */ /* 0x0005e60000100a00 */
[----:B------:R-:W-:Y:S01]  /*14b40*/  IMAD.WIDE R72, R72, 0x4, R136 ;  /* 0x0000000448487825 */ /* 0x000fe200078e0288 */
[----:B------:R2:W-:Y:S03]  /*14b50*/  STL.64 [R1], R8 ;  /* 0x0000000801007387 */ /* 0x0005e60000100a00 */
[----:B-1----:R-:W-:Y:S01]  /*14b60*/  VIADD R3, R3, 0xffffffee ;  /* 0xffffffee03037836 */ /* 0x002fe20000000000 */
[----:B------:R-:W-:Y:S01]  /*14b70*/  STL.64 [R1+0x35e0], R250 ;  /* 0x0035e0fa01007387 */ /* 0x000fe20000100a00 */
[----:B------:R-:W-:-:S03]  /*14b80*/  VIADD R0, R0, UR5 ;  /* 0x0000000500007c36 */ /* 0x000fc60008000000 */
[----:B------:R-:W-:Y:S01]  /*14b90*/  LDGSTS.E [R2+0x27800], desc[UR60][R78.64], !P3 ;  /* 0x278000004e027fae */ /* 0x000fe2000d92187c */
[----:B------:R-:W-:-:S03]  /*14ba0*/  IMAD.WIDE R14, R240, 0x4, R142 ;  /* 0x00000004f00e7825 */ /* 0x000fc600078e028e */
[----:B------:R-:W-:Y:S01]  /*14bb0*/  STL.64 [R1+0x35e8], R134 ;  /* 0x0035e88601007387 */ /* 0x000fe20000100a00 */
[----:B----4-:R-:W-:-:S03]  /*14bc0*/  IMAD.WIDE R12, R240, 0x4, R140 ;  /* 0x00000004f00c7825 */ /* 0x010fc600078e028c */
[----:B------:R-:W-:Y:S01]  /*14bd0*/  LDGSTS.E [R2+0x27880], desc[UR60][R76.64], !P3 ;  /* 0x278800004c027fae */ /* 0x000fe2000d92187c */
[----:B--2---:R-:W-:-:S03]  /*14be0*/  IMAD.WIDE R10, R240, 0x4, R138 ;  /* 0x00000004f00a7825 */ /* 0x004fc600078e028a */
[----:B------:R-:W-:Y:S04]  /*14bf0*/  STL.64 [R1+0x35f0], R132 ;  /* 0x0035f08401007387 */ /* 0x000fe80000100a00 */
[----:B------:R-:W-:Y:S01]  /*14c00*/  LDGSTS.E [R2+0x27900], desc[UR60][R74.64], !P3 ;  /* 0x279000004a027fae */ /* 0x000fe2000d92187c */
[----:B------:R-:W-:-:S03]  /*14c10*/  IMAD.WIDE R8, R240, 0x4, R136 ;  /* 0x00000004f0087825 */ /* 0x000fc600078e0288 */
[----:B------:R-:W-:Y:S04]  /*14c20*/  STL.64 [R1+0x35f8], R130 ;  /* 0x0035f88201007387 */ /* 0x000fe80000100a00 */
[----:B------:R-:W-:Y:S01]  /*14c30*/  LDGSTS.E [R2+0x27980], desc[UR60][R72.64], !P3 ;  /* 0x2798000048027fae */ /* 0x000fe2000d92187c */
[----:B------:R-:W-:Y:S01]  /*14c40*/  ISETP.GE.U32.AND P3, PT, R3, 0x7fffffaf, PT ;  /* 0x7fffffaf0300780c */ /* 0x000fe20003f66070 */
[----:B------:R-:W-:Y:S02]  /*14c50*/  IMAD R3, R240, 0x5, RZ ;  /* 0x00000005f0037824 */ /* 0x000fe400078e02ff */
[----:B------:R-:W-:Y:S04]  /*14c60*/  STL.64 [R1+0x3600], R128 ;  /* 0x0036008001007387 */ /* 0x000fe80000100a00 */
[----:B------:R-:W-:Y:S01]  /*14c70*/  STL.64 [R1+0x3608], R126 ;  /* 0x0036087e01007387 */ /* 0x000fe20000100a00 */
[----:B------:R-:W-:-:S03]  /*14c80*/  IADD3 R4, R4, -0x16, RZ ;  /* 0xffffffea04047810 */ /* 0x000fc60007ffe0ff */
[----:B------:R-:W-:Y:S04]  /*14c90*/  STL.64 [R1+0x3610], R124 ;  /* 0x0036107c01007387 */ /* 0x000fe80000100a00 */
[----:B------:R-:W-:Y:S04]  /*14ca0*/  STL.64 [R1+0x3618], R122 ;  /* 0x0036187a01007387 */ /* 0x000fe80000100a00 */
[----:B------:R1:W-:Y:S04]  /*14cb0*/  STL.64 [R1+0x370], R14 ;  /* 0x0003700e01007387 */ /* 0x0003e80000100a00 */
[----:B------:R1:W-:Y:S04]  /*14cc0*/  LDGSTS.E [R0+0x20200], desc[UR60][R14.64], !P1 ;  /* 0x202000000e007fae */ /* 0x0003e8000c92187c */
[----:B------:R2:W-:Y:S04]  /*14cd0*/  STL.64 [R1+0x368], R12 ;  /* 0x0003680c01007387 */ /* 0x0005e80000100a00 */
[----:B------:R2:W-:Y:S01]  /*14ce0*/  LDGSTS.E [R0+0x20280], desc[UR60][R12.64], !P1 ;  /* 0x202800000c007fae */ /* 0x0005e2000c92187c */
[----:B-1----:R-:W-:-:S03]  /*14cf0*/  IMAD.WIDE R14, R3, 0x4, R142 ;  /* 0x00000004030e7825 */ /* 0x002fc600078e028e */
[----:B------:R1:W-:Y:S04]  /*14d00*/  STL.64 [R1+0x360], R10 ;  /* 0x0003600a01007387 */ /* 0x0003e80000100a00 */
[----:B------:R1:W-:Y:S01]  /*14d10*/  LDGSTS.E [R0+0x20300], desc[UR60][R10.64], !P1 ;  /* 0x203000000a007fae */ /* 0x0003e2000c92187c */
[----:B--2---:R-:W-:-:S03]  /*14d20*/  IMAD.WIDE R12, R3, 0x4, R140 ;  /* 0x00000004030c7825 */ /* 0x004fc600078e028c */
[----:B------:R2:W-:Y:S04]  /*14d30*/  STL.64 [R1+0x358], R8 ;  /* 0x0003580801007387 */ /* 0x0005e80000100a00 */
[----:B------:R2:W-:Y:S01]  /*14d40*/  LDGSTS.E [R0+0x20380], desc[UR60][R8.64], !P1 ;  /* 0x2038000008007fae */ /* 0x0005e2000c92187c */
[----:B------:R-:W-:Y:S01]  /*14d50*/  ISETP.GE.U32.AND P1, PT, R4, 0x7fffffab, PT ;  /* 0x7fffffab0400780c */ /* 0x000fe20003f26070 */
[----:B-1----:R-:W-:Y:S02]  /*14d60*/  IMAD.WIDE R10, R3, 0x4, R138 ;  /* 0x00000004030a7825 */ /* 0x002fe400078e028a */
[----:B------:R1:W-:Y:S02]  /*14d70*/  STL.64 [R1+0x2f0], R14 ;  /* 0x0002f00e01007387 */ /* 0x0003e40000100a00 */
[----:B------:R-:W-:-:S02]  /*14d80*/  IMAD R4, R240, 0x9, RZ ;  /* 0x00000009f0047824 */ /* 0x000fc400078e02ff */
[----:B------:R1:W-:Y:S01]  /*14d90*/  LDGSTS.E [R0+0x20a00], desc[UR60][R14.64], !P2 ;  /* 0x20a000000e007fae */ /* 0x0003e2000d12187c */
[----:B--2---:R-:W-:-:S03]  /*14da0*/  IMAD.WIDE R8, R3, 0x4, R136 ;  /* 0x0000000403087825 */ /* 0x004fc600078e0288 */
[----:B------:R2:W-:Y:S01]  /*14db0*/  STL.64 [R1+0x2e8], R12 ;  /* 0x0002e80c01007387 */ /* 0x0005e20000100a00 */
[----:B---3--:R-:W-:-:S03]  /*14dc0*/  VIADD R3, R5, 0xffffffe6 ;  /* 0xffffffe605037836 */ /* 0x008fc60000000000 */
[----:B------:R2:W-:Y:S01]  /*14dd0*/  LDGSTS.E [R0+0x20a80], desc[UR60][R12.64], !P2 ;  /* 0x20a800000c007fae */ /* 0x0005e2000d12187c */
[----:B------:R-:W3:Y:S03]  /*14de0*/  LDC R5, c[0x0][0x230] ;  /* 0x00008c00ff057b82 */ /* 0x000ee60000000800 */
[----:B------:R4:W-:Y:S01]  /*14df0*/  STL.64 [R1+0x2e0], R10 ;  /* 0x0002e00a01007387 */ /* 0x0009e20000100a00 */
[----:B-1----:R-:W-:-:S03]  /*14e00*/  IMAD.WIDE R14, R4, 0x4, R142 ;  /* 0x00000004040e7825 */ /* 0x002fc600078e028e */
[----:B------:R4:W-:Y:S04]  /*14e10*/  LDGSTS.E [R0+0x20b00], desc[UR60][R10.64], !P2 ;  /* 0x20b000000a007fae */ /* 0x0009e8000d12187c */
[----:B------:R1:W-:Y:S01]  /*14e20*/  STL.64 [R1+0x2d8], R8 ;  /* 0x0002d80801007387 */ /* 0x0003e20000100a00 */
[----:B--2---:R-:W-:-:S03]  /*14e30*/  IMAD.WIDE R12, R4, 0x4, R140 ;  /* 0x00000004040c7825 */ /* 0x004fc600078e028c */
[----:B------:R1:W-:Y:S01]  /*14e40*/  LDGSTS.E [R0+0x20b80], desc[UR60][R8.64], !P2 ;  /* 0x20b8000008007fae */ /* 0x0003e2000d12187c */
[C---:B----4-:R-:W-:Y:S01]  /*14e50*/  IMAD.WIDE R10, R4.reuse, 0x4, R138 ;  /* 0x00000004040a7825 */ /* 0x050fe200078e028a */
[----:B------:R-:W-:Y:S02]  /*14e60*/  ISETP.GE.U32.AND P2, PT, R3, 0x7fffffa7, PT ;  /* 0x7fffffa70300780c */ /* 0x000fe40003f46070 */
[----:B------:R2:W-:Y:S01]  /*14e70*/  LDGSTS.E [R0+0x21200], desc[UR60][R14.64], !P6 ;  /* 0x212000000e007fae */ /* 0x0005e2000f12187c */
[----:B-1----:R-:W-:-:S03]  /*14e80*/  IMAD.WIDE R8, R4, 0x4, R136 ;  /* 0x0000000404087825 */ /* 0x002fc600078e0288 */
[----:B------:R1:W-:Y:S01]  /*14e90*/  LDGSTS.E [R0+0x21280], desc[UR60][R12.64], !P6 ;  /* 0x212800000c007fae */ /* 0x0003e2000f12187c */
[----:B------:R-:W-:-:S03]  /*14ea0*/  VIADD R4, R6, 0xffffffe2 ;  /* 0xffffffe206047836 */ /* 0x000fc60000000000 */
[----:B------:R2:W-:Y:S01]  /*14eb0*/  STL.64 [R1+0x270], R14 ;  /* 0x0002700e01007387 */ /* 0x0005e20000100a00 */
[----:B------:R-:W4:Y:S01]  /*14ec0*/  LDC R6, c[0x0][0x230] ;  /* 0x00008c00ff067b82 */ /* 0x000f220000000800 */
[----:B------:R-:W-:Y:S02]  /*14ed0*/  IMAD R3, R240, 0xd, RZ ;  /* 0x0000000df0037824 */ /* 0x000fe400078e02ff */
[----:B------:R3:W-:Y:S04]  /*14ee0*/  LDGSTS.E [R0+0x21300], desc[UR60][R10.64], !P6 ;  /* 0x213000000a007fae */ /* 0x0007e8000f12187c */
[----:B------:R1:W-:Y:S04]  /*14ef0*/  STL.64 [R1+0x268], R12 ;  /* 0x0002680c01007387 */ /* 0x0003e80000100a00 */
[----:B------:R3:W-:Y:S01]  /*14f00*/  LDGSTS.E [R0+0x21380], desc[UR60][R8.64], !P6 ;  /* 0x2138000008007fae */ /* 0x0007e2000f12187c */
[----:B--2---:R-:W-:Y:S01]  /*14f10*/  IMAD.WIDE R14, R3, 0x4, R142 ;  /* 0x00000004030e7825 */ /* 0x004fe200078e028e */
[----:B------:R-:W-:-:S02]  /*14f20*/  ISETP.GE.U32.AND P6, PT, R4, 0x7fffffa3, PT ;  /* 0x7fffffa30400780c */ /* 0x000fc40003fc6070 */
[----:B------:R3:W-:Y:S01]  /*14f30*/  STL.64 [R1+0x260], R10 ;  /* 0x0002600a01007387 */ /* 0x0007e20000100a00 */
[----:B------:R-:W-:Y:S02]  /*14f40*/  IMAD R4, R240, 0x11, RZ ;  /* 0x00000011f0047824 */ /* 0x000fe400078e02ff */
[C---:B-1----:R-:W-:Y:S01]  /*14f50*/  IMAD.WIDE R12, R3.reuse, 0x4, R140 ;  /* 0x00000004030c7825 */ /* 0x042fe200078e028c */
[----:B------:R1:W-:Y:S04]  /*14f60*/  STL.64 [R1+0x258], R8 ;  /* 0x0002580801007387 */ /* 0x0003e80000100a00 */
[----:B------:R2:W-:Y:S01]  /*14f70*/  STL.64 [R1+0x1f0], R14 ;  /* 0x0001f00e01007387 */ /* 0x0005e20000100a00 */
[----:B---3--:R-:W-:-:S03]  /*14f80*/  IMAD.WIDE R10, R3, 0x4, R138 ;  /* 0x00000004030a7825 */ /* 0x008fc600078e028a */
[----:B------:R2:W-:Y:S01]  /*14f90*/  LDGSTS.E [R0+0x21a00], desc[UR60][R14.64], !P4 ;  /* 0x21a000000e007fae */ /* 0x0005e2000e12187c */
[----:B-1----:R-:W-:-:S03]  /*14fa0*/  IMAD.WIDE R8, R3, 0x4, R136 ;  /* 0x0000000403087825 */ /* 0x002fc600078e0288 */
[----:B------:R1:W-:Y:S01]  /*14fb0*/  STL.64 [R1+0x1e8], R12 ;  /* 0x0001e80c01007387 */ /* 0x0003e20000100a00 */
[----:B------:R-:W-:-:S03]  /*14fc0*/  VIADD R3, R7, 0xffffffde ;  /* 0xffffffde07037836 */ /* 0x000fc60000000000 */
[----:B------:R1:W-:Y:S01]  /*14fd0*/  LDGSTS.E [R0+0x21a80], desc[UR60][R12.64], !P4 ;  /* 0x21a800000c007fae */ /* 0x0003e2000e12187c */
[----:B------:R-:W3:Y:S01]  /*14fe0*/  LDC R7, c[0x0][0x230] ;  /* 0x00008c00ff077b82 */ /* 0x000ee20000000800 */
[C---:B--2---:R-:W-:Y:S02]  /*14ff0*/  IMAD.WIDE R14, R4.reuse, 0x4, R142 ;  /* 0x00000004040e7825 */ /* 0x044fe400078e028e */
[----:B------:R2:W-:Y:S04]  /*15000*/  STL.64 [R1+0x1e0], R10 ;  /* 0x0001e00a01007387 */ /* 0x0005e80000100a00 */
[----:B------:R2:W-:Y:S01]  /*15010*/  LDGSTS.E [R0+0x21b00], desc[UR60][R10.64], !P4 ;  /* 0x21b000000a007fae */ /* 0x0005e2000e12187c */
[----:B-1----:R-:W-:-:S03]  /*15020*/  IMAD.WIDE R12, R4, 0x4, R140 ;  /* 0x00000004040c7825 */ /* 0x002fc600078e028c */
[----:B------:R1:W-:Y:S04]  /*15030*/  STL.64 [R1+0x1d8], R8 ;  /* 0x0001d80801007387 */ /* 0x0003e80000100a00 */
[----:B------:R1:W-:Y:S01]  /*15040*/  LDGSTS.E [R0+0x21b80], desc[UR60][R8.64], !P4 ;  /* 0x21b8000008007fae */ /* 0x0003e2000e12187c */
[----:B------:R-:W-:Y:S01]  /*15050*/  ISETP.GE.U32.AND P4, PT, R3, 0x7fffff9f, PT ;  /* 0x7fffff9f0300780c */ /* 0x000fe20003f86070 */
[----:B--2---:R-:W-:Y:S02]  /*15060*/  IMAD.WIDE R10, R4, 0x4, R138 ;  /* 0x00000004040a7825 */ /* 0x004fe400078e028a */
[----:B------:R2:W-:Y:S02]  /*15070*/  STL.64 [R1+0x170], R14 ;  /* 0x0001700e01007387 */ /* 0x0005e40000100a00 */
[----:B------:R-:W-:-:S02]  /*15080*/  IMAD R3, R240, 0x15, RZ ;  /* 0x00000015f0037824 */ /* 0x000fc400078e02ff */
[----:B------:R2:W-:Y:S01]  /*15090*/  LDGSTS.E [R0+0x22200], desc[UR60][R14.64], !P3 ;  /* 0x222000000e007fae */ /* 0x0005e2000d92187c */
[----:B-1----:R-:W-:Y:S01]  /*150a0*/  IMAD.WIDE R8, R4, 0x4, R136 ;  /* 0x0000000404087825 */ /* 0x002fe200078e0288 */
[----:B------:R-:W-:Y:S02]  /*150b0*/  IADD3 R4, R5, -0x26, RZ ;  /* 0xffffffda05047810 */ /* 0x000fe40007ffe0ff */
[----:B------:R1:W-:Y:S01]  /*150c0*/  STL.64 [R1+0x168], R12 ;  /* 0x0001680c01007387 */ /* 0x0003e20000100a00 */
[----:B------:R-:W3:Y:S03]  /*150d0*/  LDC R5, c[0x0][0x230] ;  /* 0x00008c00ff057b82 */ /* 0x000ee60000000800 */
[----:B------:R1:W-:Y:S01]  /*150e0*/  LDGSTS.E [R0+0x22280], desc[UR60][R12.64], !P3 ;  /* 0x222800000c007fae */ /* 0x0003e2000d92187c */
[----:B--2---:R-:W-:-:S03]  /*150f0*/  IMAD.WIDE R14, R3, 0x4, R142 ;  /* 0x00000004030e7825 */ /* 0x004fc600078e028e */
[----:B------:R2:W-:Y:S04]  /*15100*/  STL.64 [R1+0x160], R10 ;  /* 0x0001600a01007387 */ /* 0x0005e80000100a00 */
[----:B------:R2:W-:Y:S04]  /*15110*/  LDGSTS.E [R0+0x22300], desc[UR60][R10.64], !P3 ;  /* 0x223000000a007fae */ /* 0x0005e8000d92187c */
[----:B------:R4:W-:Y:S01]  /*15120*/  STL.64 [R1+0x158], R8 ;  /* 0x0001580801007387 */ /* 0x0009e20000100a00 */
[----:B-1----:R-:W-:-:S03]  /*15130*/  IMAD.WIDE R12, R3, 0x4, R140 ;  /* 0x00000004030c7825 */ /* 0x002fc600078e028c */
[----:B------:R4:W-:Y:S01]  /*15140*/  LDGSTS.E [R0+0x22380], desc[UR60][R8.64], !P3 ;  /* 0x2238000008007fae */ /* 0x0009e2000d92187c */
[C---:B--2---:R-:W-:Y:S01]  /*15150*/  IMAD.WIDE R10, R3.reuse, 0x4, R138 ;  /* 0x00000004030a7825 */ /* 0x044fe200078e028a */
[----:B------:R-:W-:Y:S02]  /*15160*/  ISETP.GE.U32.AND P3, PT, R4, 0x7fffff9b, PT ;  /* 0x7fffff9b0400780c */ /* 0x000fe40003f66070 */
[----:B------:R1:W-:Y:S01]  /*15170*/  STL.64 [R1+0xf0], R14 ;  /* 0x0000f00e01007387 */ /* 0x0003e20000100a00 */
[----:B----4-:R-:W-:-:S03]  /*15180*/  IMAD.WIDE R8, R3, 0x4, R136 ;  /* 0x0000000403087825 */ /* 0x010fc600078e0288 */
[----:B------:R1:W-:Y:S01]  /*15190*/  LDGSTS.E [R0+0x22a00], desc[UR60][R14.64], !P1 ;  /* 0x22a000000e007fae */ /* 0x0003e2000c92187c */
[----:B------:R-:W-:Y:S02]  /*151a0*/  VIADD R3, R6, 0xffffffd6 ;  /* 0xffffffd606037836 */ /* 0x000fe40000000000 */
[C---:B------:R-:W-:Y:S01]  /*151b0*/  IMAD R4, R240.reuse, 0x19, RZ ;  /* 0x00000019f0047824 */ /* 0x040fe200078e02ff */
[----:B------:R-:W2:Y:S01]  /*151c0*/  LDC R6, c[0x0][0x230] ;  /* 0x00008c00ff067b82 */ /* 0x000ea20000000800 */
[----:B------:R4:W-:Y:S01]  /*151d0*/  STL.64 [R1+0xe8], R12 ;  /* 0x0000e80c01007387 */ /* 0x0009e20000100a00 */
[----:B------:R-:W-:-:S03]  /*151e0*/  IMAD R68, R240, 0x1d, RZ ;  /* 0x0000001df0447824 */ /* 0x000fc600078e02ff */
[----:B------:R4:W-:Y:S01]  /*151f0*/  LDGSTS.E [R0+0x22a80], desc[UR60][R12.64], !P1 ;  /* 0x22a800000c007fae */ /* 0x0009e2000c92187c */
[----:B-1----:R-:W-:-:S03]  /*15200*/  IMAD.WIDE R14, R4, 0x4, R142 ;  /* 0x00000004040e7825 */ /* 0x002fc600078e028e */
[----:B------:R1:W-:Y:S04]  /*15210*/  STL.64 [R1+0xe0], R10 ;  /* 0x0000e00a01007387 */ /* 0x0003e80000100a00 */
[----:B------:R1:W-:Y:S01]  /*15220*/  LDGSTS.E [R0+0x22b00], desc[UR60][R10.64], !P1 ;  /* 0x22b000000a007fae */ /* 0x0003e2000c92187c */
[----:B----4-:R-:W-:-:S03]  /*15230*/  IMAD.WIDE R12, R4, 0x4, R140 ;  /* 0x00000004040c7825 */ /* 0x010fc600078e028c */
[----:B------:R4:W-:Y:S04]  /*15240*/  STL.64 [R1+0xd8], R8 ;  /* 0x0000d80801007387 */ /* 0x0009e80000100a00 */
[----:B------:R4:W-:Y:S01]  /*15250*/  LDGSTS.E [R0+0x22b80], desc[UR60][R8.64], !P1 ;  /* 0x22b8000008007fae */ /* 0x0009e2000c92187c */
[----:B------:R-:W-:Y:S01]  /*15260*/  ISETP.GE.U32.AND P1, PT, R3, 0x7fffff97, PT ;  /* 0x7fffff970300780c */ /* 0x000fe20003f26070 */
[----:B-1----:R-:W-:Y:S02]  /*15270*/  IMAD.WIDE R10, R4, 0x4, R138 ;  /* 0x00000004040a7825 */ /* 0x002fe400078e028a */
[----:B------:R-:W-:Y:S02]  /*15280*/  LDGSTS.E [R0+0x23200], desc[UR60][R14.64], !P2 ;  /* 0x232000000e007fae */ /* 0x000fe4000d12187c */
[----:B---3--:R-:W-:-:S02]  /*15290*/  VIADD R3, R7, 0xffffffd2 ;  /* 0xffffffd207037836 */ /* 0x008fc40000000000 */
[----:B------:R1:W-:Y:S01]  /*152a0*/  LDGSTS.E [R0+0x23280], desc[UR60][R12.64], !P2 ;  /* 0x232800000c007fae */ /* 0x0003e2000d12187c */
[----:B------:R-:W-:-:S03]  /*152b0*/  IMAD.WIDE R248, R68, 0x4, R142 ;  /* 0x0000000444f87825 */ /* 0x000fc600078e028e */
[----:B------:R3:W-:Y:S01]  /*152c0*/  LDGSTS.E [R0+0x23300], desc[UR60][R10.64], !P2 ;  /* 0x233000000a007fae */ /* 0x0007e2000d12187c */
[----:B----4-:R-:W-:Y:S02]  /*152d0*/  IMAD.WIDE R8, R4, 0x4, R136 ;  /* 0x0000000404087825 */ /* 0x010fe400078e0288 */
[----:B------:R-:W4:Y:S02]  /*152e0*/  LDC R4, c[0x0][0x230] ;  /* 0x00008c00ff047b82 */ /* 0x000f240000000800 */
[C---:B------:R-:W-:Y:S01]  /*152f0*/  IMAD.WIDE R246, R68.reuse, 0x4, R140 ;  /* 0x0000000444f67825 */ /* 0x040fe200078e028c */
[----:B------:R3:W-:Y:S01]  /*15300*/  LDGSTS.E [R0+0x23380], desc[UR60][R8.64], !P2 ;  /* 0x2338000008007fae */ /* 0x0007e2000d12187c */
[----:B------:R-:W-:Y:S02]  /*15310*/  ISETP.GE.U32.AND P2, PT, R3, 0x7fffff93, PT ;  /* 0x7fffff930300780c */ /* 0x000fe40003f46070 */
[C---:B------:R-:W-:Y:S01]  /*15320*/  IMAD.WIDE R70, R68.reuse, 0x4, R138 ;  /* 0x0000000444467825 */ /* 0x040fe200078e028a */
[----:B------:R-:W-:Y:S03]  /*15330*/  LDGSTS.E [R0+0x23a00], desc[UR60][R248.64], !P6 ;  /* 0x23a00000f8007fae */ /* 0x000fe6000f12187c */
[----:B------:R-:W-:Y:S01]  /*15340*/  IMAD.WIDE R68, R68, 0x4, R136 ;  /* 0x0000000444447825 */ /* 0x000fe200078e0288 */
[----:B------:R-:W-:Y:S03]  /*15350*/  LDGSTS.E [R0+0x23a80], desc[UR60][R246.64], !P6 ;  /* 0x23a80000f6007fae */ /* 0x000fe6000f12187c */
[----:B------:R-:W-:Y:S01]  /*15360*/  VIADD R3, R5, 0xffffffce ;  /* 0xffffffce05037836 */ /* 0x000fe20000000000 */
[----:B------:R-:W-:Y:S01]  /*15370*/  LDGSTS.E [R0+0x23b00], desc[UR60][R70.64], !P6 ;  /* 0x23b0000046007fae */ /* 0x000fe2000f12187c */
[----:B------:R-:W1:Y:S01]  /*15380*/  LDC R5, c[0x0][0x230] ;  /* 0x00008c00ff057b82 */ /* 0x000e620000000800 */
[----:B------:R-:W-:-:S02]  /*15390*/  IMAD R60, R240, 0x21, RZ ;  /* 0x00000021f03c7824 */ /* 0x000fc400078e02ff */
[----:B------:R-:W-:Y:S01]  /*153a0*/  LDGSTS.E [R0+0x23b80], desc[UR60][R68.64], !P6 ;  /* 0x23b8000044007fae */ /* 0x000fe2000f12187c */
[----:B------:R-:W-:Y:S02]  /*153b0*/  ISETP.GE.U32.AND P6, PT, R3, 0x7fffff8f, PT ;  /* 0x7fffff8f0300780c */ /* 0x000fe40003fc6070 */
[----:B--2---:R-:W-:Y:S02]  /*153c0*/  IADD3 R3, R6, -0x36, RZ ;  /* 0xffffffca06037810 */ /* 0x004fe40007ffe0ff */
[----:B------:R-:W2:Y:S01]  /*153d0*/  LDC R6, c[0x0][0x230] ;  /* 0x00008c00ff067b82 */ /* 0x000ea20000000800 */
[----:B------:R-:W-:-:S04]  /*153e0*/  IMAD.WIDE R66, R60, 0x4, R142 ;  /* 0x000000043c427825 */ /* 0x000fc800078e028e */
[----:B------:R-:W-:Y:S01]  /*153f0*/  IMAD.WIDE R64, R60, 0x4, R140 ;  /* 0x000000043c407825 */ /* 0x000fe200078e028c */
[----:B------:R-:W-:Y:S03]  /*15400*/  LDGSTS.E [R0+0x24200], desc[UR60][R66.64], !P4 ;  /* 0x2420000042007fae */ /* 0x000fe6000e12187c */
[----:B------:R-:W-:Y:S01]  /*15410*/  IMAD R52, R240, 0x25, RZ ;  /* 0x00000025f0347824 */ /* 0x000fe200078e02ff */
[----:B------:R-:W-:Y:S01]  /*15420*/  LDGSTS.E [R0+0x24280], desc[UR60][R64.64], !P4 ;  /* 0x2428000040007fae */ /* 0x000fe2000e12187c */
[----:B------:R-:W-:-:S04]  /*15430*/  IMAD.WIDE R62, R60, 0x4, R138 ;  /* 0x000000043c3e7825 */ /* 0x000fc800078e028a */
[----:B------:R-:W-:Y:S01]  /*15440*/  IMAD.WIDE R60, R60, 0x4, R136 ;  /* 0x000000043c3c7825 */ /* 0x000fe200078e0288 */
[----:B------:R-:W-:Y:S03]  /*15450*/  LDGSTS.E [R0+0x24300], desc[UR60][R62.64], !P4 ;  /* 0x243000003e007fae */ /* 0x000fe6000e12187c */
[C---:B------:R-:W-:Y:S01]  /*15460*/  IMAD.WIDE R58, R52.reuse, 0x4, R142 ;  /* 0x00000004343a7825 */ /* 0x040fe200078e028e */
[----:B------:R-:W-:Y:S01]  /*15470*/  LDGSTS.E [R0+0x24380], desc[UR60][R60.64], !P4 ;  /* 0x243800003c007fae */ /* 0x000fe2000e12187c */
[----:B------:R-:W-:Y:S02]  /*15480*/  ISETP.GE.U32.AND P4, PT, R3, 0x7fffff8b, PT ;  /* 0x7fffff8b0300780c */ /* 0x000fe40003f86070 */
[----:B------:R-:W-:Y:S01]  /*15490*/  IMAD.WIDE R56, R52, 0x4, R140 ;  /* 0x0000000434387825 */ /* 0x000fe200078e028c */
[----:B------:R-:W-:Y:S03]  /*154a0*/  LDGSTS.E [R0+0x24a00], desc[UR60][R58.64], !P3 ;  /* 0x24a000003a007fae */ /* 0x000fe6000d92187c */
[----:B------:R-:W-:Y:S01]  /*154b0*/  IMAD R44, R240, 0x29, RZ ;  /* 0x00000029f02c7824 */ /* 0x000fe200078e02ff */
[----:B------:R-:W-:Y:S01]  /*154c0*/  LDGSTS.E [R0+0x24a80], desc[UR60][R56.64], !P3 ;  /* 0x24a8000038007fae */ /* 0x000fe2000d92187c */
[----:B------:R-:W-:-:S04]  /*154d0*/  IMAD.WIDE R54, R52, 0x4, R138 ;  /* 0x0000000434367825 */ /* 0x000fc800078e028a */
[----:B------:R-:W-:Y:S01]  /*154e0*/  IMAD.WIDE R52, R52, 0x4, R136 ;  /* 0x0000000434347825 */ /* 0x000fe200078e0288 */
[----:B------:R-:W-:Y:S03]  /*154f0*/  LDGSTS.E [R0+0x24b00], desc[UR60][R54.64], !P3 ;  /* 0x24b0000036007fae */ /* 0x000fe6000d92187c */
[----:B----4-:R-:W-:Y:S01]  /*15500*/  VIADD R3, R4, 0xffffffc6 ;  /* 0xffffffc604037836 */ /* 0x010fe20000000000 */
[----:B------:R-:W-:Y:S01]  /*15510*/  LDGSTS.E [R0+0x24b80], desc[UR60][R52.64], !P3 ;  /* 0x24b8000034007fae */ /* 0x000fe2000d92187c */
[----:B------:R-:W4:Y:S01]  /*15520*/  LDC R4, c[0x0][0x230] ;  /* 0x00008c00ff047b82 */ /* 0x000f220000000800 */
[C---:B------:R-:W-:Y:S02]  /*15530*/  IMAD.WIDE R50, R44.reuse, 0x4, R142 ;  /* 0x000000042c327825 */ /* 0x040fe400078e028e */
[----:B------:R-:W-:Y:S02]  /*15540*/  ISETP.GE.U32.AND P3, PT, R3, 0x7fffff87, PT ;  /* 0x7fffff870300780c */ /* 0x000fe40003f66070 */
[C---:B------:R-:W-:Y:S01]  /*15550*/  IMAD.WIDE R48, R44.reuse, 0x4, R140 ;  /* 0x000000042c307825 */ /* 0x040fe200078e028c */
[----:B------:R-:W-:Y:S03]  /*15560*/  LDGSTS.E [R0+0x25200], desc[UR60][R50.64], !P1 ;  /* 0x2520000032007fae */ /* 0x000fe6000c92187c */
[C---:B------:R-:W-:Y:S01]  /*15570*/  IMAD.WIDE R46, R44.reuse, 0x4, R138 ;  /* 0x000000042c2e7825 */ /* 0x040fe200078e028a */
[----:B------:R-:W-:Y:S03]  /*15580*/  LDGSTS.E [R0+0x25280], desc[UR60][R48.64], !P1 ;  /* 0x2528000030007fae */ /* 0x000fe6000c92187c */
[----:B------:R-:W-:Y:S01]  /*15590*/  IMAD.WIDE R44, R44, 0x4, R136 ;  /* 0x000000042c2c7825 */ /* 0x000fe200078e0288 */
[----:B------:R-:W-:Y:S03]  /*155a0*/  LDGSTS.E [R0+0x25300], desc[UR60][R46.64], !P1 ;  /* 0x253000002e007fae */ /* 0x000fe6000c92187c */
[----:B-1----:R-:W-:Y:S01]  /*155b0*/  VIADD R3, R5, 0xffffffc2 ;  /* 0xffffffc205037836 */ /* 0x002fe20000000000 */
[----:B------:R-:W-:Y:S01]  /*155c0*/  LDGSTS.E [R0+0x25380], desc[UR60][R44.64], !P1 ;  /* 0x253800002c007fae */ /* 0x000fe2000c92187c */
[----:B------:R-:W1:Y:S01]  /*155d0*/  LDC R5, c[0x0][0x230] ;  /* 0x00008c00ff057b82 */ /* 0x000e620000000800 */
[----:B------:R-:W-:-:S02]  /*155e0*/  IMAD R36, R240, 0x2d, RZ ;  /* 0x0000002df0247824 */ /* 0x000fc400078e02ff */
[----:B------:R-:W-:Y:S01]  /*155f0*/  ISETP.GE.U32.AND P1, PT, R3, 0x7fffff83, PT ;  /* 0x7fffff830300780c */ /* 0x000fe20003f26070 */
[----:B--2---:R-:W-:-:S04]  /*15600*/  VIADD R3, R6, 0xfffffffd ;  /* 0xfffffffd06037836 */ /* 0x004fc80000000000 */
[----:B------:R-:W2:Y:S01]  /*15610*/  LDC R6, c[0x0][0x230] ;  /* 0x00008c00ff067b82 */ /* 0x000ea20000000800 */
[----:B------:R-:W-:-:S04]  /*15620*/  IMAD.WIDE R42, R36, 0x4, R142 ;  /* 0x00000004242a7825 */ /* 0x000fc800078e028e */
[----:B------:R-:W-:Y:S01]  /*15630*/  IMAD R28, R240, 0x31, RZ ;  /* 0x00000031f01c7824 */ /* 0x000fe200078e02ff */
[----:B------:R-:W-:Y:S01]  /*15640*/  LDGSTS.E [R0+0x25a00], desc[UR60][R42.64], !P2 ;  /* 0x25a000002a007fae */ /* 0x000fe2000d12187c */
[----:B------:R-:W-:-:S04]  /*15650*/  IMAD.WIDE R40, R36, 0x4, R140 ;  /* 0x0000000424287825 */ /* 0x000fc800078e028c */
[C---:B------:R-:W-:Y:S01]  /*15660*/  IMAD.WIDE R38, R36.reuse, 0x4, R138 ;  /* 0x0000000424267825 */ /* 0x040fe200078e028a */
[----:B------:R-:W-:Y:S03]  /*15670*/  LDGSTS.E [R0+0x25a80], desc[UR60][R40.64], !P2 ;  /* 0x25a8000028007fae */ /* 0x000fe6000d12187c */
[----:B------:R-:W-:Y:S01]  /*15680*/  IMAD.WIDE R36, R36, 0x4, R136 ;  /* 0x0000000424247825 */ /* 0x000fe200078e0288 */
[----:B------:R-:W-:Y:S03]  /*15690*/  LDGSTS.E [R0+0x25b00], desc[UR60][R38.64], !P2 ;  /* 0x25b0000026007fae */ /* 0x000fe6000d12187c */
[C---:B------:R-:W-:Y:S01]  /*156a0*/  IMAD.WIDE R34, R28.reuse, 0x4, R142 ;  /* 0x000000041c227825 */ /* 0x040fe200078e028e */
[----:B------:R-:W-:Y:S03]  /*156b0*/  LDGSTS.E [R0+0x25b80], desc[UR60][R36.64], !P2 ;  /* 0x25b8000024007fae */ /* 0x000fe6000d12187c */
[----:B------:R-:W-:Y:S01]  /*156c0*/  IMAD.WIDE R32, R28, 0x4, R140 ;  /* 0x000000041c207825 */ /* 0x000fe200078e028c */
[----:B------:R-:W-:Y:S01]  /*156d0*/  ISETP.GE.U32.AND P2, PT, R3, 0x7fffffbe, PT ;  /* 0x7fffffbe0300780c */ /* 0x000fe20003f46070 */
[----:B------:R-:W-:Y:S02]  /*156e0*/  LDGSTS.E [R0+0x26200], desc[UR60][R34.64], !P6 ;  /* 0x2620000022007fae */ /* 0x000fe4000f12187c */
[----:B------:R-:W-:-:S02]  /*156f0*/  IMAD R20, R240, 0x35, RZ ;  /* 0x00000035f0147824 */ /* 0x000fc400078e02ff */
[----:B------:R-:W-:Y:S01]  /*15700*/  IMAD.WIDE R30, R28, 0x4, R138 ;  /* 0x000000041c1e7825 */ /* 0x000fe200078e028a */
[----:B----4-:R-:W-:Y:S01]  /*15710*/  IADD3 R3, R4, -0x7, RZ ;  /* 0xfffffff904037810 */ /* 0x010fe20007ffe0ff */
[----:B------:R-:W-:Y:S02]  /*15720*/  STL.64 [R1+0x70], R14 ;  /* 0x0000700e01007387 */ /* 0x000fe40000100a00 */
[----:B------:R-:W-:Y:S02]  /*15730*/  IMAD.WIDE R28, R28, 0x4, R136 ;  /* 0x000000041c1c7825 */ /* 0x000fe400078e0288 */
[----:B------:R-:W-:Y:S02]  /*15740*/  LDGSTS.E [R0+0x26280], desc[UR60][R32.64], !P6 ;  /* 0x2628000020007fae */ /* 0x000fe4000f12187c */
[C---:B------:R-:W-:Y:S02]  /*15750*/  IMAD.WIDE R26, R20.reuse, 0x4, R142 ;  /* 0x00000004141a7825 */ /* 0x040fe400078e028e */
[----:B------:R4:W-:Y:S02]  /*15760*/  STL.64 [R1+0x68], R12 ;  /* 0x0000680c01007387 */ /* 0x0009e40000100a00 */
[----:B------:R-:W-:-:S02]  /*15770*/  IMAD.WIDE R24, R20, 0x4, R140 ;  /* 0x0000000414187825 */ /* 0x000fc400078e028c */
[----:B------:R-:W-:Y:S02]  /*15780*/  LDGSTS.E [R0+0x26300], desc[UR60][R30.64], !P6 ;  /* 0x263000001e007fae */ /* 0x000fe4000f12187c */
[C---:B------:R-:W-:Y:S02]  /*15790*/  IMAD.WIDE R22, R20.reuse, 0x4, R138 ;  /* 0x0000000414167825 */ /* 0x040fe400078e028a */
[----:B------:R-:W-:Y:S01]  /*157a0*/  LDGSTS.E [R0+0x26380], desc[UR60][R28.64], !P6 ;  /* 0x263800001c007fae */ /* 0x000fe2000f12187c */
[----:B------:R-:W-:Y:S01]  /*157b0*/  ISETP.GE.U32.AND P6, PT, R3, 0x7fffffba, PT ;  /* 0x7fffffba0300780c */ /* 0x000fe20003fc6070 */
[----:B------:R-:W-:Y:S02]  /*157c0*/  IMAD.WIDE R20, R20, 0x4, R136 ;  /* 0x0000000414147825 */ /* 0x000fe400078e0288 */
[----:B------:R-:W-:Y:S02]  /*157d0*/  LDGSTS.E [R0+0x26a00], desc[UR60][R26.64], !P4 ;  /* 0x26a000001a007fae */ /* 0x000fe4000e12187c */
[----:B----4-:R-:W-:-:S02]  /*157e0*/  IMAD R12, R240, 0x39, RZ ;  /* 0x00000039f00c7824 */ /* 0x010fc400078e02ff */
[----:B-1----:R-:W-:Y:S01]  /*157f0*/  VIADD R3, R5, 0xfffffff5 ;  /* 0xfffffff505037836 */ /* 0x002fe20000000000 */
[----:B------:R-:W-:Y:S01]  /*15800*/  LDGSTS.E [R0+0x26a80], desc[UR60][R24.64], !P4 ;  /* 0x26a8000018007fae */ /* 0x000fe2000e12187c */
[----:B------:R-:W-:-:S03]  /*15810*/  IMAD.WIDE R18, R12, 0x4, R142 ;  /* 0x000000040c127825 */ /* 0x000fc600078e028e */
[----:B------:R-:W-:Y:S01]  /*15820*/  LDGSTS.E [R0+0x26b00], desc[UR60][R22.64], !P4 ;  /* 0x26b0000016007fae */ /* 0x000fe2000e12187c */
[----:B------:R-:W-:-:S03]  /*15830*/  IMAD.WIDE R16, R12, 0x4, R140 ;  /* 0x000000040c107825 */ /* 0x000fc600078e028c */
[----:B------:R-:W-:Y:S01]  /*15840*/  LDGSTS.E [R0+0x26b80], desc[UR60][R20.64], !P4 ;  /* 0x26b8000014007fae */ /* 0x000fe2000e12187c */
[C---:B------:R-:W-:Y:S01]  /*15850*/  IMAD.WIDE R14, R12.reuse, 0x4, R138 ;  /* 0x000000040c0e7825 */ /* 0x040fe200078e028a */
[----:B------:R-:W-:Y:S02]  /*15860*/  ISETP.GE.U32.AND P4, PT, R3, 0x7fffffb6, PT ;  /* 0x7fffffb60300780c */ /* 0x000fe40003f86070 */
[----:B------:R-:W-:Y:S01]  /*15870*/  LDGSTS.E [R0+0x27200], desc[UR60][R18.64], !P3 ;  /* 0x2720000012007fae */ /* 0x000fe2000d92187c */
[----:B------:R-:W-:-:S03]  /*15880*/  IMAD.WIDE R12, R12, 0x4, R136 ;  /* 0x000000040c0c7825 */ /* 0x000fc600078e0288 */
[----:B------:R-:W-:Y:S01]  /*15890*/  LDGSTS.E [R0+0x27280], desc[UR60][R16.64], !P3 ;  /* 0x2728000010007fae */ /* 0x000fe2000d92187c */
[----:B--2---:R-:W-:Y:S02]  /*158a0*/  VIADD R3, R6, 0xfffffff1 ;  /* 0xfffffff106037836 */ /* 0x004fe40000000000 */
[C---:B------:R-:W-:Y:S01]  /*158b0*/  IMAD R4, R240.reuse, 0x3d, RZ ;  /* 0x0000003df0047824 */ /* 0x040fe200078e02ff */
[----:B------:R-:W-:Y:S01]  /*158c0*/  LDGSTS.E [R0+0x27300], desc[UR60][R14.64], !P3 ;  /* 0x273000000e007fae */ /* 0x000fe2000d92187c */
[----:B------:R-:W-:-:S03]  /*158d0*/  IMAD.SHL.U32 R144, R240, 0x2, RZ ;  /* 0x00000002f0907824 */ /* 0x000fc600078e00ff */
[----:B------:R-:W-:Y:S01]  /*158e0*/  LDGSTS.E [R0+0x27380], desc[UR60][R12.64], !P3 ;  /* 0x273800000c007fae */ /* 0x000fe2000d92187c */
[----:B------:R-:W-:Y:S02]  /*158f0*/  ISETP.GE.U32.AND P3, PT, R3, 0x7fffffb2, PT ;  /* 0x7fffffb20300780c */ /* 0x000fe40003f66070 */
[----:B------:R-:W-:Y:S01]  /*15900*/  LOP3.LUT R3, R242, 0x40, RZ, 0x3c, !PT ;  /* 0x00000040f2037812 */ /* 0x000fe200078e3cff */
[----:B------:R3:W-:Y:S01]  /*15910*/  STL.64 [R1+0x60], R10 ;  /* 0x0000600a01007387 */ /* 0x0007e20000100a00 */
[----:B------:R-:W-:-:S03]  /*15920*/  IMAD.WIDE R6, R4, 0x4, R138 ;  /* 0x0000000404067825 */ /* 0x000fc600078e028a */
[----:B------:R1:W-:Y:S01]  /*15930*/  STL.64 [R1+0x58], R8 ;  /* 0x0000580801007387 */ /* 0x0003e20000100a00 */
[----:B------:R-:W-:-:S04]  /*15940*/  IMAD.WIDE R128, R144, 0x4, R142 ;  /* 0x0000000490807825 */ /* 0x000fc800078e028e */
[----:B---3--:R-:W-:-:S04]  /*15950*/  IMAD.WIDE R10, R4, 0x4, R142 ;  /* 0x00000004040a7825 */ /* 0x008fc800078e028e */
[C---:B-1----:R-:W-:Y:S01]  /*15960*/  IMAD.WIDE R8, R4.reuse, 0x4, R140 ;  /* 0x0000000404087825 */ /* 0x042fe200078e028c */
[----:B------:R-:W-:Y:S03]  /*15970*/  LDGSTS.E [R0+0x27a00], desc[UR60][R10.64], !P1 ;  /* 0x27a000000a007fae */ /* 0x000fe6000c92187c */
[----:B------:R-:W-:Y:S01]  /*15980*/  IMAD.WIDE R4, R4, 0x4, R136 ;  /* 0x0000000404047825 */ /* 0x000fe200078e0288 */
[----:B------:R-:W-:Y:S03]  /*15990*/  LDGSTS.E [R0+0x27a80], desc[UR60][R8.64], !P1 ;  /* 0x27a8000008007fae */ /* 0x000fe6000c92187c */
[C---:B------:R-:W-:Y:S01]  /*159a0*/  IMAD.WIDE R126, R144.reuse, 0x4, R140 ;  /* 0x00000004907e7825 */ /* 0x040fe200078e028c */
[----:B------:R-:W-:Y:S03]  /*159b0*/  LDGSTS.E [R0+0x27b00], desc[UR60][R6.64], !P1 ;  /* 0x27b0000006007fae */ /* 0x000fe6000c92187c */
[C---:B------:R-:W-:Y:S01]  /*159c0*/  IMAD.WIDE R124, R144.reuse, 0x4, R138 ;  /* 0x00000004907c7825 */ /* 0x040fe200078e028a */
[----:B------:R-:W-:Y:S03]  /*159d0*/  LDGSTS.E [R0+0x27b80], desc[UR60][R4.64], !P1 ;  /* 0x27b8000004007fae */ /* 0x000fe6000c92187c */
[----:B------:R-:W-:-:S04]  /*159e0*/  IMAD.WIDE R122, R144, 0x4, R136 ;  /* 0x00000004907a7825 */ /* 0x000fc800078e0288 */
[----:B------:R-:W-:Y:S02]  /*159f0*/  VIADD R3, R3, UR5 ;  /* 0x0000000503037c36 */ /* 0x000fe40008000000 */
[----:B------:R-:W-:Y:S02]  /*15a00*/  VIADD R144, R146, 0xffffffe9 ;  /* 0xffffffe992907836 */ /* 0x000fe40000000000 */
[----:B------:R-:W1:Y:S01]  /*15a10*/  LDC R146, c[0x0][0x230] ;  /* 0x00008c00ff927b82 */ /* 0x000e620000000800 */
[----:B------:R-:W-:Y:S01]  /*15a20*/  ISETP.GE.U32.AND P1, PT, R145, 0x7fffffae, PT ;  /* 0x7fffffae9100780c */ /* 0x000fe20003f26070 */
[----:B------:R-:W-:Y:S01]  /*15a30*/  IMAD R145, R240, 0x6, RZ ;  /* 0x00000006f0917824 */ /* 0x000fe200078e02ff */
[----:B------:R2:W-:Y:S04]  /*15a40*/  STL.64 [R1+0x350], R128 ;  /* 0x0003508001007387 */ /* 0x0005e80000100a00 */
[----:B------:R2:W-:Y:S04]  /*15a50*/  LDGSTS.E [R3+0x20400], desc[UR60][R128.64], !P2 ;  /* 0x2040000080037fae */ /* 0x0005e8000d12187c */
[----:B------:R3:W-:Y:S04]  /*15a60*/  STL.64 [R1+0x348], R126 ;  /* 0x0003487e01007387 */ /* 0x0007e80000100a00 */
[----:B------:R3:W-:Y:S04]  /*15a70*/  LDGSTS.E [R3+0x20480], desc[UR60][R126.64], !P2 ;  /* 0x204800007e037fae */ /* 0x0007e8000d12187c */
[----:B------:R4:W-:Y:S01]  /*15a80*/  STL.64 [R1+0x340], R124 ;  /* 0x0003407c01007387 */ /* 0x0009e20000100a00 */
[----:B--2---:R-:W-:-:S03]  /*15a90*/  IMAD.WIDE R128, R145, 0x4, R142 ;  /* 0x0000000491807825 */ /* 0x004fc600078e028e */
[----:B------:R4:W-:Y:S04]  /*15aa0*/  LDGSTS.E [R3+0x20500], desc[UR60][R124.64], !P2 ;  /* 0x205000007c037fae */ /* 0x0009e8000d12187c */
[----:B------:R2:W-:Y:S01]  /*15ab0*/  STL.64 [R1+0x338], R122 ;  /* 0x0003387a01007387 */ /* 0x0005e20000100a00 */
[----:B---3--:R-:W-:-:S03]  /*15ac0*/  IMAD.WIDE R126, R145, 0x4, R140 ;  /* 0x00000004917e7825 */ /* 0x008fc600078e028c */
[----:B------:R2:W-:Y:S01]  /*15ad0*/  LDGSTS.E [R3+0x20580], desc[UR60][R122.64], !P2 ;  /* 0x205800007a037fae */ /* 0x0005e2000d12187c */
[----:B------:R-:W-:Y:S01]  /*15ae0*/  ISETP.GE.U32.AND P2, PT, R144, 0x7fffffaa, PT ;  /* 0x7fffffaa9000780c */ /* 0x000fe20003f46070 */
[----:B------:R-:W-:Y:S02]  /*15af0*/  IMAD R144, R240, 0xa, RZ ;  /* 0x0000000af0907824 */ /* 0x000fe400078e02ff */
[C---:B----4-:R-:W-:Y:S01]  /*15b00*/  IMAD.WIDE R124, R145.reuse, 0x4, R138 ;  /* 0x00000004917c7825 */ /* 0x050fe200078e028a */
[----:B------:R3:W-:Y:S04]  /*15b10*/  STL.64 [R1+0x2d0], R128 ;  /* 0x0002d08001007387 */ /* 0x0007e80000100a00 */
[----:B------:R3:W-:Y:S01]  /*15b20*/  LDGSTS.E [R3+0x20c00], desc[UR60][R128.64], !P6 ;  /* 0x20c0000080037fae */ /* 0x0007e2000f12187c */
[----:B--2---:R-:W-:-:S03]  /*15b30*/  IMAD.WIDE R122, R145, 0x4, R136 ;  /* 0x00000004917a7825 */ /* 0x004fc600078e0288 */
[----:B------:R2:W-:Y:S01]  /*15b40*/  STL.64 [R1+0x2c8], R126 ;  /* 0x0002c87e01007387 */ /* 0x0005e20000100a00 */
[----:B------:R-:W-:-:S03]  /*15b50*/  VIADD R145, R147, 0xffffffe5 ;  /* 0xffffffe593917836 */ /* 0x000fc60000000000 */
[----:B------:R2:W-:Y:S01]  /*15b60*/  LDGSTS.E [R3+0x20c80], desc[UR60][R126.64], !P6 ;  /* 0x20c800007e037fae */ /* 0x0005e2000f12187c */
[----:B------:R-:W4:Y:S01]  /*15b70*/  LDC R147, c[0x0][0x230] ;  /* 0x00008c00ff937b82 */ /* 0x000f220000000800 */
[C---:B---3--:R-:W-:Y:S02]  /*15b80*/  IMAD.WIDE R128, R144.reuse, 0x4, R142 ;  /* 0x0000000490807825 */ /* 0x048fe400078e028e */
[----:B------:R3:W-:Y:S04]  /*15b90*/  STL.64 [R1+0x2c0], R124 ;  /* 0x0002c07c01007387 */ /* 0x0007e80000100a00 */
[----:B------:R3:W-:Y:S01]  /*15ba0*/  LDGSTS.E [R3+0x20d00], desc[UR60][R124.64], !P6 ;  /* 0x20d000007c037fae */ /* 0x0007e2000f12187c */
[----:B--2---:R-:W-:-:S03]  /*15bb0*/  IMAD.WIDE R126, R144, 0x4, R140 ;  /* 0x00000004907e7825 */ /* 0x004fc600078e028c */
[----:B------:R2:W-:Y:S04]  /*15bc0*/  STL.64 [R1+0x2b8], R122 ;  /* 0x0002b87a01007387 */ /* 0x0005e80000100a00 */
[----:B------:R2:W-:Y:S01]  /*15bd0*/  LDGSTS.E [R3+0x20d80], desc[UR60][R122.64], !P6 ;  /* 0x20d800007a037fae */ /* 0x0005e2000f12187c */
[----:B------:R-:W-:Y:S01]  /*15be0*/  ISETP.GE.U32.AND P6, PT, R145, 0x7fffffa6, PT ;  /* 0x7fffffa69100780c */ /* 0x000fe20003fc6070 */
[----:B---3--:R-:W-:Y:S02]  /*15bf0*/  IMAD.WIDE R124, R144, 0x4, R138 ;  /* 0x00000004907c7825 */ /* 0x008fe400078e028a */
[----:B------:R3:W-:Y:S02]  /*15c00*/  STL.64 [R1+0x250], R128 ;  /* 0x0002508001007387 */ /* 0x0007e40000100a00 */
[----:B------:R-:W-:-:S02]  /*15c10*/  IMAD R145, R240, 0xe, RZ ;  /* 0x0000000ef0917824 */ /* 0x000fc400078e02ff */
[----:B------:R3:W-:Y:S01]  /*15c20*/  LDGSTS.E [R3+0x21400], desc[UR60][R128.64], !P4 ;  /* 0x2140000080037fae */ /* 0x0007e2000e12187c */
[----:B--2---:R-:W-:-:S03]  /*15c30*/  IMAD.WIDE R122, R144, 0x4, R136 ;  /* 0x00000004907a7825 */ /* 0x004fc600078e0288 */
[----:B------:R2:W-:Y:S01]  /*15c40*/  STL.64 [R1+0x248], R126 ;  /* 0x0002487e01007387 */ /* 0x0005e20000100a00 */
[----:B------:R-:W-:Y:S02]  /*15c50*/  IADD3 R144, R148, -0x1f, RZ ;  /* 0xffffffe194907810 */ /* 0x000fe40007ffe0ff */
[----:B------:R-:W4:Y:S01]  /*15c60*/  LDC R148, c[0x0][0x230] ;  /* 0x00008c00ff947b82 */ /* 0x000f220000000800 */
[----:B------:R2:W-:Y:S04]  /*15c70*/  LDGSTS.E [R3+0x21480], desc[UR60][R126.64], !P4 ;  /* 0x214800007e037fae */ /* 0x0005e8000e12187c */
[----:B------:R1:W-:Y:S01]  /*15c80*/  STL.64 [R1+0x240], R124 ;  /* 0x0002407c01007387 */ /* 0x0003e20000100a00 */
[----:B---3--:R-:W-:-:S03]  /*15c90*/  IMAD.WIDE R128, R145, 0x4, R142 ;  /* 0x0000000491807825 */ /* 0x008fc600078e028e */
[----:B------:R1:W-:Y:S04]  /*15ca0*/  LDGSTS.E [R3+0x21500], desc[UR60][R124.64], !P4 ;  /* 0x215000007c037fae */ /* 0x0003e8000e12187c */
[----:B------:R3:W-:Y:S01]  /*15cb0*/  STL.64 [R1+0x238], R122 ;  /* 0x0002387a01007387 */ /* 0x0007e20000100a00 */
[----:B--2---:R-:W-:-:S03]  /*15cc0*/  IMAD.WIDE R126, R145, 0x4, R140 ;  /* 0x00000004917e7825 */ /* 0x004fc600078e028c */
[----:B------:R3:W-:Y:S01]  /*15cd0*/  LDGSTS.E [R3+0x21580], desc[UR60][R122.64], !P4 ;  /* 0x215800007a037fae */ /* 0x0007e2000e12187c */
[----:B------:R-:W-:Y:S01]  /*15ce0*/  ISETP.GE.U32.AND P4, PT, R144, 0x7fffffa2, PT ;  /* 0x7fffffa29000780c */ /* 0x000fe20003f86070 */
[C---:B-1----:R-:W-:Y:S02]  /*15cf0*/  IMAD.WIDE R124, R145.reuse, 0x4, R138 ;  /* 0x00000004917c7825 */ /* 0x042fe400078e028a */
[----:B------:R1:W-:Y:S02]  /*15d00*/  STL.64 [R1+0x1d0], R128 ;  /* 0x0001d08001007387 */ /* 0x0003e40000100a00 */
[----:B------:R-:W-:Y:S02]  /*15d10*/  IMAD R144, R240, 0x12, RZ ;  /* 0x00000012f0907824 */ /* 0x000fe400078e02ff */
[----:B------:R1:W-:Y:S01]  /*15d20*/  LDGSTS.E [R3+0x21c00], desc[UR60][R128.64], !P3 ;  /* 0x21c0000080037fae */ /* 0x0003e2000d92187c */
[----:B---3--:R-:W-:-:S03]  /*15d30*/  IMAD.WIDE R122, R145, 0x4, R136 ;  /* 0x00000004917a7825 */ /* 0x008fc600078e0288 */
[----:B------:R2:W-:Y:S01]  /*15d40*/  STL.64 [R1+0x1c8], R126 ;  /* 0x0001c87e01007387 */ /* 0x0005e20000100a00 */
[----:B------:R-:W-:-:S03]  /*15d50*/  VIADD R145, R146, 0xffffffdd ;  /* 0xffffffdd92917836 */ /* 0x000fc60000000000 */
[----:B------:R2:W-:Y:S01]  /*15d60*/  LDGSTS.E [R3+0x21c80], desc[UR60][R126.64], !P3 ;  /* 0x21c800007e037fae */ /* 0x0005e2000d92187c */
[----:B------:R-:W3:Y:S01]  /*15d70*/  LDC R146, c[0x0][0x230] ;  /* 0x00008c00ff927b82 */ /* 0x000ee20000000800 */
[C---:B-1----:R-:W-:Y:S02]  /*15d80*/  IMAD.WIDE R128, R144.reuse, 0x4, R142 ;  /* 0x0000000490807825 */ /* 0x042fe400078e028e */
[----:B------:R1:W-:Y:S04]  /*15d90*/  STL.64 [R1+0x1c0], R124 ;  /* 0x0001c07c01007387 */ /* 0x0003e80000100a00 */
[----:B------:R1:W-:Y:S01]  /*15da0*/  LDGSTS.E [R3+0x21d00], desc[UR60][R124.64], !P3 ;  /* 0x21d000007c037fae */ /* 0x0003e2000d92187c */
[----:B--2---:R-:W-:-:S03]  /*15db0*/  IMAD.WIDE R126, R144, 0x4, R140 ;  /* 0x00000004907e7825 */ /* 0x004fc600078e028c */
[----:B------:R2:W-:Y:S04]  /*15dc0*/  STL.64 [R1+0x1b8], R122 ;  /* 0x0001b87a01007387 */ /* 0x0005e80000100a00 */
[----:B------:R2:W-:Y:S01]  /*15dd0*/  LDGSTS.E [R3+0x21d80], desc[UR60][R122.64], !P3 ;  /* 0x21d800007a037fae */ /* 0x0005e2000d92187c */
[----:B------:R-:W-:Y:S01]  /*15de0*/  ISETP.GE.U32.AND P3, PT, R145, 0x7fffff9e, PT ;  /* 0x7fffff9e9100780c */ /* 0x000fe20003f66070 */
[----:B------:R-:W-:Y:S02]  /*15df0*/  IMAD R145, R240, 0x16, RZ ;  /* 0x00000016f0917824 */ /* 0x000fe400078e02ff */
[C---:B-1----:R-:W-:Y:S01]  /*15e00*/  IMAD.WIDE R124, R144.reuse, 0x4, R138 ;  /* 0x00000004907c7825 */ /* 0x042fe200078e028a */
[----:B------:R1:W-:Y:S04]  /*15e10*/  LDGSTS.E [R3+0x22400], desc[UR60][R128.64], !P1 ;  /* 0x2240000080037fae */ /* 0x0003e8000c92187c */
[----:B------:R1:W-:Y:S01]  /*15e20*/  LDGSTS.E [R3+0x22480], desc[UR60][R126.64], !P1 ;  /* 0x224800007e037fae */ /* 0x0003e2000c92187c */
[----:B--2---:R-:W-:-:S03]  /*15e30*/  IMAD.WIDE R122, R144, 0x4, R136 ;  /* 0x00000004907a7825 */ /* 0x004fc600078e0288 */
[----:B------:R1:W-:Y:S01]  /*15e40*/  STL.64 [R1+0x150], R128 ;  /* 0x0001508001007387 */ /* 0x0003e20000100a00 */
[----:B----4-:R-:W-:-:S03]  /*15e50*/  VIADD R144, R147, 0xffffffd9 ;  /* 0xffffffd993907836 */ /* 0x010fc60000000000 */
[----:B------:R2:W-:Y:S04]  /*15e60*/  LDGSTS.E [R3+0x22500], desc[UR60][R124.64], !P1 ;  /* 0x225000007c037fae */ /* 0x0005e8000c92187c */
[----:B------:R4:W-:Y:S04]  /*15e70*/  STL.64 [R1+0x148], R126 ;  /* 0x0001487e01007387 */ /* 0x0009e80000100a00 */
[----:B------:R3:W-:Y:S01]  /*15e80*/  LDGSTS.E [R3+0x22580], desc[UR60][R122.64], !P1 ;  /* 0x225800007a037fae */ /* 0x0007e2000c92187c */
[----:B-1----:R-:W-:Y:S01]  /*15e90*/  IMAD.WIDE R128, R145, 0x4, R142 ;  /* 0x0000000491807825 */ /* 0x002fe200078e028e */
[----:B------:R-:W-:-:S02]  /*15ea0*/  ISETP.GE.U32.AND P1, PT, R144, 0x7fffff9a, PT ;  /* 0x7fffff9a9000780c */ /* 0x000fc40003f26070 */
[----:B------:R2:W-:Y:S01]  /*15eb0*/  STL.64 [R1+0x140], R124 ;  /* 0x0001407c01007387 */ /* 0x0005e20000100a00 */
[----:B------:R-:W-:Y:S02]  /*15ec0*/  IMAD R144, R240, 0x1a, RZ ;  /* 0x0000001af0907824 */ /* 0x000fe400078e02ff */
[C---:B----4-:R-:W-:Y:S01]  /*15ed0*/  IMAD.WIDE R126, R145.reuse, 0x4, R140 ;  /* 0x00000004917e7825 */ /* 0x050fe200078e028c */
[----:B------:R3:W-:Y:S04]  /*15ee0*/  STL.64 [R1+0x138], R122 ;  /* 0x0001387a01007387 */ /* 0x0007e80000100a00 */
[----:B------:R1:W-:Y:S01]  /*15ef0*/  STL.64 [R1+0xd0], R128 ;  /* 0x0000d08001007387 */ /* 0x0003e20000100a00 */
[----:B--2---:R-:W-:-:S03]  /*15f00*/  IMAD.WIDE R124, R145, 0x4, R138 ;  /* 0x00000004917c7825 */ /* 0x004fc600078e028a */
[----:B------:R1:W-:Y:S01]  /*15f10*/  LDGSTS.E [R3+0x22c00], desc[UR60][R128.64], !P2 ;  /* 0x22c0000080037fae */ /* 0x0003e2000d12187c */
[----:B---3--:R-:W-:-:S03]  /*15f20*/  IMAD.WIDE R122, R145, 0x4, R136 ;  /* 0x00000004917a7825 */ /* 0x008fc600078e0288 */
[----:B------:R2:W-:Y:S04]  /*15f30*/  STL.64 [R1+0xc8], R126 ;  /* 0x0000c87e01007387 */ /* 0x0005e80000100a00 */
[----:B------:R2:W-:Y:S01]  /*15f40*/  LDGSTS.E [R3+0x22c80], desc[UR60][R126.64], !P2 ;  /* 0x22c800007e037fae */ /* 0x0005e2000d12187c */
[----:B-1----:R-:W-:-:S03]  /*15f50*/  IMAD.WIDE R128, R144, 0x4, R142 ;  /* 0x0000000490807825 */ /* 0x002fc600078e028e */
[----:B------:R1:W-:Y:S04]  /*15f60*/  STL.64 [R1+0xc0], R124 ;  /* 0x0000c07c01007387 */ /* 0x0003e80000100a00 */
[----:B------:R1:W-:Y:S01]  /*15f70*/  LDGSTS.E [R3+0x22d00], desc[UR60][R124.64], !P2 ;  /* 0x22d000007c037fae */ /* 0x0003e2000d12187c */
[----:B------:R-:W-:Y:S02]  /*15f80*/  VIADD R145, R148, 0xffffffd5 ;  /* 0xffffffd594917836 */ /* 0x000fe40000000000 */
[C---:B--2---:R-:W-:Y:S01]  /*15f90*/  IMAD.WIDE R126, R144.reuse, 0x4, R140 ;  /* 0x00000004907e7825 */ /* 0x044fe200078e028c */
[----:B------:R2:W-:Y:S04]  /*15fa0*/  STL.64 [R1+0xb8], R122 ;  /* 0x0000b87a01007387 */ /* 0x0005e80000100a00 */
[----:B------:R2:W-:Y:S01]  /*15fb0*/  LDGSTS.E [R3+0x22d80], desc[UR60][R122.64], !P2 ;  /* 0x22d800007a037fae */ /* 0x0005e2000d12187c */
[----:B-1----:R-:W-:-:S03]  /*15fc0*/  IMAD.WIDE R124, R144, 0x4, R138 ;  /* 0x00000004907c7825 */ /* 0x002fc600078e028a */
[----:B------:R1:W-:Y:S01]  /*15fd0*/  LDGSTS.E [R3+0x23400], desc[UR60][R128.64], !P6 ;  /* 0x2340000080037fae */ /* 0x0003e2000f12187c */
[----:B------:R-:W-:-:S03]  /*15fe0*/  IMAD R150, R240, 0x1e, RZ ;  /* 0x0000001ef0967824 */ /* 0x000fc600078e02ff */
[----:B------:R3:W-:Y:S01]  /*15ff0*/  LDGSTS.E [R3+0x23480], desc[UR60][R126.64], !P6 ;  /* 0x234800007e037fae */ /* 0x0007e2000f12187c */
[----:B--2---:R-:W-:Y:S01]  /*16000*/  IMAD.WIDE R122, R144, 0x4, R136 ;  /* 0x00000004907a7825 */ /* 0x004fe200078e0288 */
[----:B------:R-:W-:Y:S02]  /*16010*/  IADD3 R144, R146, -0x2f, RZ ;  /* 0xffffffd192907810 */ /* 0x000fe40007ffe0ff */
[----:B------:R2:W-:Y:S01]  /*16020*/  LDGSTS.E [R3+0x23500], desc[UR60][R124.64], !P6 ;  /* 0x235000007c037fae */ /* 0x0005e2000f12187c */
[----:B------:R-:W-:-:S03]  /*16030*/  ISETP.GE.U32.AND P2, PT, R145, 0x7fffff96, PT ;  /* 0x7fffff969100780c */ /* 0x000fc60003f46070 */
[----:B------:R4:W-:Y:S01]  /*16040*/  LDGSTS.E [R3+0x23580], desc[UR60][R122.64], !P6 ;  /* 0x235800007a037fae */ /* 0x0009e2000f12187c */
[----:B------:R-:W-:Y:S01]  /*16050*/  ISETP.GE.U32.AND P6, PT, R144, 0x7fffff92, PT ;  /* 0x7fffff929000780c */ /* 0x000fe20003fc6070 */
[----:B------:R-:W-:-:S04]  /*16060*/  IMAD.WIDE R144, R150, 0x4, R142 ;  /* 0x0000000496907825 */ /* 0x000fc800078e028e */
        /* <DEDUP_REMOVED lines=8> */
[----:B------:R-:W-:-:S03]  /*160f0*/  IMAD R158, R240, 0x22, RZ ;  /* 0x00000022f09e7824 */ /* 0x000fc600078e02ff */
        /* <DEDUP_REMOVED lines=32> */
[----:B------:R-:W-:-:S02]  /*16300*/  ISETP.GE.U32.AND P2, PT, R176, 0x7fffff82, PT ;  /* 0x7fffff82b000780c */ /* 0x000fc40003f46070 */
        /* <DEDUP_REMOVED lines=34> */
[----:B------:R-:W-:Y:S01]  /*16530*/  IMAD.WIDE R202, R206, 0x4, R140 ;  /* 0x00000004ceca7825 */ /* 0x000fe200078e028c */
[----:B------:R-:W-:Y:S01]  /*16540*/  IADD3 R208, R208, -0x10, RZ ;  /* 0xfffffff0d0d07810 */ /* 0x000fe20007ffe0ff */
[----:B------:R-:W-:Y:S02]  /*16550*/  LDGSTS.E [R3+0x27400], desc[UR60][R200.64], !P1 ;  /* 0x27400000c8037fae */ /* 0x000fe4000c92187c */
[C---:B------:R-:W-:Y:S02]  /*16560*/  IMAD.WIDE R204, R206.reuse, 0x4, R138 ;  /* 0x00000004cecc7825 */ /* 0x040fe400078e028a */
[----:B------:R-:W-:Y:S02]  /*16570*/  LDGSTS.E [R3+0x27480], desc[UR60][R202.64], !P1 ;  /* 0x27480000ca037fae */ /* 0x000fe4000c92187c */
[----:B------:R-:W-:Y:S02]  /*16580*/  IMAD.WIDE R206, R206, 0x4, R136 ;  /* 0x00000004cece7825 */ /* 0x000fe400078e0288 */
[----:B------:R-:W-:Y:S02]  /*16590*/  LDGSTS.E [R3+0x27500], desc[UR60][R204.64], !P1 ;  /* 0x27500000cc037fae */ /* 0x000fe4000c92187c */
[----:B------:R-:W-:-:S02]  /*165a0*/  IMAD R214, R240, 0x3e, RZ ;  /* 0x0000003ef0d67824 */ /* 0x000fc400078e02ff */
[----:B------:R-:W-:Y:S01]  /*165b0*/  LDGSTS.E [R3+0x27580], desc[UR60][R206.64], !P1 ;  /* 0x27580000ce037fae */ /* 0x000fe2000c92187c */
        /* <DEDUP_REMOVED lines=10> */
[----:B------:R-:W-:-:S03]  /*16660*/  LOP3.LUT R241, R242, 0x60, RZ, 0x3c, !PT ;  /* 0x00000060f2f17812 */ /* 0x000fc600078e3cff */
[----:B------:R-:W-:Y:S01]  /*16670*/  ISETP.GE.U32.AND P2, PT, R216, 0x7fffffad, PT ;  /* 0x7fffffadd800780c */ /* 0x000fe20003f46070 */
[----:B------:R1:W-:Y:S01]  /*16680*/  STL.64 [R1+0x50], R128 ;  /* 0x0000508001007387 */ /* 0x0003e20000100a00 */
[----:B------:R-:W-:-:S03]  /*16690*/  IMAD R216, R240, 0x3, RZ ;  /* 0x00000003f0d87824 */ /* 0x000fc600078e02ff */
[----:B------:R3:W-:Y:S04]  /*166a0*/  STL.64 [R1+0x48], R126 ;  /* 0x0000487e01007387 */ /* 0x0007e80000100a00 */
[----:B------:R2:W-:Y:S01]  /*166b0*/  STL.64 [R1+0x40], R124 ;  /* 0x0000407c01007387 */ /* 0x0005e20000100a00 */
[----:B------:R-:W-:-:S03]  /*166c0*/  VIADD R241, R241, UR5 ;  /* 0x00000005f1f17c36 */ /* 0x000fc60008000000 */
[----:B------:R4:W-:Y:S01]  /*166d0*/  STL.64 [R1+0x38], R122 ;  /* 0x0000387a01007387 */ /* 0x0009e20000100a00 */
[----:B-1----:R-:W-:-:S04]  /*166e0*/  IMAD.WIDE R128, R216, 0x4, R142 ;  /* 0x00000004d8807825 */ /* 0x002fc800078e028e */
[----:B---3--:R-:W-:-:S04]  /*166f0*/  IMAD.WIDE R126, R216, 0x4, R140 ;  /* 0x00000004d87e7825 */ /* 0x008fc800078e028c */
[----:B--2---:R-:W-:-:S04]  /*16700*/  IMAD.WIDE R124, R216, 0x4, R138 ;  /* 0x00000004d87c7825 */ /* 0x004fc800078e028a */
[----:B----4-:R-:W-:Y:S01]  /*16710*/  IMAD.WIDE R122, R216, 0x4, R136 ;  /* 0x00000004d87a7825 */ /* 0x010fe200078e0288 */
[----:B------:R1:W-:Y:S03]  /*16720*/  LDGSTS.E [R241+0x20600], desc[UR60][R128.64], !P6 ;  /* 0x2060000080f17fae */ /* 0x0003e6000f12187c */
[----:B------:R-:W-:Y:S01]  /*16730*/  VIADD R216, R218, 0xffffffe8 ;  /* 0xffffffe8dad87836 */ /* 0x000fe20000000000 */
[----:B------:R1:W-:Y:S01]  /*16740*/  STL.64 [R1+0x330], R128 ;  /* 0x0003308001007387 */ /* 0x0003e20000100a00 */
[----:B------:R-:W2:Y:S01]  /*16750*/  LDC R218, c[0x0][0x230] ;  /* 0x00008c00ffda7b82 */ /* 0x000ea20000000800 */
[----:B------:R-:W-:Y:S02]  /*16760*/  IMAD R217, R240, 0x7, RZ ;  /* 0x00000007f0d97824 */ /* 0x000fe400078e02ff */
[----:B------:R3:W-:Y:S04]  /*16770*/  STL.64 [R1+0x328], R126 ;  /* 0x0003287e01007387 */ /* 0x0007e80000100a00 */
[----:B------:R3:W-:Y:S04]  /*16780*/  LDGSTS.E [R241+0x20680], desc[UR60][R126.64], !P6 ;  /* 0x206800007ef17fae */ /* 0x0007e8000f12187c */
[----:B------:R4:W-:Y:S01]  /*16790*/  STL.64 [R1+0x320], R124 ;  /* 0x0003207c01007387 */ /* 0x0009e20000100a00 */
[----:B-1----:R-:W-:-:S03]  /*167a0*/  IMAD.WIDE R128, R217, 0x4, R142 ;  /* 0x00000004d9807825 */ /* 0x002fc600078e028e */
        /* <DEDUP_REMOVED lines=9> */
[----:B-1----:R-:W-:Y:S01]  /*16840*/  IMAD.WIDE R122, R217, 0x4, R136 ;  /* 0x00000004d97a7825 */ /* 0x002fe200078e0288 */
[----:B------:R-:W-:-:S02]  /*16850*/  IADD3 R217, R219, -0x1c, RZ ;  /* 0xffffffe4dbd97810 */ /* 0x000fc40007ffe0ff */
[----:B------:R1:W-:Y:S01]  /*16860*/  STL.64 [R1+0x2a8], R126 ;  /* 0x0002a87e01007387 */ /* 0x0003e20000100a00 */
[----:B------:R-:W4:Y:S03]  /*16870*/  LDC R219, c[0x0][0x230] ;  /* 0x00008c00ffdb7b82 */ /* 0x000f260000000800 */
[----:B------:R1:W-:Y:S01]  /*16880*/  LDGSTS.E [R241+0x20e80], desc[UR60][R126.64], !P4 ;  /* 0x20e800007ef17fae */ /* 0x0003e2000e12187c */
[----:B---3--:R-:W-:-:S03]  /*16890*/  IMAD.WIDE R128, R216, 0x4, R142 ;  /* 0x00000004d8807825 */ /* 0x008fc600078e028e */
[----:B------:R3:W-:Y:S04]  /*168a0*/  STL.64 [R1+0x2a0], R124 ;  /* 0x0002a07c01007387 */ /* 0x0007e80000100a00 */
[----:B------:R3:W-:Y:S01]  /*168b0*/  LDGSTS.E [R241+0x20f00], desc[UR60][R124.64], !P4 ;  /* 0x20f000007cf17fae */ /* 0x0007e2000e12187c */
[----:B-1----:R-:W-:-:S03]  /*168c0*/  IMAD.WIDE R126, R216, 0x4, R140 ;  /* 0x00000004d87e7825 */ /* 0x002fc600078e028c */
[----:B------:R1:W-:Y:S04]  /*168d0*/  STL.64 [R1+0x298], R122 ;  /* 0x0002987a01007387 */ /* 0x0003e80000100a00 */
[----:B------:R1:W-:Y:S01]  /*168e0*/  LDGSTS.E [R241+0x20f80], desc[UR60][R122.64], !P4 ;  /* 0x20f800007af17fae */ /* 0x0003e2000e12187c */
[----:B------:R-:W-:Y:S01]  /*168f0*/  ISETP.GE.U32.AND P4, PT, R217, 0x7fffffa5, PT ;  /* 0x7fffffa5d900780c */ /* 0x000fe20003f86070 */
[----:B---3--:R-:W-:Y:S02]  /*16900*/  IMAD.WIDE R124, R216, 0x4, R138 ;  /* 0x00000004d87c7825 */ /* 0x008fe400078e028a */
[----:B------:R3:W-:Y:S02]  /*16910*/  STL.64 [R1+0x230], R128 ;  /* 0x0002308001007387 */ /* 0x0007e40000100a00 */
[----:B------:R-:W-:-:S02]  /*16920*/  IMAD R217, R240, 0xf, RZ ;  /* 0x0000000ff0d97824 */ /* 0x000fc400078e02ff */
[----:B------:R3:W-:Y:S01]  /*16930*/  LDGSTS.E [R241+0x21600], desc[UR60][R128.64], !P3 ;  /* 0x2160000080f17fae */ /* 0x0007e2000d92187c */
[----:B-1----:R-:W-:-:S03]  /*16940*/  IMAD.WIDE R122, R216, 0x4, R136 ;  /* 0x00000004d87a7825 */ /* 0x002fc600078e0288 */
[----:B------:R1:W-:Y:S01]  /*16950*/  STL.64 [R1+0x228], R126 ;  /* 0x0002287e01007387 */ /* 0x0003e20000100a00 */
[----:B------:R-:W-:-:S03]  /*16960*/  VIADD R216, R220, 0xffffffe0 ;  /* 0xffffffe0dcd87836 */ /* 0x000fc60000000000 */
[----:B------:R1:W-:Y:S01]  /*16970*/  LDGSTS.E [R241+0x21680], desc[UR60][R126.64], !P3 ;  /* 0x216800007ef17fae */ /* 0x0003e2000d92187c */
[----:B------:R-:W4:Y:S03]  /*16980*/  LDC R220, c[0x0][0x230] ;  /* 0x00008c00ffdc7b82 */ /* 0x000f260000000800 */
[----:B------:R2:W-:Y:S01]  /*16990*/  STL.64 [R1+0x220], R124 ;  /* 0x0002207c01007387 */ /* 0x0005e20000100a00 */
[----:B---3--:R-:W-:-:S03]  /*169a0*/  IMAD.WIDE R128, R217, 0x4, R142 ;  /* 0x00000004d9807825 */ /* 0x008fc600078e028e */
[----:B------:R2:W-:Y:S04]  /*169b0*/  LDGSTS.E [R241+0x21700], desc[UR60][R124.64], !P3 ;  /* 0x217000007cf17fae */ /* 0x0005e8000d92187c */
[----:B------:R3:W-:Y:S01]  /*169c0*/  STL.64 [R1+0x218], R122 ;  /* 0x0002187a01007387 */ /* 0x0007e20000100a00 */
[----:B-1----:R-:W-:-:S03]  /*169d0*/  IMAD.WIDE R126, R217, 0x4, R140 ;  /* 0x00000004d97e7825 */ /* 0x002fc600078e028c */
[----:B------:R3:W-:Y:S01]  /*169e0*/  LDGSTS.E [R241+0x21780], desc[UR60][R122.64], !P3 ;  /* 0x217800007af17fae */ /* 0x0007e2000d92187c */
[----:B------:R-:W-:Y:S01]  /*169f0*/  ISETP.GE.U32.AND P3, PT, R216, 0x7fffffa1, PT ;  /* 0x7fffffa1d800780c */ /* 0x000fe20003f66070 */
[C---:B--2---:R-:W-:Y:S02]  /*16a00*/  IMAD.WIDE R124, R217.reuse, 0x4, R138 ;  /* 0x00000004d97c7825 */ /* 0x044fe400078e028a */
        /* <DEDUP_REMOVED lines=40> */
[----:B--2---:R-:W-:-:S03]  /*16c90*/  IMAD.WIDE R126, R216, 0x4, R140 ;  /* 0x00000004d87e7825 */ /* 0x004fc600078e028c */
[----:B------:R2:W-:Y:S01]  /*16ca0*/  STL.64 [R1+0x98], R122 ;  /* 0x0000987a01007387 */ /* 0x0005e20000100a00 */
[----:B------:R-:W-:-:S03]  /*16cb0*/  IADD3 R217, R220, -0x2c, RZ ;  /* 0xffffffd4dcd97810 */ /* 0x000fc60007ffe0ff */
[----:B------:R2:W-:Y:S01]  /*16cc0*/  LDGSTS.E [R241+0x22f80], desc[UR60][R122.64], !P6 ;  /* 0x22f800007af17fae */ /* 0x0005e2000f12187c */
[----:B-1----:R-:W-:-:S03]  /*16cd0*/  IMAD.WIDE R124, R216, 0x4, R138 ;  /* 0x00000004d87c7825 */ /* 0x002fc600078e028a */
[----:B------:R-:W-:Y:S01]  /*16ce0*/  LDGSTS.E [R241+0x23600], desc[UR60][R128.64], !P4 ;  /* 0x2360000080f17fae */ /* 0x000fe2000e12187c */
[----:B------:R-:W-:-:S03]  /*16cf0*/  IMAD R222, R240, 0x1f, RZ ;  /* 0x0000001ff0de7824 */ /* 0x000fc600078e02ff */
[----:B------:R1:W-:Y:S01]  /*16d00*/  LDGSTS.E [R241+0x23680], desc[UR60][R126.64], !P4 ;  /* 0x236800007ef17fae */ /* 0x0003e2000e12187c */
[----:B--2---:R-:W-:-:S03]  /*16d10*/  IMAD.WIDE R122, R216, 0x4, R136 ;  /* 0x00000004d87a7825 */ /* 0x004fc600078e0288 */
[----:B------:R2:W-:Y:S01]  /*16d20*/  LDGSTS.E [R241+0x23700], desc[UR60][R124.64], !P4 ;  /* 0x237000007cf17fae */ /* 0x0005e2000e12187c */
[----:B------:R-:W-:-:S03]  /*16d30*/  VIADD R216, R218, 0xffffffd0 ;  /* 0xffffffd0dad87836 */ /* 0x000fc60000000000 */
[----:B------:R3:W-:Y:S01]  /*16d40*/  LDGSTS.E [R241+0x23780], desc[UR60][R122.64], !P4 ;  /* 0x237800007af17fae */ /* 0x0007e2000e12187c */
[----:B------:R-:W-:Y:S01]  /*16d50*/  ISETP.GE.U32.AND P6, PT, R217, 0x7fffff95, PT ;  /* 0x7fffff95d900780c */ /* 0x000fe20003fc6070 */
[----:B------:R-:W-:Y:S01]  /*16d60*/  IMAD.WIDE R218, R222, 0x4, R140 ;  /* 0x00000004deda7825 */ /* 0x000fe200078e028c */
[----:B------:R-:W-:-:S03]  /*16d70*/  ISETP.GE.U32.AND P4, PT, R216, 0x7fffff91, PT ;  /* 0x7fffff91d800780c */ /* 0x000fc60003f86070 */
[----:B------:R-:W-:-:S04]  /*16d80*/  IMAD.WIDE R216, R222, 0x4, R142 ;  /* 0x00000004ded87825 */ /* 0x000fc800078e028e */
[C---:B------:R-:W-:Y:S01]  /*16d90*/  IMAD.WIDE R220, R222.reuse, 0x4, R138 ;  /* 0x00000004dedc7825 */ /* 0x040fe200078e028a */
[----:B------:R-:W-:Y:S03]  /*16da0*/  LDGSTS.E [R241+0x23e00], desc[UR60][R216.64], !P3 ;  /* 0x23e00000d8f17fae */ /* 0x000fe6000d92187c */
[----:B------:R-:W-:Y:S01]  /*16db0*/  IMAD.WIDE R222, R222, 0x4, R136 ;  /* 0x00000004dede7825 */ /* 0x000fe200078e0288 */
[----:B------:R-:W-:Y:S03]  /*16dc0*/  LDGSTS.E [R241+0x23e80], desc[UR60][R218.64], !P3 ;  /* 0x23e80000daf17fae */ /* 0x000fe6000d92187c */
[----:B------:R-:W-:Y:S01]  /*16dd0*/  VIADD R224, R224, 0xffffffcc ;  /* 0xffffffcce0e07836 */ /* 0x000fe20000000000 */
[----:B------:R-:W-:Y:S01]  /*16de0*/  LDGSTS.E [R241+0x23f00], desc[UR60][R220.64], !P3 ;  /* 0x23f00000dcf17fae */ /* 0x000fe2000d92187c */
[----:B------:R-:W-:-:S03]  /*16df0*/  IMAD R230, R240, 0x23, RZ ;  /* 0x00000023f0e67824 */ /* 0x000fc600078e02ff */
        /* <DEDUP_REMOVED lines=15> */
[----:B------:R-:W-:Y:S01]  /*16ef0*/  IADD3 R243, R243, -0x3c, RZ ;  /* 0xffffffc4f3f37810 */ /* 0x000fe20007ffe0ff */
[----:B------:R-:W-:Y:S02]  /*16f00*/  LDGSTS.E [R241+0x24e00], desc[UR60][R232.64], !P2 ;  /* 0x24e00000e8f17fae */ /* 0x000fe4000d12187c */
[C---:B------:R-:W-:Y:S02]  /*16f10*/  IMAD.WIDE R236, R238.reuse, 0x4, R138 ;  /* 0x00000004eeec7825 */ /* 0x040fe400078e028a */
[----:B------:R-:W-:Y:S02]  /*16f20*/  LDGSTS.E [R241+0x24e80], desc[UR60][R234.64], !P2 ;  /* 0x24e80000eaf17fae */ /* 0x000fe4000d12187c */
[----:B------:R-:W-:Y:S02]  /*16f30*/  IMAD.WIDE R238, R238, 0x4, R136 ;  /* 0x00000004eeee7825 */ /* 0x000fe400078e0288 */
[----:B------:R-:W-:Y:S04]  /*16f40*/  LDGSTS.E [R241+0x24f00], desc[UR60][R236.64], !P2 ;  /* 0x24f00000ecf17fae */ /* 0x000fe8000d12187c */
[----:B------:R-:W-:Y:S01]  /*16f50*/  LDGSTS.E [R241+0x24f80], desc[UR60][R238.64], !P2 ;  /* 0x24f80000eef17fae */ /* 0x000fe2000d12187c */
[----:B------:R-:W-:Y:S01]  /*16f60*/  ISETP.GE.U32.AND P2, PT, R243, 0x7fffff85, PT ;  /* 0x7fffff85f300780c */ /* 0x000fe20003f46070 */
[----:B------:R-:W-:-:S02]  /*16f70*/  IMAD R243, R240, 0x2b, RZ ;  /* 0x0000002bf0f37824 */ /* 0x000fc400078e02ff */
[----:B------:R-:W-:Y:S04]  /*16f80*/  STL.64 [R1+0x30], R128 ;  /* 0x0000308001007387 */ /* 0x000fe80000100a00 */
[----:B------:R1:W-:Y:S01]  /*16f90*/  STL.64 [R1+0x28], R126 ;  /* 0x0000287e01007387 */ /* 0x0003e20000100a00 */
[----:B------:R-:W-:-:S03]  /*16fa0*/  IMAD R244, R240, 0x2f, RZ ;  /* 0x0000002ff0f47824 */ /* 0x000fc600078e02ff */
[----:B------:R2:W-:Y:S04]  /*16fb0*/  STL.64 [R1+0x20], R124 ;  /* 0x0000207c01007387 */ /* 0x0005e80000100a00 */
[----:B------:R3:W-:Y:S01]  /*16fc0*/  STL.64 [R1+0x18], R122 ;  /* 0x0000187a01007387 */ /* 0x0007e20000100a00 */
[----:B------:R-:W-:-:S04]  /*16fd0*/  IMAD.WIDE R250, R243, 0x4, R136 ;  /* 0x00000004f3fa7825 */ /* 0x000fc800078e0288 */
[----:B-1----:R-:W-:-:S04]  /*16fe0*/  IMAD.WIDE R126, R243, 0x4, R138 ;  /* 0x00000004f37e7825 */ /* 0x002fc800078e028a */
[----:B--2---:R-:W-:-:S04]  /*16ff0*/  IMAD.WIDE R124, R243, 0x4, R140 ;  /* 0x00000004f37c7825 */ /* 0x004fc800078e028c */
[----:B---3--:R-:W-:-:S04]  /*17000*/  IMAD.WIDE R122, R243, 0x4, R142 ;  /* 0x00000004f37a7825 */ /* 0x008fc800078e028e */
[----:B------:R-:W-:Y:S01]  /*17010*/  VIADD R245, R245, 0xffffffc0 ;  /* 0xffffffc0f5f57836 */ /* 0x000fe20000000000 */
[----:B------:R-:W-:Y:S01]  /*17020*/  LDGSTS.E [R241+0x25600], desc[UR60][R122.64], !P6 ;  /* 0x256000007af17fae */ /* 0x000fe2000f12187c */
[----:B------:R-:W-:-:S03]  /*17030*/  IMAD.WIDE R134, R244, 0x4, R142 ;  /* 0x00000004f4867825 */ /* 0x000fc600078e028e */
[----:B------:R-:W-:Y:S01]  /*17040*/  LDGSTS.E [R241+0x25680], desc[UR60][R124.64], !P6 ;  /* 0x256800007cf17fae */ /* 0x000fe2000f12187c */
[----:B------:R-:W-:-:S03]  /*17050*/  IMAD.WIDE R132, R244, 0x4, R140 ;  /* 0x00000004f4847825 */ /* 0x000fc600078e028c */
[----:B------:R-:W-:Y:S01]  /*17060*/  LDGSTS.E [R241+0x25700], desc[UR60][R126.64], !P6 ;  /* 0x257000007ef17fae */ /* 0x000fe2000f12187c */
[----:B------:R-:W-:-:S03]  /*17070*/  IMAD.WIDE R130, R244, 0x4, R138 ;  /* 0x00000004f4827825 */ /* 0x000fc600078e028a */
[----:B------:R-:W-:Y:S01]  /*17080*/  LDGSTS.E [R241+0x25780], desc[UR60][R250.64], !P6 ;  /* 0x25780000faf17fae */ /* 0x000fe2000f12187c */
[----:B------:R-:W-:Y:S01]  /*17090*/  IMAD.WIDE R128, R244, 0x4, R136 ;  /* 0x00000004f4807825 */ /* 0x000fe200078e0288 */
[C---:B------:R-:W-:Y:S02]  /*170a0*/  ISETP.GE.AND P6, PT, R252.reuse, R245, PT ;  /* 0x000000f5fc00720c */ /* 0x040fe40003fc6270 */
[----:B------:R1:W-:Y:S01]  /*170b0*/  STL.64 [R1+0x3d0], R122 ;  /* 0x0003d07a01007387 */ /* 0x0003e20000100a00 */
[----:B------:R-:W-:-:S03]  /*170c0*/  LOP3.LUT R252, R252, 0x20, RZ, 0xfc, !PT ;  /* 0x00000020fcfc7812 */ /* 0x000fc600078efcff */
[----:B------:R2:W-:Y:S04]  /*170d0*/  STL.64 [R1+0x3c8], R124 ;  /* 0x0003c87c01007387 */ /* 0x0005e80000100a00 */
[----:B------:R3:W-:Y:S04]  /*170e0*/  LDGSTS.E [R241+0x25e00], desc[UR60][R134.64], !P4 ;  /* 0x25e0000086f17fae */ /* 0x0007e8000e12187c */
[----:B------:R3:W-:Y:S04]  /*170f0*/  STL.64 [R1+0x430], R134 ;  /* 0x0004308601007387 */ /* 0x0007e80000100a00 */
[----:B------:R4:W-:Y:S04]  /*17100*/  LDGSTS.E [R241+0x25e80], desc[UR60][R132.64], !P4 ;  /* 0x25e8000084f17fae */ /* 0x0009e8000e12187c */
[----:B------:R-:W-:Y:S04]  /*17110*/  STL.64 [R1+0x3c0], R126 ;  /* 0x0003c07e01007387 */ /* 0x000fe80000100a00 */
[----:B------:R-:W-:Y:S04]  /*17120*/  LDGSTS.E [R241+0x25f00], desc[UR60][R130.64], !P4 ;  /* 0x25f0000082f17fae */ /* 0x000fe8000e12187c */
[----:B------:R-:W-:Y:S04]  /*17130*/  STL.64 [R1+0x428], R132 ;  /* 0x0004288401007387 */ /* 0x000fe80000100a00 */
[----:B------:R4:W-:Y:S01]  /*17140*/  LDGSTS.E [R241+0x25f80], desc[UR60][R128.64], !P4 ;  /* 0x25f8000080f17fae */ /* 0x0009e2000e12187c */
[----:B------:R-:W-:Y:S01]  /*17150*/  ISETP.GE.AND P4, PT, R252, R245, PT ;  /* 0x000000f5fc00720c */ /* 0x000fe20003f86270 */
[----:B------:R-:W-:-:S02]  /*17160*/  IMAD R252, R240, 0x33, RZ ;  /* 0x00000033f0fc7824 */ /* 0x000fc400078e02ff */
[----:B------:R4:W-:Y:S04]  /*17170*/  STL.64 [R1+0x3b8], R250 ;  /* 0x0003b8fa01007387 */ /* 0x0009e80000100a00 */
[----:B-1----:R-:W4:Y:S04]  /*17180*/  LDL.LU.64 R122, [R1+0x3618] ;  /* 0x00361800017a7983 */ /* 0x002f280000300a00 */
[----:B--2---:R-:W2:Y:S01]  /*17190*/  LDL.LU.64 R124, [R1+0x3610] ;  /* 0x00361000017c7983 */ /* 0x004ea20000300a00 */
[----:B---3--:R-:W-:-:S03]  /*171a0*/  IMAD.WIDE R134, R252, 0x4, R138 ;  /* 0x00000004fc867825 */ /* 0x008fc600078e028a */
[----:B------:R-:W-:Y:S01]  /*171b0*/  STL.64 [R1+0x420], R130 ;  /* 0x0004208201007387 */ /* 0x000fe20000100a00 */
[----:B----4-:R-:W-:-:S03]  /*171c0*/  IMAD.WIDE R250, R252, 0x4, R140 ;  /* 0x00000004fcfa7825 */ /* 0x010fc600078e028c */
[----:B------:R-:W3:Y:S01]  /*171d0*/  LDL.LU.64 R126, [R1+0x3608] ;  /* 0x00360800017e7983 */ /* 0x000ee20000300a00 */
[----:B------:R-:W-:-:S03]  /*171e0*/  IMAD.WIDE R132, R252, 0x4, R136 ;  /* 0x00000004fc847825 */ /* 0x000fc600078e0288 */
[----:B------:R1:W-:Y:S01]  /*171f0*/  STL.64 [R1+0x418], R128 ;  /* 0x0004188001007387 */ /* 0x0003e20000100a00 */
[----:B------:R-:W-:Y:S01]  /*17200*/  UISETP.GT.AND UP0, UPT, UR8, 0x7f, UPT ;  /* 0x0000007f0800788c */ /* 0x000fe2000bf04270 */
[----:B-1----:R-:W-:Y:S02]  /*17210*/  IMAD.WIDE R128, R252, 0x4, R142 ;  /* 0x00000004fc807825 */ /* 0x002fe400078e028e */
[----:B------:R-:W1:Y:S01]  /*17220*/  LDC R252, c[0x0][0x230] ;  /* 0x00008c00fffc7b82 */ /* 0x000e620000000800 */
[----:B------:R-:W-:Y:S02]  /*17230*/  SEL R244, RZ, 0x4, P4 ;  /* 0x00000004fff47807 */ /* 0x000fe40002000000 */
[----:B------:R-:W-:Y:S01]  /*17240*/  SEL R243, RZ, 0x4, P6 ;  /* 0x00000004fff37807 */ /* 0x000fe20003000000 */
[----:B------:R-:W-:Y:S01]  /*17250*/  IMAD R130, R240, 0x37, RZ ;  /* 0x00000037f0827824 */ /* 0x000fe200078e02ff */
[----:B------:R-:W-:Y:S01]  /*17260*/  PLOP3.LUT P4, PT, PT, PT, UP0, 0x80, 0x0 ;  /* 0x000000000000781c */ /* 0x000fe20003f8f008 */
[----:B------:R4:W-:Y:S01]  /*17270*/  STL.64 [R1+0x410], R128 ;  /* 0x0004108001007387 */ /* 0x0009e20000100a00 */
[----:B------:R-:W-:-:S02]  /*17280*/  ISETP.GE.U32.AND P6, PT, R245, 0x7fffff81, PT ;  /* 0x7fffff81f500780c */ /* 0x000fc40003fc6070 */
[----:B------:R-:W-:Y:S01]  /*17290*/  SEL R245, R243, RZ, P4 ;  /* 0x000000fff3f57207 */ /* 0x000fe20002000000 */
[----:B------:R4:W-:Y:S01]  /*172a0*/  STL.64 [R1+0x408], R250 ;  /* 0x000408fa01007387 */ /* 0x0009e20000100a00 */
[----:B------:R-:W-:-:S03]  /*172b0*/  SEL R243, R244, RZ, P4 ;  /* 0x000000fff4f37207 */ /* 0x000fc60002000000 */
[----:B------:R-:W-:Y:S01]  /*172c0*/  LDGSTS.E [R241+0x26600], desc[UR60][R128.64], !P3 ;  /* 0x2660000080f17fae */ /* 0x000fe2000d92187c */
[----:B------:R-:W-:Y:S01]  /*172d0*/  ISETP.NE.U32.AND P4, PT, R245, RZ, PT ;  /* 0x000000fff500720c */ /* 0x000fe20003f85070 */
[----:B------:R-:W1:Y:S02]  /*172e0*/  LDC R244, c[0x0][0x230] ;  /* 0x00008c00fff47b82 */ /* 0x000e640000000800 */
[----:B------:R4:W-:Y:S04]  /*172f0*/  LDGSTS.E [R241+0x26680], desc[UR60][R250.64], !P3 ;  /* 0x26680000faf17fae */ /* 0x0009e8000d92187c */
[----:B------:R1:W-:Y:S02]  /*17300*/  LDGSTS.E [R241+0x26700], desc[UR60][R134.64], !P3 ;  /* 0x2670000086f17fae */ /* 0x0003e4000d92187c */
[----:B------:R-:W1:Y:S02]  /*17310*/  LDC R245, c[0x0][0x230] ;  /* 0x00008c00fff57b82 */ /* 0x000e640000000800 */
[----:B----4-:R-:W4:Y:S04]  /*17320*/  LDL.LU.64 R128, [R1+0x3600] ;  /* 0x0036000001807983 */ /* 0x010f280000300a00 */
[----:B------:R1:W-:Y:S01]  /*17330*/  STL.64 [R1+0x400], R134 ;  /* 0x0004008601007387 */ /* 0x0003e20000100a00 */
[----:B------:R-:W-:-:S03]  /*17340*/  IMAD.WIDE R250, R130, 0x4, R142 ;  /* 0x0000000482fa7825 */ /* 0x000fc600078e028e */
[----:B------:R1:W-:Y:S04]  /*17350*/  STL.64 [R1+0x3f8], R132 ;  /* 0x0003f88401007387 */ /* 0x0003e80000100a00 */
[----:B------:R1:W-:Y:S01]  /*17360*/  LDGSTS.E [R241+0x26780], desc[UR60][R132.64], !P3 ;  /* 0x2678000084f17fae */ /* 0x0003e2000d92187c */
[----:B------:R-:W-:Y:S01]  /*17370*/  ISETP.NE.U32.AND P3, PT, R243, RZ, PT ;  /* 0x000000fff300720c */ /* 0x000fe20003f65070 */
[----:B-1----:R-:W-:Y:S02]  /*17380*/  IMAD.WIDE R134, R130, 0x4, R140 ;  /* 0x0000000482867825 */ /* 0x002fe400078e028c */
[----:B------:R1:W-:Y:S02]  /*17390*/  LDGSTS.E [R241+0x26e00], desc[UR60][R250.64], !P1 ;  /* 0x26e00000faf17fae */ /* 0x0003e4000c92187c */
[----:B------:R-:W-:-:S02]  /*173a0*/  VIADD R243, R252, 0xffffffbf ;  /* 0xffffffbffcf37836 */ /* 0x000fc40000000000 */
[----:B------:R1:W-:Y:S01]  /*173b0*/  LDGSTS.E [R241+0x26e80], desc[UR60][R134.64], !P1 ;  /* 0x26e8000086f17fae */ /* 0x0003e2000c92187c */
[----:B------:R-:W1:Y:S01]  /*173c0*/  LDC R252, c[0x0][0x230] ;  /* 0x00008c00fffc7b82 */ /* 0x000e620000000800 */
[----:B------:R-:W-:-:S04]  /*173d0*/  IMAD.WIDE R132, R130, 0x4, R138 ;  /* 0x0000000482847825 */ /* 0x000fc800078e028a */
[----:B------:R-:W-:Y:S01]  /*173e0*/  IMAD.WIDE R130, R130, 0x4, R136 ;  /* 0x0000000482827825 */ /* 0x000fe200078e0288 */
[----:B------:R1:W-:Y:S04]  /*173f0*/  LDGSTS.E [R241+0x26f00], desc[UR60][R132.64], !P1 ;  /* 0x26f0000084f17fae */ /* 0x0003e8000c92187c */
[----:B------:R1:W-:Y:S01]  /*17400*/  LDGSTS.E [R241+0x26f80], desc[UR60][R130.64], !P1 ;  /* 0x26f8000082f17fae */ /* 0x0003e2000c92187c */
[----:B------:R-:W-:Y:S01]  /*17410*/  ISETP.GE.U32.AND P1, PT, R243, 0x7fffff80, PT ;  /* 0x7fffff80f300780c */ /* 0x000fe20003f26070 */
[----:B------:R-:W-:Y:S02]  /*17420*/  IMAD R243, R240, 0x3b, RZ ;  /* 0x0000003bf0f37824 */ /* 0x000fe400078e02ff */
[----:B------:R1:W-:Y:S04]  /*17430*/  STL.64 [R1+0x3f0], R250 ;  /* 0x0003f0fa01007387 */ /* 0x0003e80000100a00 */
[----:B------:R1:W-:Y:S04]  /*17440*/  STL.64 [R1+0x3e8], R134 ;  /* 0x0003e88601007387 */ /* 0x0003e80000100a00 */
[----:B------:R1:W-:Y:S02]  /*17450*/  STL.64 [R1+0x3e0], R132 ;  /* 0x0003e08401007387 */ /* 0x0003e40000100a00 */
[----:B-1----:R-:W-:-:S02]  /*17460*/  IMAD.WIDE R250, R243, 0x4, R142 ;  /* 0x00000004f3fa7825 */ /* 0x002fc400078e028e */
[----:B------:R1:W-:Y:S02]  /*17470*/  STL.64 [R1+0x3d8], R130 ;  /* 0x0003d88201007387 */ /* 0x0003e40000100a00 */
[C---:B------:R-:W-:Y:S02]  /*17480*/  IMAD.WIDE R134, R243.reuse, 0x4, R140 ;  /* 0x00000004f3867825 */ /* 0x040fe400078e028c */
[----:B------:R-:W-:Y:S02]  /*17490*/  STL.64 [R1+0x3b0], R250 ;  /* 0x0003b0fa01007387 */ /* 0x000fe40000100a00 */
[C---:B------:R-:W-:Y:S02]  /*174a0*/  IMAD.WIDE R132, R243.reuse, 0x4, R138 ;  /* 0x00000004f3847825 */ /* 0x040fe400078e028a */
[----:B------:R-:W-:Y:S02]  /*174b0*/  LDGSTS.E [R241+0x27600], desc[UR60][R250.64], !P2 ;  /* 0x27600000faf17fae */ /* 0x000fe4000d12187c */
[----:B-1----:R-:W-:-:S02]  /*174c0*/  IMAD.WIDE R130, R243, 0x4, R136 ;  /* 0x00000004f3827825 */ /* 0x002fc400078e0288 */
[----:B------:R1:W-:Y:S02]  /*174d0*/  STL.64 [R1+0x3a8], R134 ;  /* 0x0003a88601007387 */ /* 0x0003e40000100a00 */
[----:B------:R-:W-:Y:S02]  /*174e0*/  IMAD R240, R240, 0x3f, RZ ;  /* 0x0000003ff0f07824 */ /* 0x000fe400078e02ff */
[----:B------:R1:W-:Y:S04]  /*174f0*/  LDGSTS.E [R241+0x27680], desc[UR60][R134.64], !P2 ;  /* 0x2768000086f17fae */ /* 0x0003e8000d12187c */
[----:B------:R1:W-:Y:S04]  /*17500*/  STL.64 [R1+0x3a0], R132 ;  /* 0x0003a08401007387 */ /* 0x0003e80000100a00 */
[----:B------:R1:W-:Y:S04]  /*17510*/  LDGSTS.E [R241+0x27700], desc[UR60][R132.64], !P2 ;  /* 0x2770000084f17fae */ /* 0x0003e8000d12187c */
[----:B------:R1:W-:Y:S04]  /*17520*/  STL.64 [R1+0x398], R130 ;  /* 0x0003988201007387 */ /* 0x0003e80000100a00 */
[----:B------:R1:W-:Y:S02]  /*17530*/  LDGSTS.E [R241+0x27780], desc[UR60][R130.64], !P2 ;  /* 0x2778000082f17fae */ /* 0x0003e4000d12187c */
[----:B-1----:R-:W-:-:S04]  /*17540*/  IMAD.WIDE R134, R240, 0x4, R138 ;  /* 0x00000004f0867825 */ /* 0x002fc800078e028a */
[----:B------:R-:W-:-:S04]  /*17550*/  IMAD.WIDE R132, R240, 0x4, R140 ;  /* 0x00000004f0847825 */ /* 0x000fc800078e028c */
[----:B------:R-:W-:-:S04]  /*17560*/  IMAD.WIDE R130, R240, 0x4, R142 ;  /* 0x00000004f0827825 */ /* 0x000fc800078e028e */
[----:B------:R-:W-:Y:S01]  /*17570*/  IMAD.WIDE R250, R240, 0x4, R136 ;  /* 0x00000004f0fa7825 */ /* 0x000fe200078e0288 */
[----:B------:R1:W-:Y:S04]  /*17580*/  STL.64 [R1+0x390], R130 ;  /* 0x0003908201007387 */ /* 0x0003e80000100a00 */
[----:B------:R1:W-:Y:S04]  /*17590*/  STL.64 [R1+0x388], R132 ;  /* 0x0003888401007387 */ /* 0x0003e80000100a00 */
[----:B------:R-:W-:Y:S04]  /*175a0*/  LDGSTS.E [R241+0x27e00], desc[UR60][R130.64], !P6 ;  /* 0x27e0000082f17fae */ /* 0x000fe8000f12187c */
[----:B------:R-:W-:Y:S04]  /*175b0*/  LDGSTS.E [R241+0x27e80], desc[UR60][R132.64], !P6 ;  /* 0x27e8000084f17fae */ /* 0x000fe8000f12187c */
[----:B------:R-:W-:Y:S04]  /*175c0*/  LDGSTS.E [R241+0x27f00], desc[UR60][R134.64], !P6 ;  /* 0x27f0000086f17fae */ /* 0x000fe8000f12187c */
[----:B-1----:R-:W2:Y:S04]  /*175d0*/  LDL.LU.64 R130, [R1+0x35f8] ;  /* 0x0035f80001827983 */ /* 0x002ea80000300a00 */
[----:B------:R1:W-:Y:S04]  /*175e0*/  STL.64 [R1+0x380], R134 ;  /* 0x0003808601007387 */ /* 0x0003e80000100a00 */
[----:B------:R-:W3:Y:S04]  /*175f0*/  LDL.LU.64 R132, [R1+0x35f0] ;  /* 0x0035f00001847983 */ /* 0x000ee80000300a00 */
[----:B------:R1:W-:Y:S04]  /*17600*/  STL.64 [R1+0x378], R250 ;  /* 0x000378fa01007387 */ /* 0x0003e80000100a00 */
[----:B-1----:R-:W4:Y:S04]  /*17610*/  LDL.LU.64 R134, [R1+0x35e8] ;  /* 0x0035e80001867983 */ /* 0x002f280000300a00 */
[----:B------:R-:W-:Y:S04]  /*17620*/  LDGSTS.E [R241+0x27f80], desc[UR60][R250.64], !P6 ;  /* 0x27f80000faf17fae */ /* 0x000fe8000f12187c */
[----:B------:R-:W2:Y:S01]  /*17630*/  LDL.LU.64 R250, [R1+0x35e0] ;  /* 0x0035e00001fa7983 */ /* 0x000ea20000300a00 */
[----:B------:R-:W-:Y:S01]  /*17640*/  VIADD R243, R244, 0xffffffbb ;  /* 0xffffffbbf4f37836 */ /* 0x000fe20000000000 */
[----:B------:R-:W-:Y:S01]  /*17650*/  IADD3 R240, R245, -0x49, RZ ;  /* 0xffffffb7f5f07810 */ /* 0x000fe20007ffe0ff */
[----:B------:R-:W-:-:S03]  /*17660*/  VIADD R252, R252, 0xffffffb3 ;  /* 0xffffffb3fcfc7836 */ /* 0x000fc60000000000 */
[----:B------:R-:W-:Y:S02]  /*17670*/  ISETP.GE.U32.AND P2, PT, R243, 0x7fffff7c, PT ;  /* 0x7fffff7cf300780c */ /* 0x000fe40003f46070 */
[----:B------:R-:W-:Y:S01]  /*17680*/  ISETP.GE.U32.AND P6, PT, R240, 0x7fffff78, PT ;  /* 0x7fffff78f000780c */ /* 0x000fe20003fc6070 */
[----:B------:R1:W-:Y:S01]  /*17690*/  STL.64 [R1+0x36f0], R186 ;  /* 0x0036f0ba01007387 */ /* 0x0003e20000100a00 */
[----:B------:R-:W-:Y:S01]  /*176a0*/  LOP3.LUT R240, R242, 0x10, RZ, 0x3c, !PT ;  /* 0x00000010f2f07812 */ /* 0x000fe200078e3cff */
[----:B------:R-:W-:Y:S02]  /*176b0*/  ULDC UR6, c[0x0][0x230] ;  /* 0x00008c0000067ab9 */ /* 0x000fe40000000800 */
[----:B------:R-:W0:Y:S04]  /*176c0*/  LDGDEPBAR ;  /* 0x00000000000079af */ /* 0x000e280000000000 */
[----:B-1----:R-:W3:Y:S04]  /*176d0*/  LDL.64 R186, [R1+0x1000] ;  /* 0x0010000001ba7983 */ /* 0x002ee80000100a00 */
[----:B------:R1:W-:Y:S04]  /*176e0*/  STL.64 [R1+0x36e8], R188 ;  /* 0x0036e8bc01007387 */ /* 0x0003e80000100a00 */
[----:B-1----:R-:W4:Y:S04]  /*176f0*/  LDL.64 R188, [R1+0xff0] ;  /* 0x000ff00001bc7983 */ /* 0x002f280000100a00 */
[----:B------:R1:W-:Y:S04]  /*17700*/  STL.64 [R1+0x36e0], R190 ;  /* 0x0036e0be01007387 */ /* 0x0003e80000100a00 */
[----:B-1----:R-:W2:Y:S04]  /*17710*/  LDL.64 R190, [R1+0x10f0] ;  /* 0x0010f00001be7983 */ /* 0x002ea80000100a00 */
[----:B------:R1:W-:Y:S04]  /*17720*/  STL.64 [R1+0x36d8], R192 ;  /* 0x0036d8c001007387 */ /* 0x0003e80000100a00 */
[----:B-1----:R-:W4:Y:S04]  /*17730*/  LDL.64 R192, [R1+0xff8] ;  /* 0x000ff80001c07983 */ /* 0x002f280000100a00 */
[----:B------:R1:W-:Y:S04]  /*17740*/  STL.64 [R1+0x36d0], R194 ;  /* 0x0036d0c201007387 */ /* 0x0003e80000100a00 */
[----:B-1----:R-:W4:Y:S04]  /*17750*/  LDL.64 R194, [R1+0x10e8] ;  /* 0x0010e80001c27983 */ /* 0x002f280000100a00 */
[----:B------:R1:W-:Y:S04]  /*17760*/  STL.64 [R1+0x36c8], R196 ;  /* 0x0036c8c401007387 */ /* 0x0003e80000100a00 */
[----:B-1----:R-:W3:Y:S04]  /*17770*/  LDL.64 R196, [R1+0x10f8] ;  /* 0x0010f80001c47983 */ /* 0x002ee80000100a00 */
[----:B------:R1:W-:Y:S04]  /*17780*/  STL.64 [R1+0x36c0], R198 ;  /* 0x0036c0c601007387 */ /* 0x0003e80000100a00 */
[----:B-1----:R-:W2:Y:S04]  /*17790*/  LDL.64 R198, [R1+0x1008] ;  /* 0x0010080001c67983 */ /* 0x002ea80000100a00 */
        /* <DEDUP_REMOVED lines=17> */
[----:B-1----:R-:W2:Y:S01]  /*178b0*/  LDL.64 R216, [R1+0x1128] ;  /* 0x0011280001d87983 */ /* 0x002ea20000100a00 */
[----:B------:R-:W-:Y:S01]  /*178c0*/  VIADD R240, R240, UR5 ;  /* 0x00000005f0f07c36 */ /* 0x000fe20008000000 */
[----:B------:R-:W-:-:S02]  /*178d0*/  LOP3.LUT R243, R242, 0x30, RZ, 0x3c, !PT ;  /* 0x00000030f2f37812 */ /* 0x000fc400078e3cff */
[----:B------:R-:W-:Y:S01]  /*178e0*/  STL.64 [R1+0x3670], R218 ;  /* 0x003670da01007387 */ /* 0x000fe20000100a00 */
[C---:B------:R-:W-:Y:S02]  /*178f0*/  LOP3.LUT R245, R242.reuse, 0x50, RZ, 0x3c, !PT ;  /* 0x00000050f2f57812 */ /* 0x040fe400078e3cff */
[----:B------:R-:W-:Y:S01]  /*17900*/  LOP3.LUT R244, R242, 0x70, RZ, 0x3c, !PT ;  /* 0x00000070f2f47812 */ /* 0x000fe200078e3cff */
[----:B------:R-:W-:Y:S01]  /*17910*/  STL.64 [R1+0x3668], R220 ;  /* 0x003668dc01007387 */ /* 0x000fe20000100a00 */
[----:B------:R-:W-:Y:S01]  /*17920*/  VIADD R242, R243, UR5 ;  /* 0x00000005f3f27c36 */ /* 0x000fe20008000000 */
[----:B------:R-:W-:Y:S02]  /*17930*/  IADD3 R243, R245, UR5, RZ ;  /* 0x00000005f5f37c10 */ /* 0x000fe4000fffe0ff */
[----:B------:R-:W-:Y:S01]  /*17940*/  STL.64 [R1+0x3660], R222 ;  /* 0x003660de01007387 */ /* 0x000fe20000100a00 */
[----:B------:R-:W-:-:S03]  /*17950*/  VIADD R244, R244, UR5 ;  /* 0x00000005f4f47c36 */ /* 0x000fc60008000000 */
[----:B------:R-:W-:Y:S04]  /*17960*/  STL.64 [R1+0x3658], R224 ;  /* 0x003658e001007387 */ /* 0x000fe80000100a00 */
[----:B------:R-:W-:Y:S04]  /*17970*/  STL.64 [R1+0x3650], R226 ;  /* 0x003650e201007387 */ /* 0x000fe80000100a00 */
[----:B------:R-:W-:Y:S04]  /*17980*/  STL.64 [R1+0x3648], R228 ;  /* 0x003648e401007387 */ /* 0x000fe80000100a00 */
[----:B------:R-:W-:Y:S04]  /*17990*/  STL.64 [R1+0x3640], R230 ;  /* 0x003640e601007387 */ /* 0x000fe80000100a00 */
[----:B------:R-:W-:Y:S04]  /*179a0*/  STL.64 [R1+0x3638], R232 ;  /* 0x003638e801007387 */ /* 0x000fe80000100a00 */
[----:B------:R1:W-:Y:S04]  /*179b0*/  STL.64 [R1+0x3630], R234 ;  /* 0x003630ea01007387 */ /* 0x0003e80000100a00 */
[----:B------:R1:W-:Y:S04]  /*179c0*/  STL.64 [R1+0x3628], R236 ;  /* 0x003628ec01007387 */ /* 0x0003e80000100a00 */
[----:B------:R1:W-:Y:S04]  /*179d0*/  STL.64 [R1+0x3620], R238 ;  /* 0x003620ee01007387 */ /* 0x0003e80000100a00 */
[----:B-1----:R-:W4:Y:S04]  /*179e0*/  LDL.64 R234, [R1+0x10d0] ;  /* 0x0010d00001ea7983 */ /* 0x002f280000100a00 */
[----:B------:R-:W4:Y:S04]  /*179f0*/  LDL.64 R236, [R1+0x10d8] ;  /* 0x0010d80001ec7983 */ /* 0x000f280000100a00 */
        /* <DEDUP_REMOVED lines=9> */
[----:B--2---:R-:W-:Y:S04]  /*17a90*/  LDGSTS.E [R2], desc[UR60][R216.64], P5 ;  /* 0x00000000d8027fae */ /* 0x004fe8000a92187c */
[----:B---3--:R-:W-:Y:S04]  /*17aa0*/  LDGSTS.E [R2+0x80], desc[UR60][R214.64], P0 ;  /* 0x00080000d6027fae */ /* 0x008fe8000812187c */
[----:B----4-:R-:W-:Y:S04]  /*17ab0*/  LDGSTS.E [R2+0x800], desc[UR60][R212.64], P5 ;  /* 0x00800000d4027fae */ /* 0x010fe8000a92187c */
[----:B------:R-:W-:Y:S04]  /*17ac0*/  LDGSTS.E [R2+0x880], desc[UR60][R210.64], P0 ;  /* 0x00880000d2027fae */ /* 0x000fe8000812187c */
        /* <DEDUP_REMOVED lines=10> */
[----:B------:R-:W2:Y:S04]  /*17b70*/  LDL.64 R186, [R1+0x10e0] ;  /* 0x0010e00001ba7983 */ /* 0x000ea80000100a00 */
[----:B------:R-:W3:Y:S04]  /*17b80*/  LDL.64 R190, [R1+0xfe0] ;  /* 0x000fe00001be7983 */ /* 0x000ee80000100a00 */
[----:B------:R-:W4:Y:S04]  /*17b90*/  LDL.64 R192, [R1+0xfd8] ;  /* 0x000fd80001c07983 */ /* 0x000f280000100a00 */
[----:B------:R-:W-:Y:S04]  /*17ba0*/  LDGSTS.E [R2+0x3800], desc[UR60][R194.64], P5 ;  /* 0x03800000c2027fae */ /* 0x000fe8000a92187c */
        /* <DEDUP_REMOVED lines=11> */
[----:B------:R-:W-:Y:S04]  /*17c60*/  LDGSTS.E [R2+0x3880], desc[UR60][R188.64], P0 ;  /* 0x03880000bc027fae */ /* 0x000fe8000812187c */
[----:B------:R-:W4:Y:S04]  /*17c70*/  LDL.64 R196, [R1+0xf20] ;  /* 0x000f200001c47983 */ /* 0x000f280000100a00 */
[----:B------:R-:W4:Y:S04]  /*17c80*/  LDL.64 R188, [R1+0x1078] ;  /* 0x0010780001bc7983 */ /* 0x000f280000100a00 */
[----:B--2---:R-:W-:Y:S04]  /*17c90*/  LDGSTS.E [R2+0x4000], desc[UR60][R186.64], P5 ;  /* 0x04000000ba027fae */ /* 0x004fe8000a92187c */
[----:B------:R-:W-:Y:S04]  /*17ca0*/  LDGSTS.E [R2+0x4080], desc[UR60][R238.64], P0 ;  /* 0x04080000ee027fae */ /* 0x000fe8000812187c */
[----:B------:R-:W-:Y:S04]  /*17cb0*/  LDGSTS.E [R2+0x4800], desc[UR60][R236.64], P5 ;  /* 0x04800000ec027fae */ /* 0x000fe8000a92187c */
[----:B------:R-:W2:Y:S04]  /*17cc0*/  LDL.64 R186, [R1+0xee8] ;  /* 0x000ee80001ba7983 */ /* 0x000ea80000100a00 */
[----:B---3--:R-:W-:Y:S04]  /*17cd0*/  LDGSTS.E [R2+0x4880], desc[UR60][R190.64], P0 ;  /* 0x04880000be027fae */ /* 0x008fe8000812187c */
[----:B------:R-:W-:Y:S04]  /*17ce0*/  LDGSTS.E [R2+0x5000], desc[UR60][R234.64], P5 ;  /* 0x05000000ea027fae */ /* 0x000fe8000a92187c */
[----:B----4-:R-:W-:Y:S04]  /*17cf0*/  LDGSTS.E [R2+0x5080], desc[UR60][R192.64], P0 ;  /* 0x05080000c0027fae */ /* 0x010fe8000812187c */
[----:B------:R-:W3:Y:S04]  /*17d00*/  LDL.64 R190, [R1+0x1070] ;  /* 0x0010700001be7983 */ /* 0x000ee80000100a00 */
[----:B------:R-:W-:Y:S04]  /*17d10*/  LDGSTS.E [R2+0x5800], desc[UR60][R232.64], P5 ;  /* 0x05800000e8027fae */ /* 0x000fe8000a92187c */
[----:B------:R-:W4:Y:S04]  /*17d20*/  LDL.64 R192, [R1+0xed8] ;  /* 0x000ed80001c07983 */ /* 0x000f280000100a00 */
[----:B------:R-:W-:Y:S04]  /*17d30*/  LDGSTS.E [R2+0x5880], desc[UR60][R230.64], P0 ;  /* 0x05880000e6027fae */ /* 0x000fe8000812187c */
[----:B------:R-:W-:Y:S04]  /*17d40*/  LDGSTS.E [R2+0x6000], desc[UR60][R228.64], P5 ;  /* 0x06000000e4027fae */ /* 0x000fe8000a92187c */
[----:B------:R-:W-:Y:S04]  /*17d50*/  LDGSTS.E [R2+0x6080], desc[UR60][R226.64], P0 ;  /* 0x06080000e2027fae */ /* 0x000fe8000812187c */
[----:B------:R-:W-:Y:S04]  /*17d60*/  LDGSTS.E [R2+0x6800], desc[UR60][R194.64], P5 ;  /* 0x06800000c2027fae */ /* 0x000fe8000a92187c */
[----:B------:R-:W-:Y:S04]  /*17d70*/  LDGSTS.E [R2+0x6880], desc[UR60][R224.64], P0 ;  /* 0x06880000e0027fae */ /* 0x000fe8000812187c */
        /* <DEDUP_REMOVED lines=39> */
[----:B--2---:R-:W-:Y:S04]  /*17ff0*/  LDGSTS.E [R2+0xa880], desc[UR60][R186.64], P0 ;  /* 0x0a880000ba027fae */ /* 0x004fe8000812187c */
[----:B------:R-:W2:Y:S04]  /*18000*/  LDL.64 R186, [R1+0x1058] ;  /* 0x0010580001ba7983 */ /* 0x000ea80000100a00 */
[----:B---3--:R-:W-:Y:S04]  /*18010*/  LDGSTS.E [R2+0xb000], desc[UR60][R190.64], P5 ;  /* 0x0b000000be027fae */ /* 0x008fe8000a92187c */
[----:B----4-:R-:W-:Y:S04]  /*18020*/  LDGSTS.E [R2+0xb080], desc[UR60][R192.64], P0 ;  /* 0x0b080000c0027fae */ /* 0x010fe8000812187c */
[----:B------:R-:W3:Y:S04]  /*18030*/  LDL.64 R190, [R1+0x1050] ;  /* 0x0010500001be7983 */ /* 0x000ee80000100a00 */
[----:B------:R-:W4:Y:S04]  /*18040*/  LDL.64 R192, [R1+0xe68] ;  /* 0x000e680001c07983 */ /* 0x000f280000100a00 */
[----:B------:R-:W-:Y:S04]  /*18050*/  LDGSTS.E [R2+0xb800], desc[UR60][R194.64], P5 ;  /* 0x0b800000c2027fae */ /* 0x000fe8000a92187c */
[----:B------:R-:W4:Y:S04]  /*18060*/  LDL.64 R194, [R1+0xf88] ;  /* 0x000f880001c27983 */ /* 0x000f280000100a00 */
[----:B------:R-:W-:Y:S04]  /*18070*/  LDGSTS.E [R2+0xb880], desc[UR60][R188.64], P0 ;  /* 0x0b880000bc027fae */ /* 0x000fe8000812187c */
[----:B------:R-:W-:Y:S04]  /*18080*/  LDGSTS.E [R2+0xc000], desc[UR60][R238.64], P5 ;  /* 0x0c000000ee027fae */ /* 0x000fe8000a92187c */
[----:B------:R-:W-:Y:S04]  /*18090*/  LDGSTS.E [R2+0xc080], desc[UR60][R236.64], P0 ;  /* 0x0c080000ec027fae */ /* 0x000fe8000812187c */
[----:B------:R-:W4:Y:S04]  /*180a0*/  LDL.64 R188, [R1+0x1208] ;  /* 0x0012080001bc7983 */ /* 0x000f280000100a00 */
[----:B------:R-:W4:Y:S04]  /*180b0*/  LDL.64 R238, [R1+0xf50] ;  /* 0x000f500001ee7983 */ /* 0x000f280000100a00 */
[----:B------:R-:W4:Y:S04]  /*180c0*/  LDL.64 R236, [R1+0x11f0] ;  /* 0x0011f00001ec7983 */ /* 0x000f280000100a00 */
[----:B--2---:R-:W-:Y:S04]  /*180d0*/  LDGSTS.E [R2+0xc800], desc[UR60][R186.64], P5 ;  /* 0x0c800000ba027fae */ /* 0x004fe8000a92187c */
[----:B------:R-:W-:Y:S04]  /*180e0*/  LDGSTS.E [R2+0xc880], desc[UR60][R234.64], P0 ;  /* 0x0c880000ea027fae */ /* 0x000fe8000812187c */
[----:B------:R-:W2:Y:S04]  /*180f0*/  LDL.64 R186, [R1+0xf80] ;  /* 0x000f800001ba7983 */ /* 0x000ea80000100a00 */
[----:B---3--:R-:W-:Y:S04]  /*18100*/  LDGSTS.E [R2+0xd000], desc[UR60][R190.64], P5 ;  /* 0x0d000000be027fae */ /* 0x008fe8000a92187c */
[----:B------:R-:W-:Y:S04]  /*18110*/  LDGSTS.E [R2+0xd080], desc[UR60][R232.64], P0 ;  /* 0x0d080000e8027fae */ /* 0x000fe8000812187c */
[----:B------:R-:W-:Y:S04]  /*18120*/  LDGSTS.E [R2+0xd800], desc[UR60][R230.64], P5 ;  /* 0x0d800000e6027fae */ /* 0x000fe8000a92187c */
[----:B------:R-:W3:Y:S04]  /*18130*/  LDL.64 R190, [R1+0x1200] ;  /* 0x0012000001be7983 */ /* 0x000ee80000100a00 */
[----:B------:R-:W-:Y:S04]  /*18140*/  LDGSTS.E [R2+0xd880], desc[UR60][R228.64], P0 ;  /* 0x0d880000e4027fae */ /* 0x000fe8000812187c */
[----:B------:R-:W-:Y:S04]  /*18150*/  LDGSTS.E [R2+0xe000], desc[UR60][R226.64], P5 ;  /* 0x0e000000e2027fae */ /* 0x000fe8000a92187c */
[----:B----4-:R-:W-:Y:S04]  /*18160*/  LDGSTS.E [R2+0xe080], desc[UR60][R192.64], P0 ;  /* 0x0e080000c0027fae */ /* 0x010fe8000812187c */
        /* <DEDUP_REMOVED lines=43> */
[----:B------:R-:W3:Y:S04]  /*18420*/  LDL.64 R190, [R1+0x11d0] ;  /* 0x0011d00001be7983 */ /* 0x000ee80000100a00 */
[----:B----4-:R-:W-:Y:S04]  /*18430*/  LDGSTS.E [R240+0x3180], desc[UR60][R192.64], P0 ;  /* 0x03180000c0f07fae */ /* 0x010fe8000812187c */
[----:B------:R-:W4:Y:S04]  /*18440*/  LDL.64 R192, [R1+0x1190] ;  /* 0x0011900001c07983 */ /* 0x000f280000100a00 */
[----:B------:R-:W-:Y:S04]  /*18450*/  LDGSTS.E [R240+0x3900], desc[UR60][R194.64], P5 ;  /* 0x03900000c2f07fae */ /* 0x000fe8000a92187c */
[----:B------:R-:W-:Y:S04]  /*18460*/  LDGSTS.E [R240+0x3980], desc[UR60][R238.64], P0 ;  /* 0x03980000eef07fae */ /* 0x000fe8000812187c */
[----:B------:R-:W-:Y:S04]  /*18470*/  LDGSTS.E [R240+0x4100], desc[UR60][R236.64], P5 ;  /* 0x04100000ecf07fae */ /* 0x000fe8000a92187c */
[----:B------:R-:W4:Y:S04]  /*18480*/  LDL.64 R194, [R1+0xe18] ;  /* 0x000e180001c27983 */ /* 0x000f280000100a00 */
[----:B------:R-:W-:Y:S04]  /*18490*/  LDGSTS.E [R240+0x4180], desc[UR60][R188.64], P0 ;  /* 0x04180000bcf07fae */ /* 0x000fe8000812187c */
[----:B------:R-:W-:Y:S04]  /*184a0*/  LDGSTS.E [R240+0x4900], desc[UR60][R234.64], P5 ;  /* 0x04900000eaf07fae */ /* 0x000fe8000a92187c */
[----:B------:R-:W4:Y:S04]  /*184b0*/  LDL.64 R238, [R1+0x1178] ;  /* 0x0011780001ee7983 */ /* 0x000f280000100a00 */
[----:B------:R-:W4:Y:S04]  /*184c0*/  LDL.64 R188, [R1+0x1188] ;  /* 0x0011880001bc7983 */ /* 0x000f280000100a00 */
[----:B------:R-:W4:Y:S04]  /*184d0*/  LDL.64 R236, [R1+0xde0] ;  /* 0x000de00001ec7983 */ /* 0x000f280000100a00 */
[----:B------:R-:W4:Y:S04]  /*184e0*/  LDL.64 R234, [R1+0xdd8] ;  /* 0x000dd80001ea7983 */ /* 0x000f280000100a00 */
[----:B--2---:R-:W-:Y:S04]  /*184f0*/  LDGSTS.E [R240+0x4980], desc[UR60][R186.64], P0 ;  /* 0x04980000baf07fae */ /* 0x004fe8000812187c */
[----:B------:R-:W-:Y:S04]  /*18500*/  LDGSTS.E [R240+0x5100], desc[UR60][R232.64], P5 ;  /* 0x05100000e8f07fae */ /* 0x000fe8000a92187c */
[----:B------:R-:W-:Y:S04]  /*18510*/  LDGSTS.E [R240+0x5180], desc[UR60][R230.64], P0 ;  /* 0x05180000e6f07fae */ /* 0x000fe8000812187c */
[----:B------:R-:W2:Y:S04]  /*18520*/  LDL.64 R186, [R1+0xe10] ;  /* 0x000e100001ba7983 */ /* 0x000ea80000100a00 */
[----:B------:R-:W-:Y:S04]  /*18530*/  LDGSTS.E [R240+0x5900], desc[UR60][R228.64], P5 ;  /* 0x05900000e4f07fae */ /* 0x000fe8000a92187c */
[----:B------:R-:W-:Y:S04]  /*18540*/  LDGSTS.E [R240+0x5980], desc[UR60][R226.64], P0 ;  /* 0x05980000e2f07fae */ /* 0x000fe8000812187c */
[----:B---3--:R-:W-:Y:S04]  /*18550*/  LDGSTS.E [R240+0x6100], desc[UR60][R190.64], P5 ;  /* 0x06100000bef07fae */ /* 0x008fe8000a92187c */
[----:B------:R-:W-:Y:S04]  /*18560*/  LDGSTS.E [R240+0x6180], desc[UR60][R224.64], P0 ;  /* 0x06180000e0f07fae */ /* 0x000fe8000812187c */
[----:B------:R-:W-:Y:S04]  /*18570*/  LDGSTS.E [R240+0x6900], desc[UR60][R222.64], P5 ;  /* 0x06900000def07fae */ /* 0x000fe8000a92187c */
[----:B------:R-:W3:Y:S04]  /*18580*/  LDL.64 R190, [R1+0x1180] ;  /* 0x0011800001be7983 */ /* 0x000ee80000100a00 */
        /* <DEDUP_REMOVED lines=13> */
[----:B----4-:R-:W-:Y:S04]  /*18660*/  LDGSTS.E [R240+0xa100], desc[UR60][R192.64], P5 ;  /* 0x0a100000c0f07fae */ /* 0x010fe8000a92187c */
[----:B------:R-:W4:Y:S04]  /*18670*/  LDL.64 R232, [R1+0xdd0] ;  /* 0x000dd00001e87983 */ /* 0x000f280000100a00 */
[----:B------:R-:W4:Y:S04]  /*18680*/  LDL.64 R230, [R1+0x1160] ;  /* 0x0011600001e67983 */ /* 0x000f280000100a00 */
[----:B------:R-:W4:Y:S04]  /*18690*/  LDL.64 R192, [R1+0xde8] ;  /* 0x000de80001c07983 */ /* 0x000f280000100a00 */
        /* <DEDUP_REMOVED lines=26> */
[----:B------:R-:W-:Y:S04]  /*18840*/  LDGSTS.E [R240+0xb900], desc[UR60][R238.64], P5 ;  /* 0x0b900000eef07fae */ /* 0x000fe8000a92187c */
[----:B------:R-:W-:Y:S04]  /*18850*/  LDGSTS.E [R240+0xb980], desc[UR60][R236.64], P0 ;  /* 0x0b980000ecf07fae */ /* 0x000fe8000812187c */
[----:B------:R-:W4:Y:S04]  /*18860*/  LDL.64 R192, [R1+0x1338] ;  /* 0x0013380001c07983 */ /* 0x000f280000100a00 */
[----:B------:R-:W-:Y:S04]  /*18870*/  LDGSTS.E [R240+0xc100], desc[UR60][R194.64], P5 ;  /* 0x0c100000c2f07fae */ /* 0x000fe8000a92187c */
[----:B------:R-:W-:Y:S04]  /*18880*/  LDGSTS.E [R240+0xc180], desc[UR60][R234.64], P0 ;  /* 0x0c180000eaf07fae */ /* 0x000fe8000812187c */
[----:B------:R-:W4:Y:S04]  /*18890*/  LDL.64 R238, [R1+0xd48] ;  /* 0x000d480001ee7983 */ /* 0x000f280000100a00 */
        /* <DEDUP_REMOVED lines=30> */
[----:B---3--:R-:W-:Y:S04]  /*18a80*/  LDGSTS.E [R0+0x1a80], desc[UR60][R190.64], P0 ;  /* 0x01a80000be007fae */ /* 0x008fe8000812187c */
[----:B------:R-:W3:Y:S04]  /*18a90*/  LDL.64 R224, [R1+0xd10] ;  /* 0x000d100001e07983 */ /* 0x000ee80000100a00 */
[----:B------:R-:W3:Y:S04]  /*18aa0*/  LDL.64 R222, [R1+0x12f8] ;  /* 0x0012f80001de7983 */ /* 0x000ee80000100a00 */
[----:B------:R-:W3:Y:S04]  /*18ab0*/  LDL.64 R190, [R1+0x1328] ;  /* 0x0013280001be7983 */ /* 0x000ee80000100a00 */
[----:B------:R-:W3:Y:S04]  /*18ac0*/  LDL.64 R220, [R1+0xd08] ;  /* 0x000d080001dc7983 */ /* 0x000ee80000100a00 */
[----:B------:R-:W3:Y:S04]  /*18ad0*/  LDL.64 R218, [R1+0x12f0] ;  /* 0x0012f00001da7983 */ /* 0x000ee80000100a00 */
        /* <DEDUP_REMOVED lines=20> */
[----:B------:R-:W-:Y:S04]  /*18c20*/  LDGSTS.E [R0+0x3280], desc[UR60][R238.64], P0 ;  /* 0x03280000ee007fae */ /* 0x000fe8000812187c */
[----:B------:R-:W-:Y:S04]  /*18c30*/  LDGSTS.E [R0+0x3a00], desc[UR60][R236.64], P5 ;  /* 0x03a00000ec007fae */ /* 0x000fe8000a92187c */
[----:B------:R-:W3:Y:S04]  /*18c40*/  LDL.64 R190, [R1+0xcc0] ;  /* 0x000cc00001be7983 */ /* 0x000ee80000100a00 */
[----:B------:R-:W3:Y:S04]  /*18c50*/  LDL.64 R238, [R1+0x1298] ;  /* 0x0012980001ee7983 */ /* 0x000ee80000100a00 */
[----:B------:R-:W3:Y:S04]  /*18c60*/  LDL.64 R236, [R1+0xc88] ;  /* 0x000c880001ec7983 */ /* 0x000ee80000100a00 */
[----:B----4-:R-:W-:Y:S04]  /*18c70*/  LDGSTS.E [R0+0x3a80], desc[UR60][R192.64], P0 ;  /* 0x03a80000c0007fae */ /* 0x010fe8000812187c */
[----:B------:R-:W-:Y:S04]  /*18c80*/  LDGSTS.E [R0+0x4200], desc[UR60][R234.64], P5 ;  /* 0x04200000ea007fae */ /* 0x000fe8000a92187c */
[----:B------:R-:W4:Y:S04]  /*18c90*/  LDL.64 R192, [R1+0x12a8] ;  /* 0x0012a80001c07983 */ /* 0x000f280000100a00 */
        /* <DEDUP_REMOVED lines=50> */
[----:B------:R-:W4:Y:S04]  /*18fc0*/  LDL.64 R194, [R1+0xc68] ;  /* 0x000c680001c27983 */ /* 0x000f280000100a00 */
[----:B------:R-:W-:Y:S04]  /*18fd0*/  LDGSTS.E [R0+0xaa00], desc[UR60][R188.64], P5 ;  /* 0x0aa00000bc007fae */ /* 0x000fe8000a92187c */
[----:B------:R-:W4:Y:S04]  /*18fe0*/  LDL.64 R188, [R1+0xc18] ;  /* 0x000c180001bc7983 */ /* 0x000f280000100a00 */
[----:B--2---:R-:W-:Y:S04]  /*18ff0*/  LDGSTS.E [R0+0xaa80], desc[UR60][R186.64], P0 ;  /* 0x0aa80000ba007fae */ /* 0x004fe8000812187c */
[----:B------:R-:W-:Y:S04]  /*19000*/  LDGSTS.E [R0+0xb200], desc[UR60][R238.64], P5 ;  /* 0x0b200000ee007fae */ /* 0x000fe8000a92187c */
[----:B------:R-:W-:Y:S04]  /*19010*/  LDGSTS.E [R0+0xb280], desc[UR60][R236.64], P0 ;  /* 0x0b280000ec007fae */ /* 0x000fe8000812187c */
[----:B------:R-:W2:Y:S04]  /*19020*/  LDL.64 R186, [R1+0x1358] ;  /* 0x0013580001ba7983 */ /* 0x000ea80000100a00 */
[----:B------:R-:W2:Y:S04]  /*19030*/  LDL.64 R238, [R1+0xbf0] ;  /* 0x000bf00001ee7983 */ /* 0x000ea80000100a00 */
[----:B------:R-:W2:Y:S04]  /*19040*/  LDL.64 R236, [R1+0x1428] ;  /* 0x0014280001ec7983 */ /* 0x000ea80000100a00 */
[----:B---3--:R-:W-:Y:S04]  /*19050*/  LDGSTS.E [R0+0xba00], desc[UR60][R190.64], P5 ;  /* 0x0ba00000be007fae */ /* 0x008fe8000a92187c */
[----:B------:R-:W-:Y:S04]  /*19060*/  LDGSTS.E [R0+0xba80], desc[UR60][R234.64], P0 ;  /* 0x0ba80000ea007fae */ /* 0x000fe8000812187c */
[----:B------:R-:W3:Y:S04]  /*19070*/  LDL.64 R190, [R1+0xc10] ;  /* 0x000c100001be7983 */ /* 0x000ee80000100a00 */
[----:B------:R-:W3:Y:S04]  /*19080*/  LDL.64 R234, [R1+0x1438] ;  /* 0x0014380001ea7983 */ /* 0x000ee80000100a00 */
        /* <DEDUP_REMOVED lines=118> */
[----:B------:R-:W4:Y:S04]  /*197f0*/  LDL.64 R238, [R1+0x8c0] ;  /* 0x0008c00001ee7983 */ /* 0x000f280000100a00 */
[----:B------:R-:W4:Y:S04]  /*19800*/  LDL.64 R236, [R1+0x1468] ;  /* 0x0014680001ec7983 */ /* 0x000f280000100a00 */
[----:B------:R-:W-:Y:S04]  /*19810*/  LDGSTS.E [R242+0xb300], desc[UR60][R188.64], P5 ;  /* 0x0b300000bcf27fae */ /* 0x000fe8000a92187c */
[----:B------:R-:W-:Y:S04]  /*19820*/  LDGSTS.E [R242+0xb380], desc[UR60][R234.64], P0 ;  /* 0x0b380000eaf27fae */ /* 0x000fe8000812187c */
        /* <DEDUP_REMOVED lines=8> */
[----:B------:R-:W2:Y:S04]  /*198b0*/  LDL.64 R232, [R1+0x1478] ;  /* 0x0014780001e87983 */ /* 0x000ea80000100a00 */
[----:B------:R-:W2:Y:S04]  /*198c0*/  LDL.64 R230, [R1+0x8a8] ;  /* 0x0008a80001e67983 */ /* 0x000ea80000100a00 */
        /* <DEDUP_REMOVED lines=156> */
[----:B------:R-:W2:Y:S04]  /*1a290*/  LDL.64 R200, [R1+0x610] ;  /* 0x0006100001c87983 */ /* 0x000ea80000100a00 */
[----:B------:R-:W2:Y:S04]  /*1a2a0*/  LDL.64 R186, [R1+0x1558] ;  /* 0x0015580001ba7983 */ /* 0x000ea80000100a00 */
[----:B------:R-:W2:Y:S04]  /*1a2b0*/  LDL.64 R198, [R1+0x1a38] ;  /* 0x001a380001c67983 */ /* 0x000ea80000100a00 */
        /* <DEDUP_REMOVED lines=101> */
[----:B------:R1:W-:Y:S04]  /*1a910*/  STL.64 [R1+0x3618], R242 ;  /* 0x003618f201007387 */ /* 0x0003e80000100a00 */
[----:B------:R-:W-:Y:S04]  /*1a920*/  LDGSTS.E [R243+0xfd80], desc[UR60][R194.64], P0 ;  /* 0x0fd80000c2f37fae */ /* 0x000fe8000812187c */
[----:B------:R-:W4:Y:S04]  /*1a930*/  LDL.64 R238, [R1+0x708] ;  /* 0x0007080001ee7983 */ /* 0x000f280000100a00 */
[----:B------:R-:W4:Y:S04]  /*1a940*/  LDL.64 R236, [R1+0x6f8] ;  /* 0x0006f80001ec7983 */ /* 0x000f280000100a00 */
[----:B-1----:R-:W4:Y:S04]  /*1a950*/  LDL.64 R242, [R1+0x1a78] ;  /* 0x001a780001f27983 */ /* 0x002f280000100a00 */
        /* <DEDUP_REMOVED lines=25> */
[----:B---3--:R-:W-:Y:S04]  /*1aaf0*/  LDGSTS.E [R241+0xe00], desc[UR60][R190.64], P5 ;  /* 0x00e00000bef17fae */ /* 0x008fe8000a92187c */
[----:B------:R-:W3:Y:S04]  /*1ab00*/  LDL.64 R190, [R1+0x6c8] ;  /* 0x0006c80001be7983 */ /* 0x000ee80000100a00 */
[----:B----4-:R-:W-:Y:S04]  /*1ab10*/  LDGSTS.E [R241+0xe80], desc[UR60][R192.64], P0 ;  /* 0x00e80000c0f17fae */ /* 0x010fe8000812187c */
[----:B------:R-:W4:Y:S04]  /*1ab20*/  LDL.64 R192, [R1+0x5f0] ;  /* 0x0005f00001c07983 */ /* 0x000f280000100a00 */
[----:B------:R-:W-:Y:S04]  /*1ab30*/  LDGSTS.E [R241+0x1600], desc[UR60][R242.64], P5 ;  /* 0x01600000f2f17fae */ /* 0x000fe8000a92187c */
[----:B------:R-:W-:Y:S04]  /*1ab40*/  LDGSTS.E [R241+0x1680], desc[UR60][R238.64], P0 ;  /* 0x01680000eef17fae */ /* 0x000fe8000812187c */
        /* <DEDUP_REMOVED lines=184> */
[----:B--2---:R-:W-:Y:S04]  /*1b6d0*/  LDGSTS.E [R244+0x8780], desc[UR60][R186.64], P0 ;  /* 0x08780000baf47fae */ /* 0x004fe8000812187c */
[----:B------:R-:W-:Y:S04]  /*1b6e0*/  LDGSTS.E [R244+0x8f00], desc[UR60][R188.64], P5 ;  /* 0x08f00000bcf47fae */ /* 0x000fe8000a92187c */
[----:B------:R-:W-:Y:S04]  /*1b6f0*/  LDGSTS.E [R244+0x8f80], desc[UR60][R220.64], P0 ;  /* 0x08f80000dcf47fae */ /* 0x000fe8000812187c */
[----:B------:R-:W2:Y:S04]  /*1b700*/  LDL.LU.64 R186, [R1+0x36f0] ;  /* 0x0036f00001ba7983 */ /* 0x000ea80000300a00 */
[----:B------:R-:W2:Y:S04]  /*1b710*/  LDL.LU.64 R188, [R1+0x36e8] ;  /* 0x0036e80001bc7983 */ /* 0x000ea80000300a00 */
[----:B------:R-:W2:Y:S04]  /*1b720*/  LDL.64 R220, [R1+0x460] ;  /* 0x0004600001dc7983 */ /* 0x000ea80000100a00 */
[----:B---3--:R-:W-:Y:S04]  /*1b730*/  LDGSTS.E [R244+0x9700], desc[UR60][R190.64], P5 ;  /* 0x09700000bef47fae */ /* 0x008fe8000a92187c */
[----:B------:R-:W-:Y:S04]  /*1b740*/  LDGSTS.E [R244+0x9780], desc[UR60][R216.64], P0 ;  /* 0x09780000d8f47fae */ /* 0x000fe8000812187c */
[----:B------:R-:W3:Y:S04]  /*1b750*/  LDL.LU.64 R190, [R1+0x36e0] ;  /* 0x0036e00001be7983 */ /* 0x000ee80000300a00 */
[----:B------:R-:W3:Y:S04]  /*1b760*/  LDL.64 R216, [R1+0x1c98] ;  /* 0x001c980001d87983 */ /* 0x000ee80000100a00 */
[----:B----4-:R-:W-:Y:S04]  /*1b770*/  LDGSTS.E [R244+0x9f00], desc[UR60][R192.64], P5 ;  /* 0x09f00000c0f47fae */ /* 0x010fe8000a92187c */
[----:B------:R-:W-:Y:S04]  /*1b780*/  LDGSTS.E [R244+0x9f80], desc[UR60][R194.64], P0 ;  /* 0x09f80000c2f47fae */ /* 0x000fe8000812187c */
[----:B------:R-:W-:Y:S04]  /*1b790*/  LDGSTS.E [R244+0xa700], desc[UR60][R196.64], P5 ;  /* 0x0a700000c4f47fae */ /* 0x000fe8000a92187c */
[----:B------:R-:W4:Y:S04]  /*1b7a0*/  LDL.LU.64 R192, [R1+0x36d8] ;  /* 0x0036d80001c07983 */ /* 0x000f280000300a00 */
[----:B------:R-:W4:Y:S04]  /*1b7b0*/  LDL.LU.64 R194, [R1+0x36d0] ;  /* 0x0036d00001c27983 */ /* 0x000f280000300a00 */
[----:B------:R-:W4:Y:S04]  /*1b7c0*/  LDL.LU.64 R196, [R1+0x36c8] ;  /* 0x0036c80001c47983 */ /* 0x000f280000300a00 */
[----:B------:R-:W-:Y:S04]  /*1b7d0*/  LDGSTS.E [R244+0xa780], desc[UR60][R198.64], P0 ;  /* 0x0a780000c6f47fae */ /* 0x000fe8000812187c */
[----:B------:R-:W-:Y:S04]  /*1b7e0*/  LDGSTS.E [R244+0xaf00], desc[UR60][R218.64], P5 ;  /* 0x0af00000daf47fae */ /* 0x000fe8000a92187c */
[----:B------:R-:W-:Y:S04]  /*1b7f0*/  LDGSTS.E [R244+0xaf80], desc[UR60][R200.64], P0 ;  /* 0x0af80000c8f47fae */ /* 0x000fe8000812187c */
[----:B------:R-:W4:Y:S04]  /*1b800*/  LDL.LU.64 R198, [R1+0x36c0] ;  /* 0x0036c00001c67983 */ /* 0x000f280000300a00 */
        /* <DEDUP_REMOVED lines=8> */
[----:B------:R1:W-:Y:S04]  /*1b890*/  LDGSTS.E [R244+0xcf80], desc[UR60][R242.64], P0 ;  /* 0x0cf80000f2f47fae */ /* 0x0003e8000812187c */
[----:B------:R-:W-:Y:S04]  /*1b8a0*/  LDGSTS.E [R244+0xd700], desc[UR60][R238.64], P5 ;  /* 0x0d700000eef47fae */ /* 0x000fe8000a92187c */
[----:B------:R-:W-:Y:S04]  /*1b8b0*/  LDGSTS.E [R244+0xd780], desc[UR60][R236.64], P0 ;  /* 0x0d780000ecf47fae */ /* 0x000fe8000812187c */
[----:B------:R-:W-:Y:S01]  /*1b8c0*/  LDGSTS.E [R244+0xdf00], desc[UR60][R234.64], P5 ;  /* 0x0df00000eaf47fae */ /* 0x000fe2000a92187c */
[----:B-1----:R-:W1:Y:S03]  /*1b8d0*/  LDC R243, c[0x0][0x238] ;  /* 0x00008e00fff37b82 */ /* 0x002e660000000800 */
[----:B------:R-:W-:Y:S04]  /*1b8e0*/  LDGSTS.E [R244+0xdf80], desc[UR60][R232.64], P0 ;  /* 0x0df80000e8f47fae */ /* 0x000fe8000812187c */
[----:B------:R-:W-:Y:S04]  /*1b8f0*/  LDGSTS.E [R244+0xe700], desc[UR60][R230.64], P5 ;  /* 0x0e700000e6f47fae */ /* 0x000fe8000a92187c */
[----:B------:R-:W4:Y:S04]  /*1b900*/  LDL.LU.64 R200, [R1+0x36b8] ;  /* 0x0036b80001c87983 */ /* 0x000f280000300a00 */
        /* <DEDUP_REMOVED lines=8> */
[----:B------:R-:W4:Y:S04]  /*1b990*/  LDL.LU.64 R210, [R1+0x3690] ;  /* 0x0036900001d27983 */ /* 0x000f280000300a00 */
[----:B------:R-:W4:Y:S04]  /*1b9a0*/  LDL.LU.64 R212, [R1+0x3688] ;  /* 0x0036880001d47983 */ /* 0x000f280000300a00 */
[----:B------:R-:W4:Y:S04]  /*1b9b0*/  LDL.LU.64 R214, [R1+0x3680] ;  /* 0x0036800001d67983 */ /* 0x000f280000300a00 */
[----:B------:R-:W4:Y:S04]  /*1b9c0*/  LDL.LU.64 R222, [R1+0x310] ;  /* 0x0003100001de7983 */ /* 0x000f280000300a00 */
[----:B------:R-:W4:Y:S04]  /*1b9d0*/  LDL.LU.64 R228, [R1+0x308] ;  /* 0x0003080001e47983 */ /* 0x000f280000300a00 */
[----:B------:R-:W4:Y:S04]  /*1b9e0*/  LDL.LU.64 R234, [R1+0x300] ;  /* 0x0003000001ea7983 */ /* 0x000f280000300a00 */
[----:B------:R-:W4:Y:S04]  /*1b9f0*/  LDL.LU.64 R230, [R1+0x2f8] ;  /* 0x0002f80001e67983 */ /* 0x000f280000300a00 */
[----:B--2---:R-:W-:Y:S04]  /*1ba00*/  LDGSTS.E [R244+0xf780], desc[UR60][R220.64], P0 ;  /* 0x0f780000dcf47fae */ /* 0x004fe8000812187c */
[----:B------:R-:W2:Y:S04]  /*1ba10*/  LDL.LU.64 R220, [R1+0x290] ;  /* 0x0002900001dc7983 */ /* 0x000ea80000300a00 */
[----:B---3--:R3:W-:Y:S02]  /*1ba20*/  LDGSTS.E [R244+0xff00], desc[UR60][R216.64], P5 ;  /* 0x0ff00000d8f47fae */ /* 0x0087e4000a92187c */
[----:B---3--:R-:W3:Y:S08]  /*1ba30*/  LDC R216, c[0x0][0x230] ;  /* 0x00008c00ffd87b82 */ /* 0x008ef00000000800 */
[----:B------:R-:W1:Y:S01]  /*1ba40*/  LDC R217, c[0x0][0x230] ;  /* 0x00008c00ffd97b82 */ /* 0x000e620000000800 */
[----:B---3--:R-:W-:Y:S01]  /*1ba50*/  VIADD R216, R216, 0xffffffaf ;  /* 0xffffffafd8d87836 */ /* 0x008fe20000000000 */
[----:B-1----:R-:W-:Y:S01]  /*1ba60*/  IADD3 R245, R217, -0x55, RZ ;  /* 0xffffffabd9f57810 */ /* 0x002fe20007ffe0ff */
[----:B----4-:R-:W-:Y:S03]  /*1ba70*/  LDGSTS.E [R244+0xff80], desc[UR60][R218.64], P0 ;  /* 0x0ff80000daf47fae */ /* 0x010fe6000812187c */
[----:B------:R-:W-:Y:S01]  /*1ba80*/  ISETP.GE.U32.AND P0, PT, R216, 0x7fffff70, PT ;  /* 0x7fffff70d800780c */ /* 0x000fe20003f06070 */
[----:B------:R-:W0:Y:S04]  /*1ba90*/  LDGDEPBAR ;  /* 0x00000000000079af */ /* 0x000e280000000000 */
[----:B------:R-:W3:Y:S04]  /*1baa0*/  LDL.LU.64 R218, [R1+0x288] ;  /* 0x0002880001da7983 */ /* 0x000ee80000300a00 */
[----:B------:R-:W4:Y:S01]  /*1bab0*/  LDL.LU.64 R216, [R1+0x280] ;  /* 0x0002800001d87983 */ /* 0x000f220000300a00 */
[----:B------:R-:W-:-:S04]  /*1bac0*/  IMAD.SHL.U32 R242, R243, 0x40, RZ ;  /* 0x00000040f3f27824 */ /* 0x000fc800078e00ff */
[C---:B------:R-:W-:Y:S01]  /*1bad0*/  IMAD.WIDE R142, R242.reuse, 0x4, R142 ;  /* 0x00000004f28e7825 */ /* 0x040fe200078e028e */
[----:B------:R-:W-:Y:S03]  /*1bae0*/  BAR.SYNC.DEFER_BLOCKING 0x0 ;  /* 0x0000000000007b1d */ /* 0x000fe60000010000 */
[----:B------:R-:W-:-:S03]  /*1baf0*/  IMAD.WIDE R140, R242, 0x4, R140 ;  /* 0x00000004f28c7825 */ /* 0x000fc600078e028c */
[----:B------:R1:W-:Y:S01]  /*1bb00*/  STL.64 [R1+0x1810], R142 ;  /* 0x0018108e01007387 */ /* 0x0003e20000100a00 */
[----:B------:R-:W-:-:S04]  /*1bb10*/  IMAD.WIDE R138, R242, 0x4, R138 ;  /* 0x00000004f28a7825 */ /* 0x000fc800078e028a */
[C---:B------:R-:W-:Y:S01]  /*1bb20*/  IMAD.WIDE R136, R242.reuse, 0x4, R136 ;  /* 0x00000004f2887825 */ /* 0x040fe200078e0288 */
[----:B------:R1:W-:Y:S04]  /*1bb30*/  STL.64 [R1+0x1818], R140 ;  /* 0x0018188c01007387 */ /* 0x0003e80000100a00 */
[----:B------:R-:W-:Y:S01]  /*1bb40*/  @!PT LDS RZ, [RZ] ;  /* 0x00000000fffff984 */ /* 0x000fe20000000800 */
[----:B------:R-:W-:Y:S01]  /*1bb50*/  @!PT LDS RZ, [RZ] ;  /* 0x00000000fffff984 */ /* 0x000fe20000000800 */
[----:B------:R-:W-:Y:S01]  /*1bb60*/  @!PT LDS RZ, [RZ] ;  /* 0x00000000fffff984 */ /* 0x000fe20000000800 */
[----:B------:R1:W-:Y:S04]  /*1bb70*/  LDGSTS.E [R2+0x28000], desc[UR60][R142.64], !P1 ;  /* 0x280000008e027fae */ /* 0x0003e8000c92187c */
[----:B------:R1:W-:Y:S04]  /*1bb80*/  STL.64 [R1+0x1820], R138 ;  /* 0x0018208a01007387 */ /* 0x0003e80000100a00 */
[----:B------:R1:W-:Y:S04]  /*1bb90*/  STL.64 [R1+0x1838], R136 ;  /* 0x0018388801007387 */ /* 0x0003e80000100a00 */
[----:B------:R-:W4:Y:S04]  /*1bba0*/  LDL.LU.64 R232, [R1+0x278] ;  /* 0x0002780001e87983 */ /* 0x000f280000300a00 */
[----:B------:R1:W-:Y:S04]  /*1bbb0*/  LDGSTS.E [R2+0x28080], desc[UR60][R140.64], !P1 ;  /* 0x280800008c027fae */ /* 0x0003e8000c92187c */
[----:B------:R-:W4:Y:S04]  /*1bbc0*/  LDL.LU.64 R226, [R1+0x210] ;  /* 0x0002100001e27983 */ /* 0x000f280000300a00 */
[----:B------:R-:W4:Y:S04]  /*1bbd0*/  LDL.LU.64 R224, [R1+0x208] ;  /* 0x0002080001e07983 */ /* 0x000f280000300a00 */
[----:B------:R-:W-:Y:S04]  /*1bbe0*/  STL [R1+0x3600], R244 ;  /* 0x003600f401007387 */ /* 0x000fe80000100800 */
[----:B------:R1:W-:Y:S04]  /*1bbf0*/  LDGSTS.E [R2+0x28100], desc[UR60][R138.64], !P1 ;  /* 0x281000008a027fae */ /* 0x0003e8000c92187c */
[----:B------:R1:W-:Y:S02]  /*1bc00*/  LDGSTS.E [R2+0x28180], desc[UR60][R136.64], !P1 ;  /* 0x2818000088027fae */ /* 0x0003e4000c92187c */
[----:B-1----:R-:W-:Y:S01]  /*1bc10*/  IMAD.WIDE R142, R242, 0x4, R228 ;  /* 0x00000004f28e7825 */ /* 0x002fe200078e02e4 */
[----:B------:R-:W-:Y:S01]  /*1bc20*/  ISETP.GE.U32.AND P5, PT, R252, 0x7fffff74, PT ;  /* 0x7fffff74fc00780c */ /* 0x000fe20003fa6070 */
[----:B------:R-:W1:Y:S02]  /*1bc30*/  LDC R229, c[0x0][0x230] ;  /* 0x00008c00ffe57b82 */ /* 0x000e640000000800 */
[----:B------:R-:W-:-:S04]  /*1bc40*/  IMAD.WIDE R222, R242, 0x4, R222 ;  /* 0x00000004f2de7825 */ /* 0x000fc800078e02de */
[C---:B------:R-:W-:Y:S01]  /*1bc50*/  IMAD.WIDE R140, R242.reuse, 0x4, R234 ;  /* 0x00000004f28c7825 */ /* 0x040fe200078e02ea */
[----:B------:R-:W-:Y:S03]  /*1bc60*/  STL.64 [R1+0x950], R222 ;  /* 0x000950de01007387 */ /* 0x000fe60000100a00 */
[----:B------:R-:W-:Y:S01]  /*1bc70*/  IMAD.WIDE R138, R242, 0x4, R230 ;  /* 0x00000004f28a7825 */ /* 0x000fe200078e02e6 */
[----:B------:R-:W-:Y:S01]  /*1bc80*/  STL.64 [R1+0x968], R142 ;  /* 0x0009688e01007387 */ /* 0x000fe20000100a00 */
[----:B------:R-:W-:Y:S01]  /*1bc90*/  ISETP.GE.U32.AND P1, PT, R245, 0x7fffff6c, PT ;  /* 0x7fffff6cf500780c */ /* 0x000fe20003f26070 */
[----:B------:R-:W4:Y:S02]  /*1bca0*/  LDC R252, c[0x0][0x230] ;  /* 0x00008c00fffc7b82 */ /* 0x000f240000000800 */
[----:B------:R-:W4:Y:S04]  /*1bcb0*/  LDL.LU.64 R238, [R1+0x200] ;  /* 0x0002000001ee7983 */ /* 0x000f280000300a00 */
[----:B------:R-:W-:Y:S02]  /*1bcc0*/  STL.64 [R1+0x980], R140 ;  /* 0x0009808c01007387 */ /* 0x000fe40000100a00 */
[----:B------:R-:W4:Y:S02]  /*1bcd0*/  LDC R137, c[0x0][0x230] ;  /* 0x00008c00ff897b82 */ /* 0x000f240000000800 */
[----:B------:R-:W4:Y:S01]  /*1bce0*/  LDL.LU.64 R236, [R1+0x1f8] ;  /* 0x0001f80001ec7983 */ /* 0x000f220000300a00 */
[----:B-1----:R-:W-:-:S03]  /*1bcf0*/  VIADD R136, R229, 0xffffffa7 ;  /* 0xffffffa7e5887836 */ /* 0x002fc60000000000 */
[----:B------:R-:W-:Y:S04]  /*1bd00*/  LDGSTS.E [R2+0x28800], desc[UR60][R222.64], !P2 ;  /* 0x28800000de027fae */ /* 0x000fe8000d12187c */
[----:B------:R-:W-:Y:S04]  /*1bd10*/  LDGSTS.E [R2+0x28880], desc[UR60][R142.64], !P2 ;  /* 0x288800008e027fae */ /* 0x000fe8000d12187c */
[----:B------:R1:W-:Y:S04]  /*1bd20*/  STL.64 [R1+0x998], R138 ;  /* 0x0009988a01007387 */ /* 0x0003e80000100a00 */
[----:B------:R-:W-:Y:S04]  /*1bd30*/  LDGSTS.E [R2+0x28900], desc[UR60][R140.64], !P2 ;  /* 0x289000008c027fae */ /* 0x000fe8000d12187c */
[----:B------:R1:W-:Y:S01]  /*1bd40*/  LDGSTS.E [R2+0x28980], desc[UR60][R138.64], !P2 ;  /* 0x289800008a027fae */ /* 0x0003e2000d12187c */
[C---:B--2---:R-:W-:Y:S01]  /*1bd50*/  IMAD.WIDE R230, R242.reuse, 0x4, R220 ;  /* 0x00000004f2e67825 */ /* 0x044fe200078e02dc */
[----:B-1----:R-:W1:Y:S04]  /*1bd60*/  LDC R139, c[0x0][0x230] ;  /* 0x00008c00ff8b7b82 */ /* 0x002e680000000800 */
[----:B------:R-:W-:Y:S01]  /*1bd70*/  LDGSTS.E [R2+0x29000], desc[UR60][R230.64], !P6 ;  /* 0x29000000e6027fae */ /* 0x000fe2000f12187c */
[----:B---3--:R-:W-:-:S03]  /*1bd80*/  IMAD.WIDE R228, R242, 0x4, R218 ;  /* 0x00000004f2e47825 */ /* 0x008fc600078e02da */
[----:B------:R-:W2:Y:S01]  /*1bd90*/  LDC R138, c[0x0][0x230] ;  /* 0x00008c00ff8a7b82 */ /* 0x000ea20000000800 */
[C---:B----4-:R-:W-:Y:S01]  /*1bda0*/  IMAD.WIDE R142, R242.reuse, 0x4, R216 ;  /* 0x00000004f28e7825 */ /* 0x050fe200078e02d8 */
[----:B------:R-:W-:Y:S04]  /*1bdb0*/  LDGSTS.E [R2+0x29080], desc[UR60][R228.64], !P6 ;  /* 0x29080000e4027fae */ /* 0x000fe8000f12187c */
[----:B------:R-:W3:Y:S04]  /*1bdc0*/  LDL.LU.64 R216, [R1+0x190] ;  /* 0x0001900001d87983 */ /* 0x000ee80000300a00 */
[----:B------:R-:W-:Y:S04]  /*1bdd0*/  STL.64 [R1+0xa00], R230 ;  /* 0x000a00e601007387 */ /* 0x000fe80000100a00 */
[----:B------:R-:W4:Y:S04]  /*1bde0*/  LDL.LU.64 R218, [R1+0x188] ;  /* 0x0001880001da7983 */ /* 0x000f280000300a00 */
[----:B------:R1:W-:Y:S04]  /*1bdf0*/  STL.64 [R1+0xa18], R228 ;  /* 0x000a18e401007387 */ /* 0x0003e80000100a00 */
[----:B------:R-:W2:Y:S04]  /*1be00*/  LDL.LU.64 R220, [R1+0x180] ;  /* 0x0001800001dc7983 */ /* 0x000ea80000300a00 */
[----:B------:R1:W-:Y:S04]  /*1be10*/  STL.64 [R1+0xa80], R142 ;  /* 0x000a808e01007387 */ /* 0x0003e80000100a00 */
[----:B------:R-:W2:Y:S04]  /*1be20*/  LDL.LU.64 R222, [R1+0x178] ;  /* 0x0001780001de7983 */ /* 0x000ea80000300a00 */
[----:B------:R1:W-:Y:S01]  /*1be30*/  LDGSTS.E [R2+0x29100], desc[UR60][R142.64], !P6 ;  /* 0x291000008e027fae */ /* 0x0003e2000f12187c */
[----:B------:R-:W-:-:S05]  /*1be40*/  IMAD.WIDE R140, R242, 0x4, R232 ;  /* 0x00000004f28c7825 */ /* 0x000fca00078e02e8 */
[----:B------:R1:W-:Y:S01]  /*1be50*/  STL.64 [R1+0xaa8], R140 ;  /* 0x000aa88c01007387 */ /* 0x0003e20000100a00 */
[----:B------:R-:W-:-:S03]  /*1be60*/  IMAD.WIDE R234, R242, 0x4, R226 ;  /* 0x00000004f2ea7825 */ /* 0x000fc600078e02e2 */
[----:B------:R1:W-:Y:S01]  /*1be70*/  LDGSTS.E [R2+0x29180], desc[UR60][R140.64], !P6 ;  /* 0x291800008c027fae */ /* 0x0003e2000f12187c */
[----:B------:R-:W-:-:S03]  /*1be80*/  IMAD.WIDE R232, R242, 0x4, R224 ;  /* 0x00000004f2e87825 */ /* 0x000fc600078e02e0 */
[----:B------:R-:W-:Y:S04]  /*1be90*/  LDGSTS.E [R2+0x29800], desc[UR60][R234.64], !P5 ;  /* 0x29800000ea027fae */ /* 0x000fe8000e92187c */
[----:B------:R-:W2:Y:S04]  /*1bea0*/  LDL.LU.64 R224, [R1+0x110] ;  /* 0x0001100001e07983 */ /* 0x000ea80000300a00 */
[----:B------:R-:W2:Y:S04]  /*1beb0*/  LDL.LU.64 R226, [R1+0x108] ;  /* 0x0001080001e27983 */ /* 0x000ea80000300a00 */
[----:B------:R-:W-:Y:S04]  /*1bec0*/  STL.64 [R1+0xae0], R234 ;  /* 0x000ae0ea01007387 */ /* 0x000fe80000100a00 */
[----:B-1----:R-:W2:Y:S04]  /*1bed0*/  LDL.LU.64 R228, [R1+0x100] ;  /* 0x0001000001e47983 */ /* 0x002ea80000300a00 */
[----:B------:R1:W-:Y:S04]  /*1bee0*/  STL.64 [R1+0xaf8], R232 ;  /* 0x000af8e801007387 */ /* 0x0003e80000100a00 */
[----:B------:R-:W2:Y:S04]  /*1bef0*/  LDL.LU.64 R230, [R1+0xf8] ;  /* 0x0000f80001e67983 */ /* 0x000ea80000300a00 */
[----:B------:R2:W-:Y:S01]  /*1bf00*/  LDGSTS.E [R2+0x29880], desc[UR60][R232.64], !P5 ;  /* 0x29880000e8027fae */ /* 0x0005e2000e92187c */
[----:B------:R-:W-:-:S04]  /*1bf10*/  IMAD.WIDE R142, R242, 0x4, R238 ;  /* 0x00000004f28e7825 */ /* 0x000fc800078e02ee */
[C---:B------:R-:W-:Y:S01]  /*1bf20*/  IMAD.WIDE R140, R242.reuse, 0x4, R236 ;  /* 0x00000004f28c7825 */ /* 0x040fe200078e02ec */
[----:B------:R-:W-:Y:S04]  /*1bf30*/  STL.64 [R1+0xb10], R142 ;  /* 0x000b108e01007387 */ /* 0x000fe80000100a00 */
[----:B------:R2:W-:Y:S04]  /*1bf40*/  STL.64 [R1+0xb28], R140 ;  /* 0x000b288c01007387 */ /* 0x0005e80000100a00 */
[----:B-1----:R-:W2:Y:S04]  /*1bf50*/  LDL.LU.64 R232, [R1+0x90] ;  /* 0x0000900001e87983 */ /* 0x002ea80000300a00 */
[----:B------:R-:W2:Y:S04]  /*1bf60*/  LDL.LU.64 R234, [R1+0x88] ;  /* 0x0000880001ea7983 */ /* 0x000ea80000300a00 */
[----:B------:R-:W2:Y:S04]  /*1bf70*/  LDL.LU.64 R236, [R1+0x80] ;  /* 0x0000800001ec7983 */ /* 0x000ea80000300a00 */
[----:B------:R-:W2:Y:S04]  /*1bf80*/  LDL.LU.64 R244, [R1+0x78] ;  /* 0x0000780001f47983 */ /* 0x000ea80000300a00 */
[----:B------:R-:W-:Y:S04]  /*1bf90*/  LDGSTS.E [R2+0x29900], desc[UR60][R142.64], !P5 ;  /* 0x299000008e027fae */ /* 0x000fe8000e92187c */
[----:B------:R-:W-:Y:S01]  /*1bfa0*/  LDGSTS.E [R2+0x29980], desc[UR60][R140.64], !P5 ;  /* 0x299800008c027fae */ /* 0x000fe2000e92187c */
[----:B---3--:R-:W-:-:S05]  /*1bfb0*/  IMAD.WIDE R216, R242, 0x4, R216 ;  /* 0x00000004f2d87825 */ /* 0x008fca00078e02d8 */
[----:B------:R1:W-:Y:S01]  /*1bfc0*/  STL.64 [R1+0xb40], R216 ;  /* 0x000b40d801007387 */ /* 0x0003e20000100a00 */
[----:B----4-:R-:W-:-:S03]  /*1bfd0*/  IMAD.WIDE R218, R242, 0x4, R218 ;  /* 0x00000004f2da7825 */ /* 0x010fc600078e02da */
[----:B------:R-:W3:Y:S04]  /*1bfe0*/  LDL.LU.64 R238, [R1+0x10] ;  /* 0x0000100001ee7983 */ /* 0x000ee80000300a00 */
[----:B------:R4:W-:Y:S01]  /*1bff0*/  STL.64 [R1+0xb58], R218 ;  /* 0x000b58da01007387 */ /* 0x0009e20000100a00 */
[----:B--2---:R-:W-:-:S03]  /*1c000*/  IMAD.WIDE R220, R242, 0x4, R220 ;  /* 0x00000004f2dc7825 */ /* 0x004fc600078e02dc */
[----:B------:R-:W2:Y:S04]  /*1c010*/  LDL.LU.64 R140, [R1+0x8] ;  /* 0x00000800018c7983 */ /* 0x000ea80000300a00 */
[----:B------:R4:W-:Y:S04]  /*1c020*/  STL.64 [R1+0xb70], R220 ;  /* 0x000b70dc01007387 */ /* 0x0009e80000100a00 */
[----:B------:R-:W2:Y:S01]  /*1c030*/  LDL.LU.64 R142, [R1] ;  /* 0x00000000018e7983 */ /* 0x000ea20000300a00 */
[----:B------:R-:W-:Y:S01]  /*1c040*/  ISETP.GE.U32.AND P2, PT, R136, 0x7fffff68, PT ;  /* 0x7fffff688800780c */ /* 0x000fe20003f46070 */
[----:B------:R-:W-:-:S02]  /*1c050*/  VIADD R136, R252, 0xffffffa3 ;  /* 0xffffffa3fc887836 */ /* 0x000fc40000000000 */
[----:B------:R-:W-:Y:S01]  /*1c060*/  IMAD.WIDE R222, R242, 0x4, R222 ;  /* 0x00000004f2de7825 */ /* 0x000fe200078e02de */
[----:B------:R-:W-:Y:S02]  /*1c070*/  LDGSTS.E [R2+0x2a000], desc[UR60][R216.64], !P0 ;  /* 0x2a000000d8027fae */ /* 0x000fe4000c12187c */
[----:B------:R-:W-:Y:S01]  /*1c080*/  ISETP.GE.U32.AND P6, PT, R136, 0x7fffff64, PT ;  /* 0x7fffff648800780c */ /* 0x000fe20003fc6070 */
[----:B------:R-:W-:Y:S01]  /*1c090*/  VIADD R136, R137, 0xffffff9f ;  /* 0xffffff9f89887836 */ /* 0x000fe20000000000 */
[----:B------:R4:W-:Y:S01]  /*1c0a0*/  STL.64 [R1+0xb88], R222 ;  /* 0x000b88de01007387 */ /* 0x0009e20000100a00 */
[----:B------:R-:W4:Y:S03]  /*1c0b0*/  LDC R137, c[0x0][0x230] ;  /* 0x00008c00ff897b82 */ /* 0x000f260000000800 */
[----:B------:R-:W-:Y:S04]  /*1c0c0*/  LDGSTS.E [R2+0x2a080], desc[UR60][R218.64], !P0 ;  /* 0x2a080000da027fae */ /* 0x000fe8000c12187c */
[----:B-1----:R-:W2:Y:S04]  /*1c0d0*/  LDL.LU.64 R216, [R1+0x3678] ;  /* 0x0036780001d87983 */ /* 0x002ea80000300a00 */
[----:B------:R-:W-:Y:S04]  /*1c0e0*/  LDGSTS.E [R2+0x2a100], desc[UR60][R220.64], !P0 ;  /* 0x2a100000dc027fae */ /* 0x000fe8000c12187c */
[----:B----4-:R-:W4:Y:S01]  /*1c0f0*/  LDL.LU.64 R218, [R1+0x3670] ;  /* 0x0036700001da7983 */ /* 0x010f220000300a00 */
[----:B------:R-:W-:-:S03]  /*1c100*/  IMAD.WIDE R224, R242, 0x4, R224 ;  /* 0x00000004f2e07825 */ /* 0x000fc600078e02e0 */
[----:B------:R-:W-:Y:S01]  /*1c110*/  LDGSTS.E [R2+0x2a180], desc[UR60][R222.64], !P0 ;  /* 0x2a180000de027fae */ /* 0x000fe2000c12187c */
[----:B------:R-:W-:-:S03]  /*1c120*/  IMAD.WIDE R226, R242, 0x4, R226 ;  /* 0x00000004f2e27825 */ /* 0x000fc600078e02e2 */
[----:B------:R-:W4:Y:S01]  /*1c130*/  LDL.LU.64 R220, [R1+0x3668] ;  /* 0x0036680001dc7983 */ /* 0x000f220000300a00 */
[----:B------:R-:W-:-:S03]  /*1c140*/  ISETP.GE.U32.AND P5, PT, R136, 0x7fffff60, PT ;  /* 0x7fffff608800780c */ /* 0x000fc60003fa6070 */
[----:B------:R-:W-:Y:S01]  /*1c150*/  LDGSTS.E [R2+0x2a800], desc[UR60][R224.64], !P1 ;  /* 0x2a800000e0027fae */ /* 0x000fe2000c92187c */
[----:B------:R-:W-:-:S03]  /*1c160*/  IMAD.WIDE R228, R242, 0x4, R228 ;  /* 0x00000004f2e47825 */ /* 0x000fc600078e02e4 */
[----:B------:R-:W4:Y:S04]  /*1c170*/  LDL.LU.64 R222, [R1+0x3660] ;  /* 0x0036600001de7983 */ /* 0x000f280000300a00 */
[----:B------:R1:W-:Y:S01]  /*1c180*/  STL.64 [R1+0xba0], R224 ;  /* 0x000ba0e001007387 */ /* 0x0003e20000100a00 */
[----:B------:R-:W-:-:S03]  /*1c190*/  IMAD.WIDE R230, R242, 0x4, R230 ;  /* 0x00000004f2e67825 */ /* 0x000fc600078e02e6 */
[----:B------:R1:W-:Y:S01]  /*1c1a0*/  STL.64 [R1+0xbb8], R226 ;  /* 0x000bb8e201007387 */ /* 0x0003e20000100a00 */
[----:B------:R-:W-:Y:S02]  /*1c1b0*/  IADD3 R136, R139, -0x65, RZ ;  /* 0xffffff9b8b887810 */ /* 0x000fe40007ffe0ff */
[----:B------:R-:W1:Y:S01]  /*1c1c0*/  LDC R139, c[0x0][0x230] ;  /* 0x00008c00ff8b7b82 */ /* 0x000e620000000800 */
[----:B------:R-:W-:Y:S04]  /*1c1d0*/  LDGSTS.E [R2+0x2a880], desc[UR60][R226.64], !P1 ;  /* 0x2a880000e2027fae */ /* 0x000fe8000c92187c */
[----:B-1----:R-:W4:Y:S04]  /*1c1e0*/  LDL.LU.64 R224, [R1+0x3658] ;  /* 0x0036580001e07983 */ /* 0x002f280000300a00 */
[----:B------:R1:W-:Y:S04]  /*1c1f0*/  STL.64 [R1+0xbd0], R228 ;  /* 0x000bd0e401007387 */ /* 0x0003e80000100a00 */
[----:B------:R-:W4:Y:S04]  /*1c200*/  LDL.LU.64 R226, [R1+0x3650] ;  /* 0x0036500001e27983 */ /* 0x000f280000300a00 */
[----:B------:R1:W-:Y:S04]  /*1c210*/  STL.64 [R1+0xbe8], R230 ;  /* 0x000be8e601007387 */ /* 0x0003e80000100a00 */
[----:B------:R-:W-:Y:S04]  /*1c220*/  LDGSTS.E [R2+0x2a900], desc[UR60][R228.64], !P1 ;  /* 0x2a900000e4027fae */ /* 0x000fe8000c92187c */
[----:B------:R-:W-:Y:S01]  /*1c230*/  LDGSTS.E [R2+0x2a980], desc[UR60][R230.64], !P1 ;  /* 0x2a980000e6027fae */ /* 0x000fe2000c92187c */
[----:B------:R-:W-:-:S03]  /*1c240*/  ISETP.GE.U32.AND P0, PT, R136, 0x7fffff5c, PT ;  /* 0x7fffff5c8800780c */ /* 0x000fc60003f06070 */
[----:B-1----:R-:W4:Y:S04]  /*1c250*/  LDL.LU.64 R228, [R1+0x3648] ;  /* 0x0036480001e47983 */ /* 0x002f280000300a00 */
[----:B------:R-:W4:Y:S01]  /*1c260*/  LDL.LU.64 R230, [R1+0x3640] ;  /* 0x0036400001e67983 */ /* 0x000f220000300a00 */
[----:B------:R-:W-:-:S04]  /*1c270*/  IMAD.WIDE R232, R242, 0x4, R232 ;  /* 0x00000004f2e87825 */ /* 0x000fc800078e02e8 */
[C---:B------:R-:W-:Y:S01]  /*1c280*/  IMAD.WIDE R234, R242.reuse, 0x4, R234 ;  /* 0x00000004f2ea7825 */ /* 0x040fe200078e02ea */
[----:B------:R1:W-:Y:S03]  /*1c290*/  STL.64 [R1+0xc40], R232 ;  /* 0x000c40e801007387 */ /* 0x0003e60000100a00 */
[C---:B------:R-:W-:Y:S01]  /*1c2a0*/  IMAD.WIDE R236, R242.reuse, 0x4, R236 ;  /* 0x00000004f2ec7825 */ /* 0x040fe200078e02ec */
[----:B------:R1:W-:Y:S03]  /*1c2b0*/  STL.64 [R1+0xc98], R234 ;  /* 0x000c98ea01007387 */ /* 0x0003e60000100a00 */
[----:B------:R-:W-:Y:S01]  /*1c2c0*/  IMAD.WIDE R244, R242, 0x4, R244 ;  /* 0x00000004f2f47825 */ /* 0x000fe200078e02f4 */
[----:B------:R-:W-:Y:S04]  /*1c2d0*/  LDGSTS.E [R2+0x2b000], desc[UR60][R232.64], !P2 ;  /* 0x2b000000e8027fae */ /* 0x000fe8000d12187c */
[----:B------:R-:W-:Y:S01]  /*1c2e0*/  LDGSTS.E [R2+0x2b080], desc[UR60][R234.64], !P2 ;  /* 0x2b080000ea027fae */ /* 0x000fe2000d12187c */
[----:B------:R-:W-:-:S02]  /*1c2f0*/  VIADD R136, R138, 0xffffff97 ;  /* 0xffffff978a887836 */ /* 0x000fc40000000000 */
[----:B------:R-:W2:Y:S01]  /*1c300*/  LDC R138, c[0x0][0x230] ;  /* 0x00008c00ff8a7b82 */ /* 0x000ea20000000800 */
[----:B------:R-:W-:Y:S04]  /*1c310*/  LDGSTS.E [R2+0x2b100], desc[UR60][R236.64], !P2 ;  /* 0x2b100000ec027fae */ /* 0x000fe8000d12187c */
[----:B-1----:R-:W4:Y:S04]  /*1c320*/  LDL.LU.64 R232, [R1+0x3638] ;  /* 0x0036380001e87983 */ /* 0x002f280000300a00 */
[----:B------:R1:W-:Y:S04]  /*1c330*/  STL.64 [R1+0xcf0], R236 ;  /* 0x000cf0ec01007387 */ /* 0x0003e80000100a00 */
[----:B------:R-:W4:Y:S04]  /*1c340*/  LDL.LU.64 R234, [R1+0x3630] ;  /* 0x0036300001ea7983 */ /* 0x000f280000300a00 */
[----:B------:R2:W-:Y:S04]  /*1c350*/  STL.64 [R1+0xd38], R244 ;  /* 0x000d38f401007387 */ /* 0x0005e80000100a00 */
[----:B------:R2:W-:Y:S01]  /*1c360*/  LDGSTS.E [R2+0x2b180], desc[UR60][R244.64], !P2 ;  /* 0x2b180000f4027fae */ /* 0x0005e2000d12187c */
[----:B------:R-:W-:-:S03]  /*1c370*/  ISETP.GE.U32.AND P1, PT, R136, 0x7fffff58, PT ;  /* 0x7fffff588800780c */ /* 0x000fc60003f26070 */
[----:B-1----:R-:W4:Y:S01]  /*1c380*/  LDL.LU.64 R236, [R1+0x3628] ;  /* 0x0036280001ec7983 */ /* 0x002f220000300a00 */
[----:B------:R-:W-:Y:S02]  /*1c390*/  VIADD R136, R137, 0xffffff93 ;  /* 0xffffff9389887836 */ /* 0x000fe40000000000 */
[C---:B------:R-:W-:Y:S01]  /*1c3a0*/  IMAD.WIDE R134, R242.reuse, 0x4, R134 ;  /* 0x00000004f2867825 */ /* 0x040fe200078e0286 */
[----:B------:R-:W1:Y:S03]  /*1c3b0*/  LDC R137, c[0x0][0x230] ;  /* 0x00008c00ff897b82 */ /* 0x000e660000000800 */
[----:B------:R-:W-:Y:S01]  /*1c3c0*/  IMAD.WIDE R132, R242, 0x4, R132 ;  /* 0x00000004f2847825 */ /* 0x000fe200078e0284 */
[----:B------:R-:W-:-:S03]  /*1c3d0*/  ISETP.GE.U32.AND P2, PT, R136, 0x7fffff54, PT ;  /* 0x7fffff548800780c */ /* 0x000fc60003f46070 */
[----:B------:R-:W-:-:S04]  /*1c3e0*/  IMAD.WIDE R130, R242, 0x4, R130 ;  /* 0x00000004f2827825 */ /* 0x000fc800078e0282 */
[----:B------:R-:W-:-:S04]  /*1c3f0*/  IMAD.WIDE R126, R242, 0x4, R126 ;  /* 0x00000004f27e7825 */ /* 0x000fc800078e027e */
[----:B------:R-:W-:-:S04]  /*1c400*/  IMAD.WIDE R124, R242, 0x4, R124 ;  /* 0x00000004f27c7825 */ /* 0x000fc800078e027c */
[----:B------:R-:W-:-:S04]  /*1c410*/  IMAD.WIDE R122, R242, 0x4, R122 ;  /* 0x00000004f27a7825 */ /* 0x000fc800078e027a */
[----:B------:R-:W-:Y:S02]  /*1c420*/  VIADD R136, R139, 0xffffff8f ;  /* 0xffffff8f8b887836 */ /* 0x000fe40000000000 */
[----:B------:R-:W-:-:S04]  /*1c430*/  IMAD.WIDE R118, R242, 0x4, R118 ;  /* 0x00000004f2767825 */ /* 0x000fc800078e0276 */
[----:B------:R-:W-:-:S04]  /*1c440*/  IMAD.WIDE R116, R242, 0x4, R116 ;  /* 0x00000004f2747825 */ /* 0x000fc800078e0274 */
[----:B------:R-:W-:-:S04]  /*1c450*/  IMAD.WIDE R114, R242, 0x4, R114 ;  /* 0x00000004f2727825 */ /* 0x000fc800078e0272 */
[----:B------:R-:W-:-:S04]  /*1c460*/  IMAD.WIDE R110, R242, 0x4, R110 ;  /* 0x00000004f26e7825 */ /* 0x000fc800078e026e */
[----:B------:R-:W-:-:S04]  /*1c470*/  IMAD.WIDE R108, R242, 0x4, R108 ;  /* 0x00000004f26c7825 */ /* 0x000fc800078e026c */
[----:B------:R-:W-:-:S04]  /*1c480*/  IMAD.WIDE R106, R242, 0x4, R106 ;  /* 0x00000004f26a7825 */ /* 0x000fc800078e026a */
[----:B------:R-:W-:-:S04]  /*1c490*/  IMAD.WIDE R102, R242, 0x4, R102 ;  /* 0x00000004f2667825 */ /* 0x000fc800078e0266 */
[----:B------:R-:W-:-:S04]  /*1c4a0*/  IMAD.WIDE R98, R242, 0x4, R98 ;  /* 0x00000004f2627825 */ /* 0x000fc800078e0262 */
[----:B---3--:R-:W-:-:S04]  /*1c4b0*/  IMAD.WIDE R238, R242, 0x4, R238 ;  /* 0x00000004f2ee7825 */ /* 0x008fc800078e02ee */
[C---:B--2---:R-:W-:Y:S01]  /*1c4c0*/  IMAD.WIDE R244, R242.reuse, 0x4, R140 ;  /* 0x00000004f2f47825 */ /* 0x044fe200078e028c */
[----:B------:R2:W-:Y:S03]  /*1c4d0*/  STL.64 [R1+0xdc0], R238 ;  /* 0x000dc0ee01007387 */ /* 0x0005e60000100a00 */
[C---:B------:R-:W-:Y:S01]  /*1c4e0*/  IMAD.WIDE R140, R242.reuse, 0x4, R250 ;  /* 0x00000004f28c7825 */ /* 0x040fe200078e02fa */
[----:B------:R-:W-:Y:S03]  /*1c4f0*/  STL.64 [R1+0xdf8], R244 ;  /* 0x000df8f401007387 */ /* 0x000fe60000100a00 */
[C---:B------:R-:W-:Y:S01]  /*1c500*/  IMAD.WIDE R142, R242.reuse, 0x4, R142 ;  /* 0x00000004f28e7825 */ /* 0x040fe200078e028e */
[----:B------:R-:W-:Y:S04]  /*1c510*/  LDGSTS.E [R2+0x2b800], desc[UR60][R238.64], !P6 ;  /* 0x2b800000ee027fae */ /* 0x000fe8000f12187c */
[----:B------:R-:W-:Y:S04]  /*1c520*/  LDGSTS.E [R2+0x2b880], desc[UR60][R244.64], !P6 ;  /* 0x2b880000f4027fae */ /* 0x000fe8000f12187c */
[----:B------:R-:W-:Y:S04]  /*1c530*/  LDGSTS.E [R2+0x2b900], desc[UR60][R142.64], !P6 ;  /* 0x2b9000008e027fae */ /* 0x000fe8000f12187c */
[----:B--2---:R-:W2:Y:S04]  /*1c540*/  LDL.LU.64 R238, [R1+0x3620] ;  /* 0x0036200001ee7983 */ /* 0x004ea80000300a00 */
[----:B------:R-:W-:Y:S04]  /*1c550*/  STL.64 [R1+0xe20], R142 ;  /* 0x000e208e01007387 */ /* 0x000fe80000100a00 */
[----:B------:R3:W-:Y:S04]  /*1c560*/  STL.64 [R1+0xe38], R140 ;  /* 0x000e388c01007387 */ /* 0x0007e80000100a00 */
[----:B------:R3:W-:Y:S04]  /*1c570*/  LDGSTS.E [R2+0x2b980], desc[UR60][R140.64], !P6 ;  /* 0x2b9800008c027fae */ /* 0x0007e8000f12187c */
[----:B------:R-:W-:Y:S04]  /*1c580*/  STL.64 [R1+0xe70], R134 ;  /* 0x000e708601007387 */ /* 0x000fe80000100a00 */
[----:B------:R-:W-:Y:S01]  /*1c590*/  LDGSTS.E [R2+0x2c000], desc[UR60][R134.64], !P5 ;  /* 0x2c00000086027fae */ /* 0x000fe2000e92187c */
[----:B---3--:R-:W-:-:S03]  /*1c5a0*/  IMAD.WIDE R140, R242, 0x4, R128 ;  /* 0x00000004f28c7825 */ /* 0x008fc600078e0280 */
[----:B------:R-:W-:Y:S04]  /*1c5b0*/  STL.64 [R1+0xef8], R132 ;  /* 0x000ef88401007387 */ /* 0x000fe80000100a00 */
[----:B------:R-:W-:Y:S04]  /*1c5c0*/  LDGSTS.E [R2+0x2c080], desc[UR60][R132.64], !P5 ;  /* 0x2c08000084027fae */ /* 0x000fe8000e92187c */
[----:B------:R3:W-:Y:S04]  /*1c5d0*/  STL.64 [R1+0xf70], R130 ;  /* 0x000f708201007387 */ /* 0x0007e80000100a00 */
[----:B------:R3:W-:Y:S04]  /*1c5e0*/  LDGSTS.E [R2+0x2c100], desc[UR60][R130.64], !P5 ;  /* 0x2c10000082027fae */ /* 0x0007e8000e92187c */
[----:B------:R-:W-:Y:S04]  /*1c5f0*/  STL.64 [R1+0x1618], R140 ;  /* 0x0016188c01007387 */ /* 0x000fe80000100a00 */
[----:B------:R-:W-:Y:S01]  /*1c600*/  LDGSTS.E [R2+0x2c180], desc[UR60][R140.64], !P5 ;  /* 0x2c1800008c027fae */ /* 0x000fe2000e92187c */
[----:B---3--:R-:W-:-:S03]  /*1c610*/  IMAD.WIDE R130, R242, 0x4, R120 ;  /* 0x00000004f2827825 */ /* 0x008fc600078e0278 */
[----:B------:R-:W-:Y:S04]  /*1c620*/  STL.64 [R1+0x1630], R126 ;  /* 0x0016307e01007387 */ /* 0x000fe80000100a00 */
[----:B------:R-:W-:Y:S04]  /*1c630*/  LDGSTS.E [R2+0x2c800], desc[UR60][R126.64], !P0 ;  /* 0x2c8000007e027fae */ /* 0x000fe8000c12187c */
[----:B------:R-:W-:Y:S04]  /*1c640*/  STL.64 [R1+0x1648], R124 ;  /* 0x0016487c01007387 */ /* 0x000fe80000100a00 */
[----:B------:R-:W-:Y:S01]  /*1c650*/  LDGSTS.E [R2+0x2c880], desc[UR60][R124.64], !P0 ;  /* 0x2c8800007c027fae */ /* 0x000fe2000c12187c */
[----:B------:R-:W-:-:S02]  /*1c660*/  ISETP.GE.U32.AND P6, PT, R136, 0x7fffff50, PT ;  /* 0x7fffff508800780c */ /* 0x000fc40003fc6070 */
[----:B------:R-:W-:Y:S01]  /*1c670*/  IADD3 R128, R138, -0x75, RZ ;  /* 0xffffff8b8a807810 */ /* 0x000fe20007ffe0ff */
[----:B------:R3:W-:Y:S01]  /*1c680*/  STL.64 [R1+0x1660], R122 ;  /* 0x0016607a01007387 */ /* 0x0007e20000100a00 */
[----:B------:R-:W1:Y:S03]  /*1c690*/  LDC R136, c[0x0][0x230] ;  /* 0x00008c00ff887b82 */ /* 0x000e660000000800 */
[----:B------:R3:W-:Y:S04]  /*1c6a0*/  LDGSTS.E [R2+0x2c900], desc[UR60][R122.64], !P0 ;  /* 0x2c9000007a027fae */ /* 0x0007e8000c12187c */
[----:B------:R-:W-:Y:S04]  /*1c6b0*/  STL.64 [R1+0x1678], R130 ;  /* 0x0016788201007387 */ /* 0x000fe80000100a00 */
[----:B------:R-:W-:Y:S01]  /*1c6c0*/  LDGSTS.E [R2+0x2c980], desc[UR60][R130.64], !P0 ;  /* 0x2c98000082027fae */ /* 0x000fe2000c12187c */
[----:B---3--:R-:W-:-:S03]  /*1c6d0*/  IMAD.WIDE R122, R242, 0x4, R112 ;  /* 0x00000004f27a7825 */ /* 0x008fc600078e0270 */
[----:B------:R-:W-:Y:S04]  /*1c6e0*/  STL.64 [R1+0x1690], R118 ;  /* 0x0016907601007387 */ /* 0x000fe80000100a00 */
[----:B------:R-:W-:Y:S04]  /*1c6f0*/  LDGSTS.E [R2+0x2d000], desc[UR60][R118.64], !P1 ;  /* 0x2d00000076027fae */ /* 0x000fe8000c92187c */
[----:B------:R-:W-:Y:S04]  /*1c700*/  STL.64 [R1+0x16a8], R116 ;  /* 0x0016a87401007387 */ /* 0x000fe80000100a00 */
[----:B------:R-:W-:Y:S04]  /*1c710*/  LDGSTS.E [R2+0x2d080], desc[UR60][R116.64], !P1 ;  /* 0x2d08000074027fae */ /* 0x000fe8000c92187c */
[----:B------:R3:W-:Y:S04]  /*1c720*/  STL.64 [R1+0x16c0], R114 ;  /* 0x0016c07201007387 */ /* 0x0007e80000100a00 */
[----:B------:R3:W-:Y:S04]  /*1c730*/  LDGSTS.E [R2+0x2d100], desc[UR60][R114.64], !P1 ;  /* 0x2d10000072027fae */ /* 0x0007e8000c92187c */
[----:B------:R-:W-:Y:S04]  /*1c740*/  STL.64 [R1+0x16d8], R122 ;  /* 0x0016d87a01007387 */ /* 0x000fe80000100a00 */
[----:B------:R-:W-:Y:S04]  /*1c750*/  LDGSTS.E [R2+0x2d180], desc[UR60][R122.64], !P1 ;  /* 0x2d1800007a027fae */ /* 0x000fe8000c92187c */
[----:B------:R-:W-:Y:S01]  /*1c760*/  STL.64 [R1+0x16f0], R110 ;  /* 0x0016f06e01007387 */ /* 0x000fe20000100a00 */
[----:B---3--:R-:W-:-:S03]  /*1c770*/  IMAD.WIDE R114, R242, 0x4, R104 ;  /* 0x00000004f2727825 */ /* 0x008fc600078e0268 */
[----:B------:R-:W-:Y:S01]  /*1c780*/  LDGSTS.E [R2+0x2d800], desc[UR60][R110.64], !P2 ;  /* 0x2d8000006e027fae */ /* 0x000fe2000d12187c */
[----:B------:R-:W-:Y:S02]  /*1c790*/  ISETP.GE.U32.AND P5, PT, R128, 0x7fffff4c, PT ;  /* 0x7fffff4c8000780c */ /* 0x000fe40003fa6070 */
[----:B------:R-:W3:Y:S01]  /*1c7a0*/  LDC R128, c[0x0][0x230] ;  /* 0x00008c00ff807b82 */ /* 0x000ee20000000800 */
[----:B------:R-:W-:Y:S04]  /*1c7b0*/  STL.64 [R1+0x1718], R108 ;  /* 0x0017186c01007387 */ /* 0x000fe80000100a00 */
[----:B------:R-:W-:Y:S04]  /*1c7c0*/  LDGSTS.E [R2+0x2d880], desc[UR60][R108.64], !P2 ;  /* 0x2d8800006c027fae */ /* 0x000fe8000d12187c */
[----:B------:R1:W-:Y:S04]  /*1c7d0*/  STL.64 [R1+0x1730], R106 ;  /* 0x0017306a01007387 */ /* 0x0003e80000100a00 */
[----:B------:R1:W-:Y:S04]  /*1c7e0*/  LDGSTS.E [R2+0x2d900], desc[UR60][R106.64], !P2 ;  /* 0x2d9000006a027fae */ /* 0x0003e8000d12187c */
[----:B------:R-:W-:Y:S04]  /*1c7f0*/  STL.64 [R1+0x1748], R114 ;  /* 0x0017487201007387 */ /* 0x000fe80000100a00 */
[----:B------:R-:W-:Y:S01]  /*1c800*/  LDGSTS.E [R2+0x2d980], desc[UR60][R114.64], !P2 ;  /* 0x2d98000072027fae */ /* 0x000fe2000d12187c */
[----:B-1----:R-:W-:-:S03]  /*1c810*/  IMAD.WIDE R106, R242, 0x4, R100 ;  /* 0x00000004f26a7825 */ /* 0x002fc600078e0264 */
[----:B------:R-:W-:Y:S01]  /*1c820*/  STL.64 [R1+0x1758], R102 ;  /* 0x0017586601007387 */ /* 0x000fe20000100a00 */
[----:B------:R-:W-:-:S03]  /*1c830*/  IMAD.WIDE R100, R242, 0x4, R96 ;  /* 0x00000004f2647825 */ /* 0x000fc600078e0260 */
[----:B------:R-:W-:Y:S01]  /*1c840*/  LDGSTS.E [R2+0x2e000], desc[UR60][R102.64], !P6 ;  /* 0x2e00000066027fae */ /* 0x000fe2000f12187c */
[----:B------:R-:W-:-:S03]  /*1c850*/  IMAD.SHL.U32 R97, R243, 0x40, RZ ;  /* 0x00000040f3617824 */ /* 0x000fc600078e00ff */
[----:B------:R-:W-:Y:S01]  /*1c860*/  STL.64 [R1+0x1768], R106 ;  /* 0x0017686a01007387 */ /* 0x000fe20000100a00 */
[----:B------:R-:W-:-:S03]  /*1c870*/  IMAD.WIDE R94, R97, 0x4, R94 ;  /* 0x00000004615e7825 */ /* 0x000fc600078e025e */
[----:B------:R-:W-:Y:S01]  /*1c880*/  LDGSTS.E [R2+0x2e080], desc[UR60][R106.64], !P6 ;  /* 0x2e0800006a027fae */ /* 0x000fe2000f12187c */
[----:B------:R-:W-:-:S03]  /*1c890*/  IMAD.WIDE R92, R97, 0x4, R92 ;  /* 0x00000004615c7825 */ /* 0x000fc600078e025c */
[----:B------:R1:W-:Y:S01]  /*1c8a0*/  STL.64 [R1+0x1778], R98 ;  /* 0x0017786201007387 */ /* 0x0003e20000100a00 */
[----:B------:R-:W-:-:S03]  /*1c8b0*/  IMAD.WIDE R90, R97, 0x4, R90 ;  /* 0x00000004615a7825 */ /* 0x000fc600078e025a */
[----:B------:R1:W-:Y:S04]  /*1c8c0*/  LDGSTS.E [R2+0x2e100], desc[UR60][R98.64], !P6 ;  /* 0x2e10000062027fae */ /* 0x0003e8000f12187c */
[----:B------:R-:W-:Y:S01]  /*1c8d0*/  STL.64 [R1+0x1788], R100 ;  /* 0x0017886401007387 */ /* 0x000fe20000100a00 */
[----:B------:R-:W-:-:S03]  /*1c8e0*/  IMAD.WIDE R86, R97, 0x4, R86 ;  /* 0x0000000461567825 */ /* 0x000fc600078e0256 */
[----:B------:R-:W-:Y:S01]  /*1c8f0*/  STL.64 [R1+0x1798], R94 ;  /* 0x0017985e01007387 */ /* 0x000fe20000100a00 */
[----:B-1----:R-:W-:-:S03]  /*1c900*/  IMAD.WIDE R98, R97, 0x4, R88 ;  /* 0x0000000461627825 */ /* 0x002fc600078e0258 */
[----:B------:R-:W-:Y:S04]  /*1c910*/  STL.64 [R1+0x17a8], R92 ;  /* 0x0017a85c01007387 */ /* 0x000fe80000100a00 */
[----:B------:R-:W-:Y:S01]  /*1c920*/  LDGSTS.E [R2+0x2e180], desc[UR60][R100.64], !P6 ;  /* 0x2e18000064027fae */ /* 0x000fe2000f12187c */
[----:B------:R-:W-:-:S03]  /*1c930*/  IMAD.WIDE R84, R97, 0x4, R84 ;  /* 0x0000000461547825 */ /* 0x000fc600078e0254 */
[----:B------:R1:W-:Y:S01]  /*1c940*/  STL.64 [R1+0x17b8], R90 ;  /* 0x0017b85a01007387 */ /* 0x0003e20000100a00 */
[----:B------:R-:W-:-:S03]  /*1c950*/  IMAD.WIDE R82, R97, 0x4, R82 ;  /* 0x0000000461527825 */ /* 0x000fc600078e0252 */
[----:B------:R-:W-:Y:S04]  /*1c960*/  LDGSTS.E [R2+0x2e800], desc[UR60][R94.64], !P5 ;  /* 0x2e8000005e027fae */ /* 0x000fe8000e92187c */
[----:B------:R-:W-:Y:S04]  /*1c970*/  STL.64 [R1+0x17c8], R98 ;  /* 0x0017c86201007387 */ /* 0x000fe80000100a00 */
[----:B------:R-:W-:Y:S04]  /*1c980*/  LDGSTS.E [R2+0x2e880], desc[UR60][R92.64], !P5 ;  /* 0x2e8800005c027fae */ /* 0x000fe8000e92187c */
[----:B------:R-:W4:Y:S04]  /*1c990*/  LDL.LU.64 R124, [R1+0x370] ;  /* 0x00037000017c7983 */ /* 0x000f280000300a00 */
[----:B------:R1:W-:Y:S04]  /*1c9a0*/  LDGSTS.E [R2+0x2e900], desc[UR60][R90.64], !P5 ;  /* 0x2e9000005a027fae */ /* 0x0003e8000e92187c */
[----:B------:R-:W2:Y:S04]  /*1c9b0*/  LDL.LU.64 R126, [R1+0x368] ;  /* 0x00036800017e7983 */ /* 0x000ea80000300a00 */
[----:B------:R-:W2:Y:S01]  /*1c9c0*/  LDL.LU.64 R250, [R1+0x360] ;  /* 0x0003600001fa7983 */ /* 0x000ea20000300a00 */
[----:B-1----:R-:W-:-:S03]  /*1c9d0*/  IMAD.WIDE R90, R97, 0x4, R80 ;  /* 0x00000004615a7825 */ /* 0x002fc600078e0250 */
[----:B------:R-:W2:Y:S04]  /*1c9e0*/  LDL.LU.64 R244, [R1+0x358] ;  /* 0x0003580001f47983 */ /* 0x000ea80000300a00 */
[----:B------:R-:W-:Y:S04]  /*1c9f0*/  STL.64 [R1+0x17d0], R86 ;  /* 0x0017d05601007387 */ /* 0x000fe80000100a00 */
[----:B------:R-:W-:Y:S04]  /*1ca00*/  STL.64 [R1+0x17d8], R84 ;  /* 0x0017d85401007387 */ /* 0x000fe80000100a00 */
[----:B------:R1:W-:Y:S04]  /*1ca10*/  STL.64 [R1+0x17e0], R82 ;  /* 0x0017e05201007387 */ /* 0x0003e80000100a00 */
[----:B------:R-:W-:Y:S04]  /*1ca20*/  STL.64 [R1+0x17e8], R90 ;  /* 0x0017e85a01007387 */ /* 0x000fe80000100a00 */
[----:B------:R-:W2:Y:S04]  /*1ca30*/  LDL.LU.64 R140, [R1+0x2f0] ;  /* 0x0002f000018c7983 */ /* 0x000ea80000300a00 */
[----:B------:R-:W2:Y:S04]  /*1ca40*/  LDL.LU.64 R142, [R1+0x2e8] ;  /* 0x0002e800018e7983 */ /* 0x000ea80000300a00 */
[----:B------:R-:W2:Y:S01]  /*1ca50*/  LDL.LU.64 R242, [R1+0x2e0] ;  /* 0x0002e00001f27983 */ /* 0x000ea20000300a00 */
[----:B------:R-:W-:-:S02]  /*1ca60*/  VIADD R120, R137, 0xffffff87 ;  /* 0xffffff8789787836 */ /* 0x000fc40000000000 */
[----:B------:R-:W-:Y:S01]  /*1ca70*/  VIADD R112, R136, 0xffffff83 ;  /* 0xffffff8388707836 */ /* 0x000fe20000000000 */
[----:B------:R-:W-:Y:S02]  /*1ca80*/  LDGSTS.E [R2+0x2e980], desc[UR60][R98.64], !P5 ;  /* 0x2e98000062027fae */ /* 0x000fe4000e92187c */
[----:B------:R-:W-:Y:S02]  /*1ca90*/  ISETP.GE.U32.AND P0, PT, R120, 0x7fffff48, PT ;  /* 0x7fffff487800780c */ /* 0x000fe40003f06070 */
[----:B------:R-:W-:Y:S01]  /*1caa0*/  ISETP.GE.U32.AND P1, PT, R112, 0x7fffff44, PT ;  /* 0x7fffff447000780c */ /* 0x000fe20003f26070 */
[----:B---3--:R-:W-:Y:S01]  /*1cab0*/  VIADD R104, R128, 0xffffffbe ;  /* 0xffffffbe80687836 */ /* 0x008fe20000000000 */
[----:B------:R-:W3:Y:S01]  /*1cac0*/  LDC R120, c[0x0][0x230] ;  /* 0x00008c00ff787b82 */ /* 0x000ee20000000800 */
[----:B------:R-:W-:-:S04]  /*1cad0*/  IMAD.WIDE R78, R97, 0x4, R78 ;  /* 0x00000004614e7825 */ /* 0x000fc800078e024e */
[----:B------:R-:W-:-:S04]  /*1cae0*/  IMAD.WIDE R76, R97, 0x4, R76 ;  /* 0x00000004614c7825 */ /* 0x000fc800078e024c */
[----:B------:R-:W-:Y:S01]  /*1caf0*/  LDGSTS.E [R2+0x2f000], desc[UR60][R86.64], !P0 ;  /* 0x2f00000056027fae */ /* 0x000fe2000c12187c */
[----:B------:R-:W-:Y:S01]  /*1cb00*/  IMAD.WIDE R74, R97, 0x4, R74 ;  /* 0x00000004614a7825 */ /* 0x000fe200078e024a */
[----:B------:R-:W2:Y:S02]  /*1cb10*/  LDC R112, c[0x0][0x230] ;  /* 0x00008c00ff707b82 */ /* 0x000ea40000000800 */
[----:B------:R-:W-:Y:S01]  /*1cb20*/  LDGSTS.E [R2+0x2f080], desc[UR60][R84.64], !P0 ;  /* 0x2f08000054027fae */ /* 0x000fe2000c12187c */
[----:B------:R-:W-:-:S03]  /*1cb30*/  ISETP.GE.U32.AND P2, PT, R104, 0x7fffff7f, PT ;  /* 0x7fffff7f6800780c */ /* 0x000fc60003f46070 */
[----:B------:R1:W-:Y:S02]  /*1cb40*/  LDGSTS.E [R2+0x2f100], desc[UR60][R82.64], !P0 ;  /* 0x2f10000052027fae */ /* 0x0003e4000c12187c */
[----:B------:R-:W2:Y:S02]  /*1cb50*/  LDC R104, c[0x0][0x230] ;  /* 0x00008c00ff687b82 */ /* 0x000ea40000000800 */
[----:B------:R-:W-:Y:S04]  /*1cb60*/  LDGSTS.E [R2+0x2f180], desc[UR60][R90.64], !P0 ;  /* 0x2f1800005a027fae */ /* 0x000fe8000c12187c */
[----:B------:R-:W-:Y:S01]  /*1cb70*/  STL.64 [R1+0x17f0], R78 ;  /* 0x0017f04e01007387 */ /* 0x000fe20000100a00 */
[----:B-1----:R-:W-:-:S03]  /*1cb80*/  IMAD.WIDE R82, R97, 0x4, R72 ;  /* 0x0000000461527825 */ /* 0x002fc600078e0248 */
[----:B------:R-:W-:Y:S01]  /*1cb90*/  STL.64 [R1+0x17f8], R76 ;  /* 0x0017f84c01007387 */ /* 0x000fe20000100a00 */
[----:B---3--:R-:W-:Y:S01]  /*1cba0*/  IADD3 R96, R120, -0x46, RZ ;  /* 0xffffffba78607810 */ /* 0x008fe20007ffe0ff */
[----:B------:R-:W1:Y:S02]  /*1cbb0*/  LDC R73, c[0x0][0x230] ;  /* 0x00008c00ff497b82 */ /* 0x000e640000000800 */
[----:B------:R-:W-:Y:S04]  /*1cbc0*/  LDGSTS.E [R2+0x2f800], desc[UR60][R78.64], !P1 ;  /* 0x2f8000004e027fae */ /* 0x000fe8000c92187c */
[----:B------:R-:W-:Y:S04]  /*1cbd0*/  STL.64 [R1+0x1800], R74 ;  /* 0x0018004a01007387 */ /* 0x000fe80000100a00 */
[----:B------:R-:W-:Y:S04]  /*1cbe0*/  LDGSTS.E [R2+0x2f880], desc[UR60][R76.64], !P1 ;  /* 0x2f8800004c027fae */ /* 0x000fe8000c92187c */
[----:B------:R-:W3:Y:S04]  /*1cbf0*/  LDL.LU.64 R138, [R1+0x2d8] ;  /* 0x0002d800018a7983 */ /* 0x000ee80000300a00 */
[----:B------:R-:W-:Y:S04]  /*1cc00*/  LDGSTS.E [R2+0x2f900], desc[UR60][R74.64], !P1 ;  /* 0x2f9000004a027fae */ /* 0x000fe8000c92187c */
[----:B------:R4:W-:Y:S04]  /*1cc10*/  STL.64 [R1+0x1808], R82 ;  /* 0x0018085201007387 */ /* 0x0009e80000100a00 */
[----:B------:R4:W-:Y:S04]  /*1cc20*/  LDGSTS.E [R2+0x2f980], desc[UR60][R82.64], !P1 ;  /* 0x2f98000052027fae */ /* 0x0009e8000c92187c */
[----:B------:R-:W3:Y:S04]  /*1cc30*/  LDL.LU.64 R130, [R1+0x270] ;  /* 0x0002700001827983 */ /* 0x000ee80000300a00 */
[----:B------:R-:W3:Y:S04]  /*1cc40*/  LDL.LU.64 R132, [R1+0x268] ;  /* 0x0002680001847983 */ /* 0x000ee80000300a00 */
[----:B------:R-:W3:Y:S01]  /*1cc50*/  LDL.LU.64 R134, [R1+0x260] ;  /* 0x0002600001867983 */ /* 0x000ee20000300a00 */
[----:B----4-:R-:W-:-:S04]  /*1cc60*/  IMAD.WIDE R82, R97, 0x4, R124 ;  /* 0x0000000461527825 */ /* 0x010fc800078e027c */
[C---:B--2---:R-:W-:Y:S01]  /*1cc70*/  IMAD.WIDE R78, R97.reuse, 0x4, R126 ;  /* 0x00000004614e7825 */ /* 0x044fe200078e027e */
[----:B------:R2:W-:Y:S03]  /*1cc80*/  STL.64 [R1+0x918], R82 ;  /* 0x0009185201007387 */ /* 0x0005e60000100a00 */
[C---:B------:R-:W-:Y:S01]  /*1cc90*/  IMAD.WIDE R76, R97.reuse, 0x4, R250 ;  /* 0x00000004614c7825 */ /* 0x040fe200078e02fa */
[----:B------:R4:W-:Y:S03]  /*1cca0*/  STL.64 [R1+0x910], R78 ;  /* 0x0009104e01007387 */ /* 0x0009e60000100a00 */
[C---:B------:R-:W-:Y:S01]  /*1ccb0*/  IMAD.WIDE R74, R97.reuse, 0x4, R244 ;  /* 0x00000004614a7825 */ /* 0x040fe200078e02f4 */
[----:B------:R-:W-:Y:S04]  /*1ccc0*/  STL.64 [R1+0x908], R76 ;  /* 0x0009084c01007387 */ /* 0x000fe80000100a00 */
[----:B------:R2:W-:Y:S04]  /*1ccd0*/  LDGSTS.E [R0+0x28200], desc[UR60][R82.64], !P2 ;  /* 0x2820000052007fae */ /* 0x0005e8000d12187c */
[----:B------:R-:W3:Y:S04]  /*1cce0*/  LDL.LU.64 R250, [R1+0x258] ;  /* 0x0002580001fa7983 */ /* 0x000ee80000300a00 */
[----:B------:R1:W-:Y:S04]  /*1ccf0*/  STL.64 [R1+0x900], R74 ;  /* 0x0009004a01007387 */ /* 0x0003e80000100a00 */
[----:B------:R4:W-:Y:S01]  /*1cd00*/  LDGSTS.E [R0+0x28280], desc[UR60][R78.64], !P2 ;  /* 0x282800004e007fae */ /* 0x0009e2000d12187c */
[----:B------:R-:W-:-:S03]  /*1cd10*/  IMAD.WIDE R84, R97, 0x4, R140 ;  /* 0x0000000461547825 */ /* 0x000fc600078e028c */
[----:B------:R-:W3:Y:S01]  /*1cd20*/  LDL.LU.64 R244, [R1+0x1f0] ;  /* 0x0001f00001f47983 */ /* 0x000ee20000300a00 */
[----:B--2---:R-:W-:-:S03]  /*1cd30*/  IMAD.WIDE R82, R97, 0x4, R142 ;  /* 0x0000000461527825 */ /* 0x004fc600078e028e */
[----:B------:R-:W-:Y:S01]  /*1cd40*/  STL.64 [R1+0x8f8], R84 ;  /* 0x0008f85401007387 */ /* 0x000fe20000100a00 */
[----:B----4-:R-:W-:-:S03]  /*1cd50*/  IMAD.WIDE R78, R97, 0x4, R242 ;  /* 0x00000004614e7825 */ /* 0x010fc600078e02f2 */
[----:B------:R-:W2:Y:S04]  /*1cd60*/  LDL.LU.64 R140, [R1+0x1e8] ;  /* 0x0001e800018c7983 */ /* 0x000ea80000300a00 */
[----:B------:R4:W-:Y:S04]  /*1cd70*/  STL.64 [R1+0x8f0], R82 ;  /* 0x0008f05201007387 */ /* 0x0009e80000100a00 */
[----:B------:R-:W2:Y:S04]  /*1cd80*/  LDL.LU.64 R142, [R1+0x1e0] ;  /* 0x0001e000018e7983 */ /* 0x000ea80000300a00 */
[----:B------:R4:W-:Y:S04]  /*1cd90*/  STL.64 [R1+0x8e8], R78 ;  /* 0x0008e84e01007387 */ /* 0x0009e80000100a00 */
[----:B------:R-:W2:Y:S01]  /*1cda0*/  LDL.LU.64 R242, [R1+0x1d8] ;  /* 0x0001d80001f27983 */ /* 0x000ea20000300a00 */
[----:B------:R-:W-:Y:S01]  /*1cdb0*/  ISETP.GE.U32.AND P6, PT, R96, 0x7fffff7b, PT ;  /* 0x7fffff7b6000780c */ /* 0x000fe20003fc6070 */
[----:B------:R-:W-:Y:S01]  /*1cdc0*/  VIADD R88, R112, 0xffffffb6 ;  /* 0xffffffb670587836 */ /* 0x000fe20000000000 */
[----:B------:R-:W1:Y:S01]  /*1cdd0*/  LDC R96, c[0x0][0x230] ;  /* 0x00008c00ff607b82 */ /* 0x000e620000000800 */
[----:B------:R-:W-:Y:S01]  /*1cde0*/  VIADD R80, R104, 0xffffffb2 ;  /* 0xffffffb268507836 */ /* 0x000fe20000000000 */
[----:B------:R-:W-:Y:S02]  /*1cdf0*/  LDGSTS.E [R0+0x28300], desc[UR60][R76.64], !P2 ;  /* 0x283000004c007fae */ /* 0x000fe4000d12187c */
[----:B------:R-:W-:-:S02]  /*1ce00*/  ISETP.GE.U32.AND P5, PT, R88, 0x7fffff77, PT ;  /* 0x7fffff775800780c */ /* 0x000fc40003fa6070 */
[----:B------:R-:W-:Y:S01]  /*1ce10*/  ISETP.GE.U32.AND P0, PT, R80, 0x7fffff73, PT ;  /* 0x7fffff735000780c */ /* 0x000fe20003f06070 */
[----:B------:R4:W-:Y:S01]  /*1ce20*/  LDGSTS.E [R0+0x28380], desc[UR60][R74.64], !P2 ;  /* 0x283800004a007fae */ /* 0x0009e2000d12187c */
[----:B------:R-:W4:Y:S03]  /*1ce30*/  LDC R88, c[0x0][0x230] ;  /* 0x00008c00ff587b82 */ /* 0x000f260000000800 */
[----:B------:R-:W-:Y:S04]  /*1ce40*/  LDGSTS.E [R0+0x28a00], desc[UR60][R84.64], !P6 ;  /* 0x28a0000054007fae */ /* 0x000fe8000f12187c */
[----:B------:R3:W-:Y:S01]  /*1ce50*/  LDGSTS.E [R0+0x28a80], desc[UR60][R82.64], !P6 ;  /* 0x28a8000052007fae */ /* 0x0007e2000f12187c */
[----:B------:R-:W3:Y:S03]  /*1ce60*/  LDC R80, c[0x0][0x230] ;  /* 0x00008c00ff507b82 */ /* 0x000ee60000000800 */
[----:B------:R3:W-:Y:S01]  /*1ce70*/  LDGSTS.E [R0+0x28b00], desc[UR60][R78.64], !P6 ;  /* 0x28b000004e007fae */ /* 0x0007e2000f12187c */
[----:B-1----:R-:W-:-:S04]  /*1ce80*/  IADD3 R72, R96, -0x52, RZ ;  /* 0xffffffae60487810 */ /* 0x002fc80007ffe0ff */
[----:B----4-:R-:W1:Y:S01]  /*1ce90*/  LDC R75, c[0x0][0x230] ;  /* 0x00008c00ff4b7b82 */ /* 0x010e620000000800 */
[----:B------:R-:W-:Y:S01]  /*1cea0*/  ISETP.GE.U32.AND P1, PT, R72, 0x7fffff6f, PT ;  /* 0x7fffff6f4800780c */ /* 0x000fe20003f26070 */
[----:B------:R-:W-:-:S06]  /*1ceb0*/  VIADD R72, R88, 0xffffffaa ;  /* 0xffffffaa58487836 */ /* 0x000fcc0000000000 */
[----:B------:R-:W4:Y:S01]  /*1cec0*/  LDC R74, c[0x0][0x230] ;  /* 0x00008c00ff4a7b82 */ /* 0x000f220000000800 */
[----:B---3--:R-:W-:Y:S01]  /*1ced0*/  IMAD.WIDE R76, R97, 0x4, R138 ;  /* 0x00000004614c7825 */ /* 0x008fe200078e028a */
[----:B------:R-:W-:-:S03]  /*1cee0*/  ISETP.GE.U32.AND P2, PT, R72, 0x7fffff6b, PT ;  /* 0x7fffff6b4800780c */ /* 0x000fc60003f46070 */
[----:B------:R-:W-:Y:S01]  /*1cef0*/  VIADD R72, R80, 0xffffffa6 ;  /* 0xffffffa650487836 */ /* 0x000fe20000000000 */
[----:B------:R3:W-:Y:S01]  /*1cf00*/  STL.64 [R1+0x8e0], R76 ;  /* 0x0008e04c01007387 */ /* 0x0007e20000100a00 */
[C---:B------:R-:W-:Y:S01]  /*1cf10*/  IMAD.WIDE R70, R97.reuse, 0x4, R70 ;  /* 0x0000000461467825 */ /* 0x040fe200078e0246 */
[----:B------:R-:W4:Y:S02]  /*1cf20*/  LDC R96, c[0x0][0x23c] ;  /* 0x00008f00ff607b82 */ /* 0x000f240000000800 */
[----:B------:R-:W4:Y:S04]  /*1cf30*/  LDL.LU.64 R122, [R1+0x170] ;  /* 0x00017000017a7983 */ /* 0x000f280000300a00 */
[----:B------:R3:W-:Y:S01]  /*1cf40*/  LDGSTS.E [R0+0x28b80], desc[UR60][R76.64], !P6 ;  /* 0x28b800004c007fae */ /* 0x0007e2000f12187c */
[----:B------:R-:W-:-:S04]  /*1cf50*/  IMAD.WIDE R82, R97, 0x4, R130 ;  /* 0x0000000461527825 */ /* 0x000fc800078e0282 */
[C---:B------:R-:W-:Y:S01]  /*1cf60*/  IMAD.WIDE R80, R97.reuse, 0x4, R132 ;  /* 0x0000000461507825 */ /* 0x040fe200078e0284 */
[----:B------:R1:W-:Y:S03]  /*1cf70*/  STL.64 [R1+0x8d8], R82 ;  /* 0x0008d85201007387 */ /* 0x0003e60000100a00 */
[C---:B------:R-:W-:Y:S01]  /*1cf80*/  IMAD.WIDE R78, R97.reuse, 0x4, R134 ;  /* 0x00000004614e7825 */ /* 0x040fe200078e0286 */
[----:B------:R-:W4:Y:S04]  /*1cf90*/  LDL.LU.64 R124, [R1+0x168] ;  /* 0x00016800017c7983 */ /* 0x000f280000300a00 */
[----:B------:R2:W-:Y:S04]  /*1cfa0*/  STL.64 [R1+0x8d0], R80 ;  /* 0x0008d05001007387 */ /* 0x0005e80000100a00 */
[----:B------:R-:W4:Y:S04]  /*1cfb0*/  LDL.LU.64 R126, [R1+0x160] ;  /* 0x00016000017e7983 */ /* 0x000f280000300a00 */
[----:B------:R2:W-:Y:S04]  /*1cfc0*/  STL.64 [R1+0x878], R78 ;  /* 0x0008784e01007387 */ /* 0x0005e80000100a00 */
[----:B------:R-:W4:Y:S04]  /*1cfd0*/  LDL.LU.64 R138, [R1+0x158] ;  /* 0x00015800018a7983 */ /* 0x000f280000300a00 */
[----:B------:R1:W-:Y:S04]  /*1cfe0*/  LDGSTS.E [R0+0x29200], desc[UR60][R82.64], !P5 ;  /* 0x2920000052007fae */ /* 0x0003e8000e92187c */
[----:B------:R2:W-:Y:S04]  /*1cff0*/  LDGSTS.E [R0+0x29280], desc[UR60][R80.64], !P5 ;  /* 0x2928000050007fae */ /* 0x0005e8000e92187c */
[----:B------:R2:W-:Y:S01]  /*1d000*/  LDGSTS.E [R0+0x29300], desc[UR60][R78.64], !P5 ;  /* 0x293000004e007fae */ /* 0x0005e2000e92187c */
[----:B---3--:R-:W-:-:S05]  /*1d010*/  IMAD.WIDE R76, R97, 0x4, R250 ;  /* 0x00000004614c7825 */ /* 0x008fca00078e02fa */
[----:B------:R3:W-:Y:S04]  /*1d020*/  STL.64 [R1+0x870], R76 ;  /* 0x0008704c01007387 */ /* 0x0007e80000100a00 */
[----:B------:R-:W4:Y:S01]  /*1d030*/  LDL.LU.64 R130, [R1+0xf0] ;  /* 0x0000f00001827983 */ /* 0x000f220000300a00 */
[----:B-1----:R-:W-:-:S03]  /*1d040*/  IMAD.WIDE R82, R97, 0x4, R244 ;  /* 0x0000000461527825 */ /* 0x002fc600078e02f4 */
[----:B------:R-:W4:Y:S04]  /*1d050*/  LDL.LU.64 R132, [R1+0xe8] ;  /* 0x0000e80001847983 */ /* 0x000f280000300a00 */
[----:B------:R3:W-:Y:S01]  /*1d060*/  LDGSTS.E [R0+0x29380], desc[UR60][R76.64], !P5 ;  /* 0x293800004c007fae */ /* 0x0007e2000e92187c */
[----:B--2---:R-:W-:-:S03]  /*1d070*/  IMAD.WIDE R80, R97, 0x4, R140 ;  /* 0x0000000461507825 */ /* 0x004fc600078e028c */
[----:B------:R-:W2:Y:S04]  /*1d080*/  LDL.LU.64 R134, [R1+0xe0] ;  /* 0x0000e00001867983 */ /* 0x000ea80000300a00 */
[----:B------:R-:W2:Y:S01]  /*1d090*/  LDL.LU.64 R250, [R1+0xd8] ;  /* 0x0000d80001fa7983 */ /* 0x000ea20000300a00 */
[----:B------:R-:W-:-:S03]  /*1d0a0*/  IMAD.WIDE R78, R97, 0x4, R142 ;  /* 0x00000004614e7825 */ /* 0x000fc600078e028e */
[----:B------:R1:W-:Y:S04]  /*1d0b0*/  STL.64 [R1+0x948], R82 ;  /* 0x0009485201007387 */ /* 0x0003e80000100a00 */
[----:B------:R1:W-:Y:S01]  /*1d0c0*/  STL.64 [R1+0x960], R80 ;  /* 0x0009605001007387 */ /* 0x0003e20000100a00 */
[----:B---3--:R-:W-:-:S03]  /*1d0d0*/  IMAD.WIDE R76, R97, 0x4, R242 ;  /* 0x00000004614c7825 */ /* 0x008fc600078e02f2 */
[----:B------:R3:W-:Y:S04]  /*1d0e0*/  STL.64 [R1+0x978], R78 ;  /* 0x0009784e01007387 */ /* 0x0007e80000100a00 */
[----:B------:R-:W2:Y:S04]  /*1d0f0*/  LDL.LU.64 R244, [R1+0x70] ;  /* 0x0000700001f47983 */ /* 0x000ea80000300a00 */
[----:B------:R3:W-:Y:S04]  /*1d100*/  STL.64 [R1+0x990], R76 ;  /* 0x0009904c01007387 */ /* 0x0007e80000100a00 */
[----:B------:R-:W2:Y:S04]  /*1d110*/  LDL.LU.64 R140, [R1+0x68] ;  /* 0x00006800018c7983 */ /* 0x000ea80000300a00 */
[----:B------:R-:W2:Y:S04]  /*1d120*/  LDL.LU.64 R142, [R1+0x60] ;  /* 0x00006000018e7983 */ /* 0x000ea80000300a00 */
[----:B------:R-:W2:Y:S01]  /*1d130*/  LDL.LU.64 R242, [R1+0x58] ;  /* 0x0000580001f27983 */ /* 0x000ea20000300a00 */
[----:B------:R-:W-:Y:S01]  /*1d140*/  ISETP.GE.U32.AND P6, PT, R72, 0x7fffff67, PT ;  /* 0x7fffff674800780c */ /* 0x000fe20003fc6070 */
[----:B------:R-:W-:-:S02]  /*1d150*/  VIADD R72, R73, 0xffffffa2 ;  /* 0xffffffa249487836 */ /* 0x000fc40000000000 */
[----:B------:R-:W3:Y:S01]  /*1d160*/  LDC R73, c[0x0][0x230] ;  /* 0x00008c00ff497b82 */ /* 0x000ee20000000800 */
[----:B------:R1:W-:Y:S02]  /*1d170*/  LDGSTS.E [R0+0x29a00], desc[UR60][R82.64], !P0 ;  /* 0x29a0000052007fae */ /* 0x0003e4000c12187c */
[----:B------:R-:W-:Y:S02]  /*1d180*/  ISETP.GE.U32.AND P5, PT, R72, 0x7fffff63, PT ;  /* 0x7fffff634800780c */ /* 0x000fe40003fa6070 */
[----:B------:R-:W-:Y:S01]  /*1d190*/  IADD3 R72, R75, -0x62, RZ ;  /* 0xffffff9e4b487810 */ /* 0x000fe20007ffe0ff */
[----:B------:R1:W-:Y:S02]  /*1d1a0*/  LDGSTS.E [R0+0x29a80], desc[UR60][R80.64], !P0 ;  /* 0x29a8000050007fae */ /* 0x0003e4000c12187c */
[----:B------:R-:W2:Y:S02]  /*1d1b0*/  LDC R75, c[0x0][0x230] ;  /* 0x00008c00ff4b7b82 */ /* 0x000ea40000000800 */
[----:B------:R3:W-:Y:S04]  /*1d1c0*/  LDGSTS.E [R0+0x29b00], desc[UR60][R78.64], !P0 ;  /* 0x29b000004e007fae */ /* 0x0007e8000c12187c */
[----:B------:R3:W-:Y:S01]  /*1d1d0*/  LDGSTS.E [R0+0x29b80], desc[UR60][R76.64], !P0 ;  /* 0x29b800004c007fae */ /* 0x0007e2000c12187c */
[----:B------:R-:W-:Y:S01]  /*1d1e0*/  ISETP.GE.U32.AND P0, PT, R72, 0x7fffff5f, PT ;  /* 0x7fffff5f4800780c */ /* 0x000fe20003f06070 */
[----:B----4-:R-:W-:-:S02]  /*1d1f0*/  VIADD R72, R74, 0xffffff9a ;  /* 0xffffff9a4a487836 */ /* 0x010fc40000000000 */
[----:B------:R-:W4:Y:S01]  /*1d200*/  LDC R74, c[0x0][0x230] ;  /* 0x00008c00ff4a7b82 */ /* 0x000f220000000800 */
[----:B-1----:R-:W-:-:S05]  /*1d210*/  IMAD.WIDE R82, R97, 0x4, R122 ;  /* 0x0000000461527825 */ /* 0x002fca00078e027a */
[----:B------:R1:W-:Y:S04]  /*1d220*/  STL.64 [R1+0x9f8], R82 ;  /* 0x0009f85201007387 */ /* 0x0003e80000100a00 */
[----:B------:R1:W-:Y:S01]  /*1d230*/  LDGSTS.E [R0+0x2a200], desc[UR60][R82.64], !P1 ;  /* 0x2a20000052007fae */ /* 0x0003e2000c92187c */
[----:B------:R-:W-:-:S04]  /*1d240*/  IMAD.WIDE R80, R97, 0x4, R124 ;  /* 0x0000000461507825 */ /* 0x000fc800078e027c */
[C---:B---3--:R-:W-:Y:S01]  /*1d250*/  IMAD.WIDE R78, R97.reuse, 0x4, R126 ;  /* 0x00000004614e7825 */ /* 0x048fe200078e027e */
[----:B------:R3:W-:Y:S04]  /*1d260*/  STL.64 [R1+0xa10], R80 ;  /* 0x000a105001007387 */ /* 0x0007e80000100a00 */
[----:B------:R3:W-:Y:S01]  /*1d270*/  LDGSTS.E [R0+0x2a280], desc[UR60][R80.64], !P1 ;  /* 0x2a28000050007fae */ /* 0x0007e2000c92187c */
[----:B------:R-:W-:-:S03]  /*1d280*/  IMAD.WIDE R76, R97, 0x4, R138 ;  /* 0x00000004614c7825 */ /* 0x000fc600078e028a */
[----:B------:R2:W-:Y:S04]  /*1d290*/  STL.64 [R1+0xa28], R78 ;  /* 0x000a284e01007387 */ /* 0x0005e80000100a00 */
[----:B------:R2:W-:Y:S04]  /*1d2a0*/  LDGSTS.E [R0+0x2a300], desc[UR60][R78.64], !P1 ;  /* 0x2a3000004e007fae */ /* 0x0005e8000c92187c */
[----:B------:R2:W-:Y:S04]  /*1d2b0*/  STL.64 [R1+0xaa0], R76 ;  /* 0x000aa04c01007387 */ /* 0x0005e80000100a00 */
[----:B------:R2:W-:Y:S01]  /*1d2c0*/  LDGSTS.E [R0+0x2a380], desc[UR60][R76.64], !P1 ;  /* 0x2a3800004c007fae */ /* 0x0005e2000c92187c */
[----:B------:R-:W-:Y:S01]  /*1d2d0*/  ISETP.GE.U32.AND P1, PT, R72, 0x7fffff5b, PT ;  /* 0x7fffff5b4800780c */ /* 0x000fe20003f26070 */
[----:B------:R-:W-:-:S02]  /*1d2e0*/  VIADD R72, R73, 0xffffff96 ;  /* 0xffffff9649487836 */ /* 0x000fc40000000000 */
[----:B------:R-:W4:Y:S01]  /*1d2f0*/  LDC R73, c[0x0][0x230] ;  /* 0x00008c00ff497b82 */ /* 0x000f220000000800 */
        /* <DEDUP_REMOVED lines=21> */
[----:B-1----:R-:W-:-:S04]  /*1d450*/  IMAD.WIDE R82, R97, 0x4, R130 ;  /* 0x0000000461527825 */ /* 0x002fc800078e0282 */
[C---:B---3--:R-:W-:Y:S01]  /*1d460*/  IMAD.WIDE R80, R97.reuse, 0x4, R132 ;  /* 0x0000000461507825 */ /* 0x048fe200078e0284 */
[----:B------:R1:W-:Y:S04]  /*1d470*/  STL.64 [R1+0xac8], R82 ;  /* 0x000ac85201007387 */ /* 0x0003e80000100a00 */
[----:B------:R1:W-:Y:S01]  /*1d480*/  LDGSTS.E [R0+0x2aa00], desc[UR60][R82.64], !P2 ;  /* 0x2aa0000052007fae */ /* 0x0003e2000d12187c */
[----:B--2---:R-:W-:-:S03]  /*1d490*/  IMAD.WIDE R78, R97, 0x4, R134 ;  /* 0x00000004614e7825 */ /* 0x004fc600078e0286 */
[----:B------:R2:W-:Y:S01]  /*1d4a0*/  STL.64 [R1+0xaf0], R80 ;  /* 0x000af05001007387 */ /* 0x0005e20000100a00 */
[----:B------:R-:W-:-:S03]  /*1d4b0*/  IMAD.WIDE R76, R97, 0x4, R250 ;  /* 0x00000004614c7825 */ /* 0x000fc600078e02fa */
[----:B------:R2:W-:Y:S04]  /*1d4c0*/  LDGSTS.E [R0+0x2aa80], desc[UR60][R80.64], !P2 ;  /* 0x2aa8000050007fae */ /* 0x0005e8000d12187c */
[----:B------:R3:W-:Y:S04]  /*1d4d0*/  STL.64 [R1+0xb08], R78 ;  /* 0x000b084e01007387 */ /* 0x0007e80000100a00 */
[----:B------:R3:W-:Y:S04]  /*1d4e0*/  LDGSTS.E [R0+0x2ab00], desc[UR60][R78.64], !P2 ;  /* 0x2ab000004e007fae */ /* 0x0007e8000d12187c */
[----:B------:R4:W-:Y:S01]  /*1d4f0*/  STL.64 [R1+0xb20], R76 ;  /* 0x000b204c01007387 */ /* 0x0009e20000100a00 */
[----:B-1----:R-:W-:-:S03]  /*1d500*/  IMAD.WIDE R82, R97, 0x4, R244 ;  /* 0x0000000461527825 */ /* 0x002fc600078e02f4 */
[----:B------:R4:W-:Y:S01]  /*1d510*/  LDGSTS.E [R0+0x2ab80], desc[UR60][R76.64], !P2 ;  /* 0x2ab800004c007fae */ /* 0x0009e2000d12187c */
[----:B--2---:R-:W-:-:S03]  /*1d520*/  IMAD.WIDE R80, R97, 0x4, R140 ;  /* 0x0000000461507825 */ /* 0x004fc600078e028c */
[----:B------:R-:W-:Y:S01]  /*1d530*/  STL.64 [R1+0xb38], R82 ;  /* 0x000b385201007387 */ /* 0x000fe20000100a00 */
[----:B---3--:R-:W-:-:S03]  /*1d540*/  IMAD.WIDE R78, R97, 0x4, R142 ;  /* 0x00000004614e7825 */ /* 0x008fc600078e028e */
[----:B------:R-:W-:Y:S01]  /*1d550*/  LDGSTS.E [R0+0x2b200], desc[UR60][R82.64], !P6 ;  /* 0x2b20000052007fae */ /* 0x000fe2000f12187c */
[----:B----4-:R-:W-:-:S03]  /*1d560*/  IMAD.WIDE R76, R97, 0x4, R242 ;  /* 0x00000004614c7825 */ /* 0x010fc600078e02f2 */
[----:B------:R1:W-:Y:S04]  /*1d570*/  STL.64 [R1+0xb50], R80 ;  /* 0x000b505001007387 */ /* 0x0003e80000100a00 */
[----:B------:R1:W-:Y:S04]  /*1d580*/  LDGSTS.E [R0+0x2b280], desc[UR60][R80.64], !P6 ;  /* 0x2b28000050007fae */ /* 0x0003e8000f12187c */
[----:B------:R2:W-:Y:S04]  /*1d590*/  STL.64 [R1+0xb68], R78 ;  /* 0x000b684e01007387 */ /* 0x0005e80000100a00 */
[----:B------:R2:W-:Y:S01]  /*1d5a0*/  LDGSTS.E [R0+0x2b300], desc[UR60][R78.64], !P6 ;  /* 0x2b3000004e007fae */ /* 0x0005e2000f12187c */
[----:B-1----:R-:W-:-:S03]  /*1d5b0*/  IMAD.WIDE R80, R97, 0x4, R248 ;  /* 0x0000000461507825 */ /* 0x002fc600078e02f8 */
[----:B------:R1:W-:Y:S01]  /*1d5c0*/  STL.64 [R1+0xb80], R76 ;  /* 0x000b804c01007387 */ /* 0x0003e20000100a00 */
[----:B------:R-:W-:-:S03]  /*1d5d0*/  ISETP.GE.U32.AND P2, PT, R72, 0x7fffff57, PT ;  /* 0x7fffff574800780c */ /* 0x000fc60003f46070 */
[----:B------:R1:W-:Y:S01]  /*1d5e0*/  LDGSTS.E [R0+0x2b380], desc[UR60][R76.64], !P6 ;  /* 0x2b3800004c007fae */ /* 0x0003e2000f12187c */
[----:B--2---:R-:W-:-:S03]  /*1d5f0*/  IMAD.WIDE R78, R97, 0x4, R246 ;  /* 0x00000004614e7825 */ /* 0x004fc600078e02f6 */
[----:B------:R-:W-:Y:S01]  /*1d600*/  STL.64 [R1+0xb98], R80 ;  /* 0x000b985001007387 */ /* 0x000fe20000100a00 */
[----:B------:R-:W-:-:S03]  /*1d610*/  VIADD R72, R75, 0xffffff92 ;  /* 0xffffff924b487836 */ /* 0x000fc60000000000 */
[----:B------:R-:W-:Y:S01]  /*1d620*/  LDGSTS.E [R0+0x2ba00], desc[UR60][R80.64], !P5 ;  /* 0x2ba0000050007fae */ /* 0x000fe2000e92187c */
[----:B-1----:R-:W-:-:S03]  /*1d630*/  IMAD.WIDE R76, R97, 0x4, R68 ;  /* 0x00000004614c7825 */ /* 0x002fc600078e0244 */
[----:B------:R-:W-:Y:S04]  /*1d640*/  STL.64 [R1+0xbb0], R78 ;  /* 0x000bb04e01007387 */ /* 0x000fe80000100a00 */
[----:B------:R-:W-:Y:S01]  /*1d650*/  LDGSTS.E [R0+0x2ba80], desc[UR60][R78.64], !P5 ;  /* 0x2ba800004e007fae */ /* 0x000fe2000e92187c */
[----:B------:R-:W-:Y:S02]  /*1d660*/  ISETP.GE.U32.AND P6, PT, R72, 0x7fffff53, PT ;  /* 0x7fffff534800780c */ /* 0x000fe40003fc6070 */
[----:B------:R-:W-:Y:S01]  /*1d670*/  IADD3 R68, R74, -0x72, RZ ;  /* 0xffffff8e4a447810 */ /* 0x000fe20007ffe0ff */
[----:B------:R1:W-:Y:S01]  /*1d680*/  STL.64 [R1+0xbc8], R70 ;  /* 0x000bc84601007387 */ /* 0x0003e20000100a00 */
[----:B------:R-:W2:Y:S03]  /*1d690*/  LDC R72, c[0x0][0x230] ;  /* 0x00008c00ff487b82 */ /* 0x000ea60000000800 */
[----:B------:R1:W-:Y:S04]  /*1d6a0*/  LDGSTS.E [R0+0x2bb00], desc[UR60][R70.64], !P5 ;  /* 0x2bb0000046007fae */ /* 0x0003e8000e92187c */
[----:B------:R-:W-:Y:S04]  /*1d6b0*/  STL.64 [R1+0xbe0], R76 ;  /* 0x000be04c01007387 */ /* 0x000fe80000100a00 */
[----:B------:R-:W-:Y:S01]  /*1d6c0*/  LDGSTS.E [R0+0x2bb80], desc[UR60][R76.64], !P5 ;  /* 0x2bb800004c007fae */ /* 0x000fe2000e92187c */
[----:B-1----:R-:W-:-:S03]  /*1d6d0*/  IMAD.WIDE R70, R97, 0x4, R60 ;  /* 0x0000000461467825 */ /* 0x002fc600078e023c */
[----:B------:R-:W-:Y:S04]  /*1d6e0*/  STL.64 [R1+0xc08], R66 ;  /* 0x000c084201007387 */ /* 0x000fe80000100a00 */
[----:B------:R-:W-:Y:S04]  /*1d6f0*/  LDGSTS.E [R0+0x2c200], desc[UR60][R66.64], !P0 ;  /* 0x2c20000042007fae */ /* 0x000fe8000c12187c */
[----:B------:R-:W-:Y:S04]  /*1d700*/  STL.64 [R1+0xc90], R64 ;  /* 0x000c904001007387 */ /* 0x000fe80000100a00 */
[----:B------:R-:W-:Y:S01]  /*1d710*/  LDGSTS.E [R0+0x2c280], desc[UR60][R64.64], !P0 ;  /* 0x2c28000040007fae */ /* 0x000fe2000c12187c */
[----:B------:R-:W-:Y:S01]  /*1d720*/  ISETP.GE.U32.AND P5, PT, R68, 0x7fffff4f, PT ;  /* 0x7fffff4f4400780c */ /* 0x000fe20003fa6070 */
[----:B------:R-:W-:Y:S01]  /*1d730*/  VIADD R60, R73, 0xffffff8a ;  /* 0xffffff8a493c7836 */ /* 0x000fe20000000000 */
[----:B------:R-:W1:Y:S01]  /*1d740*/  LDC R68, c[0x0][0x230] ;  /* 0x00008c00ff447b82 */ /* 0x000e620000000800 */
        /* <DEDUP_REMOVED lines=24> */
[----:B----4-:R-:W-:-:S03]  /*1d8d0*/  IMAD.WIDE R46, R97, 0x4, R36 ;  /* 0x00000004612e7825 */ /* 0x010fc600078e0224 */
        /* <DEDUP_REMOVED lines=16> */
[----:B------:R-:W-:Y:S01]  /*1d9e0*/  STL.64 [R1+0x16e8], R26 ;  /* 0x0016e81a01007387 */ /* 0x000fe20000100a00 */
[----:B----4-:R-:W-:-:S03]  /*1d9f0*/  IMAD.WIDE R30, R97, 0x4, R20 ;  /* 0x00000004611e7825 */ /* 0x010fc600078e0214 */
[----:B------:R-:W-:Y:S04]  /*1da00*/  STL.64 [R1+0x1710], R24 ;  /* 0x0017101801007387 */ /* 0x000fe80000100a00 */
[----:B------:R-:W-:Y:S04]  /*1da10*/  LDGSTS.E [R0+0x2e380], desc[UR60][R38.64], !P5 ;  /* 0x2e38000026007fae */ /* 0x000fe8000e92187c */
[----:B------:R4:W-:Y:S04]  /*1da20*/  STL.64 [R1+0x1728], R22 ;  /* 0x0017281601007387 */ /* 0x0009e80000100a00 */
[----:B------:R-:W-:Y:S04]  /*1da30*/  LDGSTS.E [R0+0x2ea00], desc[UR60][R26.64], !P0 ;  /* 0x2ea000001a007fae */ /* 0x000fe8000c12187c */
[----:B------:R-:W-:Y:S04]  /*1da40*/  STL.64 [R1+0x1740], R30 ;  /* 0x0017401e01007387 */ /* 0x000fe80000100a00 */
[----:B------:R-:W-:Y:S04]  /*1da50*/  LDGSTS.E [R0+0x2ea80], desc[UR60][R24.64], !P0 ;  /* 0x2ea8000018007fae */ /* 0x000fe8000c12187c */
[----:B------:R-:W3:Y:S04]  /*1da60*/  LDL.LU.64 R124, [R1+0x350] ;  /* 0x00035000017c7983 */ /* 0x000ee80000300a00 */
[----:B------:R4:W-:Y:S04]  /*1da70*/  LDGSTS.E [R0+0x2eb00], desc[UR60][R22.64], !P0 ;  /* 0x2eb0000016007fae */ /* 0x0009e8000c12187c */
[----:B------:R-:W3:Y:S04]  /*1da80*/  LDL.LU.64 R126, [R1+0x348] ;  /* 0x00034800017e7983 */ /* 0x000ee80000300a00 */
[----:B------:R-:W3:Y:S01]  /*1da90*/  LDL.LU.64 R250, [R1+0x340] ;  /* 0x0003400001fa7983 */ /* 0x000ee20000300a00 */
[----:B----4-:R-:W-:-:S03]  /*1daa0*/  IMAD.WIDE R22, R97, 0x4, R12 ;  /* 0x0000000461167825 */ /* 0x010fc600078e020c */
[----:B------:R-:W4:Y:S04]  /*1dab0*/  LDL.LU.64 R244, [R1+0x338] ;  /* 0x0003380001f47983 */ /* 0x000f280000300a00 */
[----:B------:R-:W-:Y:S04]  /*1dac0*/  STL.64 [R1+0x1750], R18 ;  /* 0x0017501201007387 */ /* 0x000fe80000100a00 */
[----:B------:R-:W-:Y:S04]  /*1dad0*/  STL.64 [R1+0x1760], R16 ;  /* 0x0017601001007387 */ /* 0x000fe80000100a00 */
[----:B------:R3:W-:Y:S04]  /*1dae0*/  STL.64 [R1+0x1770], R14 ;  /* 0x0017700e01007387 */ /* 0x0007e80000100a00 */
[----:B------:R-:W-:Y:S04]  /*1daf0*/  STL.64 [R1+0x1780], R22 ;  /* 0x0017801601007387 */ /* 0x000fe80000100a00 */
[----:B------:R-:W4:Y:S04]  /*1db00*/  LDL.LU.64 R140, [R1+0x2d0] ;  /* 0x0002d000018c7983 */ /* 0x000f280000300a00 */
[----:B------:R-:W4:Y:S04]  /*1db10*/  LDL.LU.64 R142, [R1+0x2c8] ;  /* 0x0002c800018e7983 */ /* 0x000f280000300a00 */
[----:B------:R-:W4:Y:S01]  /*1db20*/  LDL.LU.64 R242, [R1+0x2c0] ;  /* 0x0002c00001f27983 */ /* 0x000f220000300a00 */
[----:B--2---:R-:W-:-:S02]  /*1db30*/  VIADD R52, R72, 0xffffff86 ;  /* 0xffffff8648347836 */ /* 0x004fc40000000000 */
[----:B-1----:R-:W-:Y:S01]  /*1db40*/  VIADD R44, R68, 0xffffff82 ;  /* 0xffffff82442c7836 */ /* 0x002fe20000000000 */
[----:B---3--:R-:W-:Y:S01]  /*1db50*/  IADD3 R36, R60, -0x43, RZ ;  /* 0xffffffbd3c247810 */ /* 0x008fe20007ffe0ff */
[----:B------:R-:W-:Y:S01]  /*1db60*/  LDGSTS.E [R0+0x2eb80], desc[UR60][R30.64], !P0 ;  /* 0x2eb800001e007fae */ /* 0x000fe2000c12187c */
[----:B------:R-:W-:Y:S02]  /*1db70*/  ISETP.GE.U32.AND P1, PT, R52, 0x7fffff47, PT ;  /* 0x7fffff473400780c */ /* 0x000fe40003f26070 */
[----:B------:R-:W-:Y:S01]  /*1db80*/  ISETP.GE.U32.AND P2, PT, R44, 0x7fffff43, PT ;  /* 0x7fffff432c00780c */ /* 0x000fe20003f46070 */
[C---:B------:R-:W-:Y:S01]  /*1db90*/  IMAD.WIDE R10, R97.reuse, 0x4, R10 ;  /* 0x00000004610a7825 */ /* 0x040fe200078e020a */
[----:B------:R-:W-:Y:S01]  /*1dba0*/  ISETP.GE.U32.AND P6, PT, R36, 0x7fffff7e, PT ;  /* 0x7fffff7e2400780c */ /* 0x000fe20003fc6070 */
[----:B------:R-:W1:Y:S02]  /*1dbb0*/  LDC R52, c[0x0][0x230] ;  /* 0x00008c00ff347b82 */ /* 0x000e640000000800 */
[C---:B------:R-:W-:Y:S01]  /*1dbc0*/  IMAD.WIDE R8, R97.reuse, 0x4, R8 ;  /* 0x0000000461087825 */ /* 0x040fe200078e0208 */
[----:B------:R-:W-:Y:S03]  /*1dbd0*/  STL.64 [R1+0x1790], R10 ;  /* 0x0017900a01007387 */ /* 0x000fe60000100a00 */
[----:B------:R-:W-:-:S02]  /*1dbe0*/  IMAD.WIDE R6, R97, 0x4, R6 ;  /* 0x0000000461067825 */ /* 0x000fc400078e0206 */
[----:B------:R-:W-:Y:S01]  /*1dbf0*/  LDGSTS.E [R0+0x2f200], desc[UR60][R18.64], !P1 ;  /* 0x2f20000012007fae */ /* 0x000fe2000c92187c */
[----:B------:R-:W2:Y:S03]  /*1dc00*/  LDC R44, c[0x0][0x230] ;  /* 0x00008c00ff2c7b82 */ /* 0x000ea60000000800 */
[----:B------:R-:W-:Y:S04]  /*1dc10*/  LDGSTS.E [R0+0x2f280], desc[UR60][R16.64], !P1 ;  /* 0x2f28000010007fae */ /* 0x000fe8000c92187c */
[----:B------:R3:W-:Y:S01]  /*1dc20*/  LDGSTS.E [R0+0x2f300], desc[UR60][R14.64], !P1 ;  /* 0x2f3000000e007fae */ /* 0x0007e2000c92187c */
[----:B------:R-:W2:Y:S03]  /*1dc30*/  LDC R36, c[0x0][0x230] ;  /* 0x00008c00ff247b82 */ /* 0x000ea60000000800 */
[----:B------:R-:W-:Y:S04]  /*1dc40*/  LDGSTS.E [R0+0x2f380], desc[UR60][R22.64], !P1 ;  /* 0x2f38000016007fae */ /* 0x000fe8000c92187c */
[----:B------:R-:W-:Y:S01]  /*1dc50*/  STL.64 [R1+0x17a0], R8 ;  /* 0x0017a00801007387 */ /* 0x000fe20000100a00 */
[----:B---3--:R-:W-:-:S03]  /*1dc60*/  IMAD.WIDE R14, R97, 0x4, R4 ;  /* 0x00000004610e7825 */ /* 0x008fc600078e0204 */
[----:B------:R-:W-:Y:S01]  /*1dc70*/  LDGSTS.E [R0+0x2fa00], desc[UR60][R10.64], !P2 ;  /* 0x2fa000000a007fae */ /* 0x000fe2000d12187c */
[----:B------:R-:W3:Y:S03]  /*1dc80*/  LDC R5, c[0x0][0x230] ;  /* 0x00008c00ff057b82 */ /* 0x000ee60000000800 */
[----:B------:R1:W-:Y:S04]  /*1dc90*/  STL.64 [R1+0x17b0], R6 ;  /* 0x0017b00601007387 */ /* 0x0003e80000100a00 */
[----:B------:R-:W-:Y:S04]  /*1dca0*/  LDGSTS.E [R0+0x2fa80], desc[UR60][R8.64], !P2 ;  /* 0x2fa8000008007fae */ /* 0x000fe8000d12187c */
[----:B------:R-:W3:Y:S04]  /*1dcb0*/  LDL.LU.64 R138, [R1+0x2b8] ;  /* 0x0002b800018a7983 */ /* 0x000ee80000300a00 */
[----:B------:R1:W-:Y:S04]  /*1dcc0*/  LDGSTS.E [R0+0x2fb00], desc[UR60][R6.64], !P2 ;  /* 0x2fb0000006007fae */ /* 0x0003e8000d12187c */
[----:B------:R2:W-:Y:S04]  /*1dcd0*/  STL.64 [R1+0x17c0], R14 ;  /* 0x0017c00e01007387 */ /* 0x0005e80000100a00 */
[----:B------:R2:W-:Y:S04]  /*1dce0*/  LDGSTS.E [R0+0x2fb80], desc[UR60][R14.64], !P2 ;  /* 0x2fb800000e007fae */ /* 0x0005e8000d12187c */
[----:B------:R-:W3:Y:S01]  /*1dcf0*/  LDL.LU.64 R130, [R1+0x250] ;  /* 0x0002500001827983 */ /* 0x000ee20000300a00 */
[----:B------:R-:W-:-:S03]  /*1dd00*/  IMAD.WIDE R16, R97, 0x4, R124 ;  /* 0x0000000461107825 */ /* 0x000fc600078e027c */
[----:B------:R-:W3:Y:S01]  /*1dd10*/  LDL.LU.64 R132, [R1+0x248] ;  /* 0x0002480001847983 */ /* 0x000ee20000300a00 */
[----:B-1----:R-:W1:Y:S03]  /*1dd20*/  LDC R7, c[0x0][0x230] ;  /* 0x00008c00ff077b82 */ /* 0x002e660000000800 */
[----:B------:R-:W3:Y:S01]  /*1dd30*/  LDL.LU.64 R134, [R1+0x240] ;  /* 0x0002400001867983 */ /* 0x000ee20000300a00 */
[----:B--2---:R-:W-:-:S03]  /*1dd40*/  IMAD.WIDE R14, R97, 0x4, R126 ;  /* 0x00000004610e7825 */ /* 0x004fc600078e027e */
[----:B------:R2:W-:Y:S01]  /*1dd50*/  STL.64 [R1+0x7c0], R16 ;  /* 0x0007c01001007387 */ /* 0x0005e20000100a00 */
[----:B------:R-:W1:Y:S01]  /*1dd60*/  LDC R6, c[0x0][0x230] ;  /* 0x00008c00ff067b82 */ /* 0x000e620000000800 */
[C---:B------:R-:W-:Y:S02]  /*1dd70*/  IMAD.WIDE R10, R97.reuse, 0x4, R250 ;  /* 0x00000004610a7825 */ /* 0x040fe400078e02fa */
[----:B------:R2:W-:Y:S02]  /*1dd80*/  STL.64 [R1+0x7b8], R14 ;  /* 0x0007b80e01007387 */ /* 0x0005e40000100a00 */
[C---:B----4-:R-:W-:Y:S02]  /*1dd90*/  IMAD.WIDE R8, R97.reuse, 0x4, R244 ;  /* 0x0000000461087825 */ /* 0x050fe400078e02f4 */
[----:B------:R2:W-:Y:S04]  /*1dda0*/  LDGSTS.E [R3+0x28400], desc[UR60][R16.64], !P6 ;  /* 0x2840000010037fae */ /* 0x0005e8000f12187c */
[----:B------:R4:W-:Y:S04]  /*1ddb0*/  STL.64 [R1+0x7b0], R10 ;  /* 0x0007b00a01007387 */ /* 0x0009e80000100a00 */
[----:B------:R-:W3:Y:S04]  /*1ddc0*/  LDL.LU.64 R250, [R1+0x238] ;  /* 0x0002380001fa7983 */ /* 0x000ee80000300a00 */
[----:B------:R4:W-:Y:S04]  /*1ddd0*/  LDGSTS.E [R3+0x28480], desc[UR60][R14.64], !P6 ;  /* 0x284800000e037fae */ /* 0x0009e8000f12187c */
[----:B------:R3:W-:Y:S01]  /*1dde0*/  STL.64 [R1+0x7a8], R8 ;  /* 0x0007a80801007387 */ /* 0x0007e20000100a00 */
[----:B--2---:R-:W-:-:S03]  /*1ddf0*/  IMAD.WIDE R16, R97, 0x4, R140 ;  /* 0x0000000461107825 */ /* 0x004fc600078e028c */
[----:B------:R2:W-:Y:S01]  /*1de00*/  LDGSTS.E [R3+0x28500], desc[UR60][R10.64], !P6 ;  /* 0x285000000a037fae */ /* 0x0005e2000f12187c */
[----:B----4-:R-:W-:-:S03]  /*1de10*/  IMAD.WIDE R14, R97, 0x4, R142 ;  /* 0x00000004610e7825 */ /* 0x010fc600078e028e */
[----:B------:R-:W4:Y:S04]  /*1de20*/  LDL.LU.64 R244, [R1+0x1d0] ;  /* 0x0001d00001f47983 */ /* 0x000f280000300a00 */
[----:B------:R-:W-:Y:S01]  /*1de30*/  STL.64 [R1+0x7a0], R16 ;  /* 0x0007a01001007387 */ /* 0x000fe20000100a00 */
[----:B--2---:R-:W-:-:S03]  /*1de40*/  IMAD.WIDE R10, R97, 0x4, R242 ;  /* 0x00000004610a7825 */ /* 0x004fc600078e02f2 */
[----:B------:R-:W2:Y:S04]  /*1de50*/  LDL.LU.64 R140, [R1+0x1c8] ;  /* 0x0001c800018c7983 */ /* 0x000ea80000300a00 */
[----:B------:R1:W-:Y:S04]  /*1de60*/  STL.64 [R1+0x798], R14 ;  /* 0x0007980e01007387 */ /* 0x0003e80000100a00 */
[----:B------:R-:W2:Y:S04]  /*1de70*/  LDL.LU.64 R142, [R1+0x1c0] ;  /* 0x0001c000018e7983 */ /* 0x000ea80000300a00 */
[----:B------:R1:W-:Y:S04]  /*1de80*/  STL.64 [R1+0x790], R10 ;  /* 0x0007900a01007387 */ /* 0x0003e80000100a00 */
[----:B------:R-:W2:Y:S01]  /*1de90*/  LDL.LU.64 R242, [R1+0x1b8] ;  /* 0x0001b80001f27983 */ /* 0x000ea20000300a00 */
[----:B------:R-:W-:-:S02]  /*1dea0*/  VIADD R28, R52, 0xffffffb9 ;  /* 0xffffffb9341c7836 */ /* 0x000fc40000000000 */
[----:B------:R-:W-:Y:S01]  /*1deb0*/  VIADD R20, R44, 0xffffffb5 ;  /* 0xffffffb52c147836 */ /* 0x000fe20000000000 */
[----:B------:R3:W-:Y:S02]  /*1dec0*/  LDGSTS.E [R3+0x28580], desc[UR60][R8.64], !P6 ;  /* 0x2858000008037fae */ /* 0x0007e4000f12187c */
[----:B------:R-:W-:Y:S02]  /*1ded0*/  ISETP.GE.U32.AND P5, PT, R28, 0x7fffff7a, PT ;  /* 0x7fffff7a1c00780c */ /* 0x000fe40003fa6070 */
[----:B------:R-:W1:Y:S01]  /*1dee0*/  LDC R28, c[0x0][0x230] ;  /* 0x00008c00ff1c7b82 */ /* 0x000e620000000800 */
[----:B------:R-:W-:Y:S01]  /*1def0*/  ISETP.GE.U32.AND P0, PT, R20, 0x7fffff76, PT ;  /* 0x7fffff761400780c */ /* 0x000fe20003f06070 */
[----:B------:R-:W-:-:S06]  /*1df00*/  VIADD R12, R36, 0xffffffb1 ;  /* 0xffffffb1240c7836 */ /* 0x000fcc0000000000 */
[----:B------:R-:W3:Y:S01]  /*1df10*/  LDC R20, c[0x0][0x230] ;  /* 0x00008c00ff147b82 */ /* 0x000ee20000000800 */
[----:B------:R-:W-:Y:S02]  /*1df20*/  ISETP.GE.U32.AND P1, PT, R12, 0x7fffff72, PT ;  /* 0x7fffff720c00780c */ /* 0x000fe40003f26070 */
[----:B------:R-:W-:Y:S04]  /*1df30*/  LDGSTS.E [R3+0x28c00], desc[UR60][R16.64], !P5 ;  /* 0x28c0000010037fae */ /* 0x000fe8000e92187c */
[----:B------:R3:W-:Y:S01]  /*1df40*/  LDGSTS.E [R3+0x28c80], desc[UR60][R14.64], !P5 ;  /* 0x28c800000e037fae */ /* 0x0007e2000e92187c */
[----:B------:R-:W3:Y:S03]  /*1df50*/  LDC R12, c[0x0][0x230] ;  /* 0x00008c00ff0c7b82 */ /* 0x000ee60000000800 */
[----:B------:R3:W-:Y:S01]  /*1df60*/  LDGSTS.E [R3+0x28d00], desc[UR60][R10.64], !P5 ;  /* 0x28d000000a037fae */ /* 0x0007e2000e92187c */
[----:B-1----:R-:W-:-:S04]  /*1df70*/  IADD3 R4, R28, -0x53, RZ ;  /* 0xffffffad1c047810 */ /* 0x002fc80007ffe0ff */
[----:B------:R-:W-:Y:S01]  /*1df80*/  ISETP.GE.U32.AND P2, PT, R4, 0x7fffff6e, PT ;  /* 0x7fffff6e0400780c */ /* 0x000fe20003f46070 */
[----:B---3--:R-:W-:-:S04]  /*1df90*/  IMAD.WIDE R8, R97, 0x4, R138 ;  /* 0x0000000461087825 */ /* 0x008fc800078e028a */
[----:B------:R-:W-:Y:S01]  /*1dfa0*/  VIADD R4, R20, 0xffffffa9 ;  /* 0xffffffa914047836 */ /* 0x000fe20000000000 */
[----:B------:R1:W-:Y:S04]  /*1dfb0*/  STL.64 [R1+0x788], R8 ;  /* 0x0007880801007387 */ /* 0x0003e80000100a00 */
[----:B------:R-:W-:Y:S01]  /*1dfc0*/  ISETP.GE.U32.AND P6, PT, R4, 0x7fffff6a, PT ;  /* 0x7fffff6a0400780c */ /* 0x000fe20003fc6070 */
[C---:B------:R-:W-:Y:S01]  /*1dfd0*/  IMAD.WIDE R14, R97.reuse, 0x4, R130 ;  /* 0x00000004610e7825 */ /* 0x040fe200078e0282 */
[----:B------:R-:W3:Y:S03]  /*1dfe0*/  LDL.LU.64 R122, [R1+0x150] ;  /* 0x00015000017a7983 */ /* 0x000ee60000300a00 */
[----:B------:R-:W-:Y:S01]  /*1dff0*/  VIADD R4, R12, 0xffffffa5 ;  /* 0xffffffa50c047836 */ /* 0x000fe20000000000 */
[----:B------:R1:W-:Y:S04]  /*1e000*/  LDGSTS.E [R3+0x28d80], desc[UR60][R8.64], !P5 ;  /* 0x28d8000008037fae */ /* 0x0003e8000e92187c */
[----:B------:R4:W-:Y:S04]  /*1e010*/  STL.64 [R1+0x780], R14 ;  /* 0x0007800e01007387 */ /* 0x0009e80000100a00 */
[----:B------:R-:W3:Y:S04]  /*1e020*/  LDL.LU.64 R124, [R1+0x148] ;  /* 0x00014800017c7983 */ /* 0x000ee80000300a00 */
[----:B------:R4:W-:Y:S01]  /*1e030*/  LDGSTS.E [R3+0x29400], desc[UR60][R14.64], !P0 ;  /* 0x294000000e037fae */ /* 0x0009e2000c12187c */
[----:B------:R-:W-:-:S04]  /*1e040*/  IMAD.WIDE R12, R97, 0x4, R132 ;  /* 0x00000004610c7825 */ /* 0x000fc800078e0284 */
[C---:B------:R-:W-:Y:S01]  /*1e050*/  IMAD.WIDE R10, R97.reuse, 0x4, R134 ;  /* 0x00000004610a7825 */ /* 0x040fe200078e0286 */
[----:B------:R2:W-:Y:S04]  /*1e060*/  STL.64 [R1+0x778], R12 ;  /* 0x0007780c01007387 */ /* 0x0005e80000100a00 */
[----:B------:R-:W3:Y:S04]  /*1e070*/  LDL.LU.64 R126, [R1+0x140] ;  /* 0x00014000017e7983 */ /* 0x000ee80000300a00 */
[----:B------:R2:W-:Y:S04]  /*1e080*/  STL.64 [R1+0x770], R10 ;  /* 0x0007700a01007387 */ /* 0x0005e80000100a00 */
[----:B------:R-:W3:Y:S04]  /*1e090*/  LDL.LU.64 R138, [R1+0x138] ;  /* 0x00013800018a7983 */ /* 0x000ee80000300a00 */
[----:B------:R2:W-:Y:S01]  /*1e0a0*/  LDGSTS.E [R3+0x29480], desc[UR60][R12.64], !P0 ;  /* 0x294800000c037fae */ /* 0x0005e2000c12187c */
[----:B-1----:R-:W-:-:S03]  /*1e0b0*/  IMAD.WIDE R8, R97, 0x4, R250 ;  /* 0x0000000461087825 */ /* 0x002fc600078e02fa */
[----:B------:R1:W-:Y:S04]  /*1e0c0*/  LDGSTS.E [R3+0x29500], desc[UR60][R10.64], !P0 ;  /* 0x295000000a037fae */ /* 0x0003e8000c12187c */
[----:B------:R1:W-:Y:S04]  /*1e0d0*/  STL.64 [R1+0x768], R8 ;  /* 0x0007680801007387 */ /* 0x0003e80000100a00 */
[----:B------:R-:W3:Y:S04]  /*1e0e0*/  LDL.LU.64 R130, [R1+0xd0] ;  /* 0x0000d00001827983 */ /* 0x000ee80000300a00 */
[----:B------:R-:W3:Y:S01]  /*1e0f0*/  LDL.LU.64 R132, [R1+0xc8] ;  /* 0x0000c80001847983 */ /* 0x000ee20000300a00 */
[----:B----4-:R-:W-:-:S03]  /*1e100*/  IMAD.WIDE R14, R97, 0x4, R244 ;  /* 0x00000004610e7825 */ /* 0x010fc600078e02f4 */
[----:B------:R4:W-:Y:S04]  /*1e110*/  LDGSTS.E [R3+0x29580], desc[UR60][R8.64], !P0 ;  /* 0x2958000008037fae */ /* 0x0009e8000c12187c */
[----:B------:R-:W3:Y:S01]  /*1e120*/  LDL.LU.64 R134, [R1+0xc0] ;  /* 0x0000c00001867983 */ /* 0x000ee20000300a00 */
[----:B--2---:R-:W-:-:S03]  /*1e130*/  IMAD.WIDE R12, R97, 0x4, R140 ;  /* 0x00000004610c7825 */ /* 0x004fc600078e028c */
[----:B------:R-:W2:Y:S04]  /*1e140*/  LDL.LU.64 R250, [R1+0xb8] ;  /* 0x0000b80001fa7983 */ /* 0x000ea80000300a00 */
[----:B------:R3:W-:Y:S01]  /*1e150*/  STL.64 [R1+0x760], R14 ;  /* 0x0007600e01007387 */ /* 0x0007e20000100a00 */
[----:B-1----:R-:W-:-:S03]  /*1e160*/  IMAD.WIDE R10, R97, 0x4, R142 ;  /* 0x00000004610a7825 */ /* 0x002fc600078e028e */
[----:B------:R1:W-:Y:S04]  /*1e170*/  STL.64 [R1+0x758], R12 ;  /* 0x0007580c01007387 */ /* 0x0003e80000100a00 */
[----:B------:R1:W-:Y:S01]  /*1e180*/  STL.64 [R1+0x750], R10 ;  /* 0x0007500a01007387 */ /* 0x0003e20000100a00 */
[----:B----4-:R-:W-:-:S03]  /*1e190*/  IMAD.WIDE R8, R97, 0x4, R242 ;  /* 0x0000000461087825 */ /* 0x010fc600078e02f2 */
[----:B------:R-:W4:Y:S04]  /*1e1a0*/  LDL.LU.64 R244, [R1+0x50] ;  /* 0x0000500001f47983 */ /* 0x000f280000300a00 */
[----:B------:R1:W-:Y:S04]  /*1e1b0*/  STL.64 [R1+0x748], R8 ;  /* 0x0007480801007387 */ /* 0x0003e80000100a00 */
[----:B------:R-:W4:Y:S04]  /*1e1c0*/  LDL.LU.64 R140, [R1+0x48] ;  /* 0x00004800018c7983 */ /* 0x000f280000300a00 */
[----:B------:R-:W4:Y:S04]  /*1e1d0*/  LDL.LU.64 R142, [R1+0x40] ;  /* 0x00004000018e7983 */ /* 0x000f280000300a00 */
[----:B------:R-:W4:Y:S01]  /*1e1e0*/  LDL.LU.64 R242, [R1+0x38] ;  /* 0x0000380001f27983 */ /* 0x000f220000300a00 */
[----:B------:R-:W-:Y:S01]  /*1e1f0*/  ISETP.GE.U32.AND P5, PT, R4, 0x7fffff66, PT ;  /* 0x7fffff660400780c */ /* 0x000fe20003fa6070 */
[----:B------:R-:W-:-:S02]  /*1e200*/  VIADD R4, R7, 0xffffffa1 ;  /* 0xffffffa107047836 */ /* 0x000fc40000000000 */
[----:B------:R-:W4:Y:S01]  /*1e210*/  LDC R7, c[0x0][0x230] ;  /* 0x00008c00ff077b82 */ /* 0x000f220000000800 */
[----:B------:R3:W-:Y:S04]  /*1e220*/  LDGSTS.E [R3+0x29c00], desc[UR60][R14.64], !P1 ;  /* 0x29c000000e037fae */ /* 0x0007e8000c92187c */
[----:B------:R1:W-:Y:S01]  /*1e230*/  LDGSTS.E [R3+0x29c80], desc[UR60][R12.64], !P1 ;  /* 0x29c800000c037fae */ /* 0x0003e2000c92187c */
[----:B------:R-:W-:-:S03]  /*1e240*/  ISETP.GE.U32.AND P0, PT, R4, 0x7fffff62, PT ;  /* 0x7fffff620400780c */ /* 0x000fc60003f06070 */
[----:B------:R1:W-:Y:S01]  /*1e250*/  LDGSTS.E [R3+0x29d00], desc[UR60][R10.64], !P1 ;  /* 0x29d000000a037fae */ /* 0x0003e2000c92187c */
[----:B------:R-:W-:Y:S02]  /*1e260*/  IADD3 R4, R6, -0x63, RZ ;  /* 0xffffff9d06047810 */ /* 0x000fe40007ffe0ff */
[----:B------:R-:W4:Y:S01]  /*1e270*/  LDC R6, c[0x0][0x230] ;  /* 0x00008c00ff067b82 */ /* 0x000f220000000800 */
[----:B------:R1:W-:Y:S01]  /*1e280*/  LDGSTS.E [R3+0x29d80], desc[UR60][R8.64], !P1 ;  /* 0x29d8000008037fae */ /* 0x0003e2000c92187c */
[----:B------:R-:W-:Y:S01]  /*1e290*/  ISETP.GE.U32.AND P1, PT, R4, 0x7fffff5e, PT ;  /* 0x7fffff5e0400780c */ /* 0x000fe20003f26070 */
[----:B------:R-:W-:-:S05]  /*1e2a0*/  VIADD R4, R5, 0xffffff99 ;  /* 0xffffff9905047836 */ /* 0x000fca0000000000 */
[----:B------:R-:W4:Y:S01]  /*1e2b0*/  LDC R5, c[0x0][0x230] ;  /* 0x00008c00ff057b82 */ /* 0x000f220000000800 */
[----:B---3--:R-:W-:-:S05]  /*1e2c0*/  IMAD.WIDE R14, R97, 0x4, R122 ;  /* 0x00000004610e7825 */ /* 0x008fca00078e027a */
[----:B------:R3:W-:Y:S04]  /*1e2d0*/  STL.64 [R1+0x740], R14 ;  /* 0x0007400e01007387 */ /* 0x0007e80000100a00 */
[----:B------:R3:W-:Y:S01]  /*1e2e0*/  LDGSTS.E [R3+0x2a400], desc[UR60][R14.64], !P2 ;  /* 0x2a4000000e037fae */ /* 0x0007e2000d12187c */
[----:B-1----:R-:W-:-:S05]  /*1e2f0*/  IMAD.WIDE R12, R97, 0x4, R124 ;  /* 0x00000004610c7825 */ /* 0x002fca00078e027c */
[----:B------:R1:W-:Y:S04]  /*1e300*/  STL.64 [R1+0x738], R12 ;  /* 0x0007380c01007387 */ /* 0x0003e80000100a00 */
[----:B------:R1:W-:Y:S01]  /*1e310*/  LDGSTS.E [R3+0x2a480], desc[UR60][R12.64], !P2 ;  /* 0x2a4800000c037fae */ /* 0x0003e2000d12187c */
[----:B------:R-:W-:-:S04]  /*1e320*/  IMAD.WIDE R10, R97, 0x4, R126 ;  /* 0x00000004610a7825 */ /* 0x000fc800078e027e */
[C---:B------:R-:W-:Y:S01]  /*1e330*/  IMAD.WIDE R8, R97.reuse, 0x4, R138 ;  /* 0x0000000461087825 */ /* 0x040fe200078e028a */
[----:B------:R1:W-:Y:S04]  /*1e340*/  STL.64 [R1+0x730], R10 ;  /* 0x0007300a01007387 */ /* 0x0003e80000100a00 */
[----:B------:R1:W-:Y:S04]  /*1e350*/  LDGSTS.E [R3+0x2a500], desc[UR60][R10.64], !P2 ;  /* 0x2a5000000a037fae */ /* 0x0003e8000d12187c */
[----:B------:R2:W-:Y:S04]  /*1e360*/  STL.64 [R1+0x290], R8 ;  /* 0x0002900801007387 */ /* 0x0005e80000100a00 */
[----:B------:R2:W-:Y:S01]  /*1e370*/  LDGSTS.E [R3+0x2a580], desc[UR60][R8.64], !P2 ;  /* 0x2a58000008037fae */ /* 0x0005e2000d12187c */
[----:B---3--:R-:W-:-:S04]  /*1e380*/  IMAD.WIDE R14, R97, 0x4, R130 ;  /* 0x00000004610e7825 */ /* 0x008fc800078e0282 */
[C---:B-1----:R-:W-:Y:S01]  /*1e390*/  IMAD.WIDE R12, R97.reuse, 0x4, R132 ;  /* 0x00000004610c7825 */ /* 0x042fe200078e0284 */
[----:B------:R4:W-:Y:S04]  /*1e3a0*/  STL.64 [R1+0x940], R14 ;  /* 0x0009400e01007387 */ /* 0x0009e80000100a00 */
[----:B------:R4:W-:Y:S01]  /*1e3b0*/  LDGSTS.E [R3+0x2ac00], desc[UR60][R14.64], !P6 ;  /* 0x2ac000000e037fae */ /* 0x0009e2000f12187c */
[----:B------:R-:W-:-:S03]  /*1e3c0*/  IMAD.WIDE R10, R97, 0x4, R134 ;  /* 0x00000004610a7825 */ /* 0x000fc600078e0286 */
[----:B------:R1:W-:Y:S01]  /*1e3d0*/  STL.64 [R1+0x958], R12 ;  /* 0x0009580c01007387 */ /* 0x0003e20000100a00 */
[----:B--2---:R-:W-:-:S03]  /*1e3e0*/  IMAD.WIDE R8, R97, 0x4, R250 ;  /* 0x0000000461087825 */ /* 0x004fc600078e02fa */
[----:B------:R1:W-:Y:S04]  /*1e3f0*/  LDGSTS.E [R3+0x2ac80], desc[UR60][R12.64], !P6 ;  /* 0x2ac800000c037fae */ /* 0x0003e8000f12187c */
[----:B------:R2:W-:Y:S04]  /*1e400*/  STL.64 [R1+0x970], R10 ;  /* 0x0009700a01007387 */ /* 0x0005e80000100a00 */
[----:B------:R2:W-:Y:S04]  /*1e410*/  LDGSTS.E [R3+0x2ad00], desc[UR60][R10.64], !P6 ;  /* 0x2ad000000a037fae */ /* 0x0005e8000f12187c */
[----:B------:R3:W-:Y:S01]  /*1e420*/  STL.64 [R1+0x988], R8 ;  /* 0x0009880801007387 */ /* 0x0007e20000100a00 */
[----:B----4-:R-:W-:-:S03]  /*1e430*/  IMAD.WIDE R14, R97, 0x4, R244 ;  /* 0x00000004610e7825 */ /* 0x010fc600078e02f4 */
[----:B------:R3:W-:Y:S01]  /*1e440*/  LDGSTS.E [R3+0x2ad80], desc[UR60][R8.64], !P6 ;  /* 0x2ad8000008037fae */ /* 0x0007e2000f12187c */
[----:B-1----:R-:W-:-:S03]  /*1e450*/  IMAD.WIDE R12, R97, 0x4, R140 ;  /* 0x00000004610c7825 */ /* 0x002fc600078e028c */
[----:B------:R1:W-:Y:S01]  /*1e460*/  STL.64 [R1+0x9f0], R14 ;  /* 0x0009f00e01007387 */ /* 0x0003e20000100a00 */
[----:B--2---:R-:W-:-:S03]  /*1e470*/  IMAD.WIDE R10, R97, 0x4, R142 ;  /* 0x00000004610a7825 */ /* 0x004fc600078e028e */
[----:B------:R1:W-:Y:S01]  /*1e480*/  LDGSTS.E [R3+0x2b400], desc[UR60][R14.64], !P5 ;  /* 0x2b4000000e037fae */ /* 0x0003e2000e92187c */
[----:B---3--:R-:W-:-:S03]  /*1e490*/  IMAD.WIDE R8, R97, 0x4, R242 ;  /* 0x0000000461087825 */ /* 0x008fc600078e02f2 */
[----:B------:R2:W-:Y:S01]  /*1e4a0*/  STL.64 [R1+0xa08], R12 ;  /* 0x000a080c01007387 */ /* 0x0005e20000100a00 */
[----:B------:R-:W-:-:S03]  /*1e4b0*/  ISETP.GE.U32.AND P2, PT, R4, 0x7fffff5a, PT ;  /* 0x7fffff5a0400780c */ /* 0x000fc60003f46070 */
[----:B------:R2:W-:Y:S01]  /*1e4c0*/  LDGSTS.E [R3+0x2b480], desc[UR60][R12.64], !P5 ;  /* 0x2b4800000c037fae */ /* 0x0005e2000e92187c */
[----:B-1----:R-:W-:-:S03]  /*1e4d0*/  IMAD.WIDE R14, R97, 0x4, R144 ;  /* 0x00000004610e7825 */ /* 0x002fc600078e0290 */
[----:B------:R1:W-:Y:S04]  /*1e4e0*/  STL.64 [R1+0xa20], R10 ;  /* 0x000a200a01007387 */ /* 0x0003e80000100a00 */
[----:B------:R1:W-:Y:S01]  /*1e4f0*/  LDGSTS.E [R3+0x2b500], desc[UR60][R10.64], !P5 ;  /* 0x2b5000000a037fae */ /* 0x0003e2000e92187c */
[----:B--2---:R-:W-:-:S03]  /*1e500*/  IMAD.WIDE R12, R97, 0x4, R146 ;  /* 0x00000004610c7825 */ /* 0x004fc600078e0292 */
[----:B------:R2:W-:Y:S04]  /*1e510*/  STL.64 [R1+0xa88], R8 ;  /* 0x000a880801007387 */ /* 0x0005e80000100a00 */
[----:B------:R2:W-:Y:S01]  /*1e520*/  LDGSTS.E [R3+0x2b580], desc[UR60][R8.64], !P5 ;  /* 0x2b58000008037fae */ /* 0x0005e2000e92187c */
[----:B------:R-:W-:Y:S02]  /*1e530*/  VIADD R4, R7, 0xffffff95 ;  /* 0xffffff9507047836 */ /* 0x000fe40000000000 */
[----:B------:R-:W3:Y:S01]  /*1e540*/  LDC R7, c[0x0][0x230] ;  /* 0x00008c00ff077b82 */ /* 0x000ee20000000800 */
[C---:B-1----:R-:W-:Y:S01]  /*1e550*/  IMAD.WIDE R10, R97.reuse, 0x4, R148 ;  /* 0x00000004610a7825 */ /* 0x042fe200078e0294 */
[----:B------:R1:W-:Y:S04]  /*1e560*/  STL.64 [R1+0xac0], R14 ;  /* 0x000ac00e01007387 */ /* 0x0003e80000100a00 */
[----:B------:R1:W-:Y:S01]  /*1e570*/  LDGSTS.E [R3+0x2bc00], desc[UR60][R14.64], !P0 ;  /* 0x2bc000000e037fae */ /* 0x0003e2000c12187c */
[----:B--2---:R-:W-:-:S03]  /*1e580*/  IMAD.WIDE R8, R97, 0x4, R150 ;  /* 0x0000000461087825 */ /* 0x004fc600078e0296 */
[----:B------:R2:W-:Y:S04]  /*1e590*/  STL.64 [R1+0xae8], R12 ;  /* 0x000ae80c01007387 */ /* 0x0005e80000100a00 */
[----:B------:R2:W-:Y:S01]  /*1e5a0*/  LDGSTS.E [R3+0x2bc80], desc[UR60][R12.64], !P0 ;  /* 0x2bc800000c037fae */ /* 0x0005e2000c12187c */
[----:B-1----:R-:W-:-:S03]  /*1e5b0*/  IMAD.WIDE R14, R97, 0x4, R152 ;  /* 0x00000004610e7825 */ /* 0x002fc600078e0298 */
[----:B------:R1:W-:Y:S01]  /*1e5c0*/  STL.64 [R1+0xb00], R10 ;  /* 0x000b000a01007387 */ /* 0x0003e20000100a00 */
[----:B------:R-:W-:-:S03]  /*1e5d0*/  ISETP.GE.U32.AND P6, PT, R4, 0x7fffff56, PT ;  /* 0x7fffff560400780c */ /* 0x000fc60003fc6070 */
[----:B------:R1:W-:Y:S01]  /*1e5e0*/  LDGSTS.E [R3+0x2bd00], desc[UR60][R10.64], !P0 ;  /* 0x2bd000000a037fae */ /* 0x0003e2000c12187c */
[----:B--2---:R-:W-:-:S03]  /*1e5f0*/  IMAD.WIDE R12, R97, 0x4, R154 ;  /* 0x00000004610c7825 */ /* 0x004fc600078e029a */
[----:B------:R2:W-:Y:S04]  /*1e600*/  STL.64 [R1+0xb18], R8 ;  /* 0x000b180801007387 */ /* 0x0005e80000100a00 */
[----:B------:R2:W-:Y:S01]  /*1e610*/  LDGSTS.E [R3+0x2bd80], desc[UR60][R8.64], !P0 ;  /* 0x2bd8000008037fae */ /* 0x0005e2000c12187c */
[----:B------:R-:W-:Y:S02]  /*1e620*/  VIADD R4, R6, 0xffffff91 ;  /* 0xffffff9106047836 */ /* 0x000fe40000000000 */
[----:B------:R-:W4:Y:S01]  /*1e630*/  LDC R6, c[0x0][0x230] ;  /* 0x00008c00ff067b82 */ /* 0x000f220000000800 */
        /* <DEDUP_REMOVED lines=13> */
[----:B-1----:R-:W-:-:S03]  /*1e710*/  IMAD.WIDE R10, R97, 0x4, R164 ;  /* 0x00000004610a7825 */ /* 0x002fc600078e02a4 */
[----:B------:R1:W-:Y:S01]  /*1e720*/  STL.64 [R1+0xb90], R14 ;  /* 0x000b900e01007387 */ /* 0x0003e20000100a00 */
[----:B------:R-:W-:Y:S01]  /*1e730*/  IADD3 R4, R5, -0x73, RZ ;  /* 0xffffff8d05047810 */ /* 0x000fe20007ffe0ff */
[----:B------:R-:W-:Y:S02]  /*1e740*/  IMAD.SHL.U32 R96, R96, 0x40, RZ ;  /* 0x0000004060607824 */ /* 0x000fe400078e00ff */
[----:B------:R1:W-:Y:S01]  /*1e750*/  LDGSTS.E [R3+0x2cc00], desc[UR60][R14.64], !P2 ;  /* 0x2cc000000e037fae */ /* 0x0003e2000d12187c */
[----:B------:R-:W4:Y:S01]  /*1e760*/  LDC R5, c[0x0][0x230] ;  /* 0x00008c00ff057b82 */ /* 0x000f220000000800 */
[C---:B--2---:R-:W-:Y:S02]  /*1e770*/  IMAD.WIDE R8, R97.reuse, 0x4, R166 ;  /* 0x0000000461087825 */ /* 0x044fe400078e02a6 */
        /* <DEDUP_REMOVED lines=21> */
[----:B---3--:R-:W-:Y:S02]  /*1e8d0*/  VIADD R4, R7, 0xffffff89 ;  /* 0xffffff8907047836 */ /* 0x008fe40000000000 */
        /* <DEDUP_REMOVED lines=28> */
[----:B------:R4:W-:Y:S01]  /*1eaa0*/  STL.64 [R1+0x1638], R12 ;  /* 0x0016380c01007387 */ /* 0x0009e20000100a00 */
[----:B--2---:R-:W-:-:S03]  /*1eab0*/  IMAD.WIDE R8, R97, 0x4, R198 ;  /* 0x0000000461087825 */ /* 0x004fc600078e02c6 */
[----:B------:R2:W-:Y:S04]  /*1eac0*/  STL.64 [R1+0x1650], R10 ;  /* 0x0016500a01007387 */ /* 0x0005e80000100a00 */
[----:B------:R3:W-:Y:S04]  /*1ead0*/  STL.64 [R1+0x1668], R8 ;  /* 0x0016680801007387 */ /* 0x0007e80000100a00 */
[----:B------:R-:W3:Y:S04]  /*1eae0*/  LDL.LU.64 R130, [R1+0x330] ;  /* 0x0003300001827983 */ /* 0x000ee80000300a00 */
[----:B------:R-:W3:Y:S04]  /*1eaf0*/  LDL.LU.64 R132, [R1+0x328] ;  /* 0x0003280001847983 */ /* 0x000ee80000300a00 */
[----:B------:R1:W-:Y:S04]  /*1eb00*/  LDGSTS.E [R3+0x2ec00], desc[UR60][R14.64], !P1 ;  /* 0x2ec000000e037fae */ /* 0x0003e8000c92187c */
[----:B------:R-:W3:Y:S04]  /*1eb10*/  LDL.LU.64 R134, [R1+0x320] ;  /* 0x0003200001867983 */ /* 0x000ee80000300a00 */
[----:B------:R4:W-:Y:S04]  /*1eb20*/  LDGSTS.E [R3+0x2ec80], desc[UR60][R12.64], !P1 ;  /* 0x2ec800000c037fae */ /* 0x0009e8000c92187c */
[----:B------:R-:W3:Y:S01]  /*1eb30*/  LDL.LU.64 R140, [R1+0x318] ;  /* 0x00031800018c7983 */ /* 0x000ee20000300a00 */
[----:B-1----:R-:W-:-:S03]  /*1eb40*/  IMAD.WIDE R14, R97, 0x4, R200 ;  /* 0x00000004610e7825 */ /* 0x002fc600078e02c8 */
[----:B------:R2:W-:Y:S01]  /*1eb50*/  LDGSTS.E [R3+0x2ed00], desc[UR60][R10.64], !P1 ;  /* 0x2ed000000a037fae */ /* 0x0005e2000c92187c */
[----:B----4-:R-:W-:-:S03]  /*1eb60*/  IMAD.WIDE R12, R97, 0x4, R202 ;  /* 0x00000004610c7825 */ /* 0x010fc600078e02ca */
[----:B------:R3:W-:Y:S04]  /*1eb70*/  LDGSTS.E [R3+0x2ed80], desc[UR60][R8.64], !P1 ;  /* 0x2ed8000008037fae */ /* 0x0007e8000c92187c */
[----:B------:R1:W-:Y:S01]  /*1eb80*/  STL.64 [R1+0x1680], R14 ;  /* 0x0016800e01007387 */ /* 0x0003e20000100a00 */
[----:B--2---:R-:W-:-:S03]  /*1eb90*/  IMAD.WIDE R10, R97, 0x4, R204 ;  /* 0x00000004610a7825 */ /* 0x004fc600078e02cc */
[----:B------:R2:W-:Y:S01]  /*1eba0*/  STL.64 [R1+0x1698], R12 ;  /* 0x0016980c01007387 */ /* 0x0005e20000100a00 */
[----:B---3--:R-:W-:-:S03]  /*1ebb0*/  IMAD.WIDE R8, R97, 0x4, R206 ;  /* 0x0000000461087825 */ /* 0x008fc600078e02ce */
[----:B------:R3:W-:Y:S04]  /*1ebc0*/  STL.64 [R1+0x16b0], R10 ;  /* 0x0016b00a01007387 */ /* 0x0007e80000100a00 */
[----:B------:R4:W-:Y:S04]  /*1ebd0*/  STL.64 [R1+0x16c8], R8 ;  /* 0x0016c80801007387 */ /* 0x0009e80000100a00 */
[----:B------:R-:W4:Y:S04]  /*1ebe0*/  LDL.LU.64 R250, [R1+0x2b0] ;  /* 0x0002b00001fa7983 */ /* 0x000f280000300a00 */
[----:B------:R-:W4:Y:S04]  /*1ebf0*/  LDL.LU.64 R244, [R1+0x2a8] ;  /* 0x0002a80001f47983 */ /* 0x000f280000300a00 */
[----:B------:R-:W4:Y:S04]  /*1ec00*/  LDL.LU.64 R142, [R1+0x2a0] ;  /* 0x0002a000018e7983 */ /* 0x000f280000300a00 */
[----:B------:R-:W4:Y:S01]  /*1ec10*/  LDL.LU.64 R242, [R1+0x298] ;  /* 0x0002980001f27983 */ /* 0x000f220000300a00 */
[----:B------:R-:W-:-:S02]  /*1ec20*/  VIADD R4, R6, 0xffffff85 ;  /* 0xffffff8506047836 */ /* 0x000fc40000000000 */
[----:B------:R-:W4:Y:S03]  /*1ec30*/  LDC R6, c[0x0][0x230] ;  /* 0x00008c00ff067b82 */ /* 0x000f260000000800 */
[----:B------:R-:W-:-:S13]  /*1ec40*/  ISETP.GE.U32.AND P2, PT, R4, 0x7fffff46, PT ;  /* 0x7fffff460400780c */ /* 0x000fda0003f46070 */
[----:B------:R1:W-:Y:S04]  /*1ec50*/  LDGSTS.E [R3+0x2f400], desc[UR60][R14.64], !P2 ;  /* 0x2f4000000e037fae */ /* 0x0003e8000d12187c */
[----:B------:R2:W-:Y:S04]  /*1ec60*/  LDGSTS.E [R3+0x2f480], desc[UR60][R12.64], !P2 ;  /* 0x2f4800000c037fae */ /* 0x0005e8000d12187c */
[----:B------:R3:W-:Y:S01]  /*1ec70*/  LDGSTS.E [R3+0x2f500], desc[UR60][R10.64], !P2 ;  /* 0x2f5000000a037fae */ /* 0x0007e2000d12187c */
[----:B-1----:R-:W-:-:S03]  /*1ec80*/  IMAD.WIDE R14, R97, 0x4, R208 ;  /* 0x00000004610e7825 */ /* 0x002fc600078e02d0 */
[----:B------:R4:W-:Y:S01]  /*1ec90*/  LDGSTS.E [R3+0x2f580], desc[UR60][R8.64], !P2 ;  /* 0x2f58000008037fae */ /* 0x0009e2000d12187c */
[----:B--2---:R-:W-:-:S03]  /*1eca0*/  IMAD.WIDE R12, R97, 0x4, R210 ;  /* 0x00000004610c7825 */ /* 0x004fc600078e02d2 */
[----:B------:R-:W-:Y:S01]  /*1ecb0*/  STL.64 [R1+0x16e0], R14 ;  /* 0x0016e00e01007387 */ /* 0x000fe20000100a00 */
[----:B---3--:R-:W-:-:S03]  /*1ecc0*/  IMAD.WIDE R10, R97, 0x4, R212 ;  /* 0x00000004610a7825 */ /* 0x008fc600078e02d4 */
[----:B------:R-:W-:Y:S01]  /*1ecd0*/  STL.64 [R1+0x16f8], R12 ;  /* 0x0016f80c01007387 */ /* 0x000fe20000100a00 */
[----:B----4-:R-:W-:-:S03]  /*1ece0*/  IMAD.WIDE R8, R97, 0x4, R214 ;  /* 0x0000000461087825 */ /* 0x010fc600078e02d6 */
[----:B------:R-:W-:Y:S04]  /*1ecf0*/  STL.64 [R1+0x1720], R10 ;  /* 0x0017200a01007387 */ /* 0x000fe80000100a00 */
[----:B------:R-:W-:Y:S01]  /*1ed00*/  STL.64 [R1+0x1738], R8 ;  /* 0x0017380801007387 */ /* 0x000fe20000100a00 */
[----:B------:R-:W-:-:S04]  /*1ed10*/  IMAD.WIDE R160, R97, 0x4, R130 ;  /* 0x0000000461a07825 */ /* 0x000fc800078e0282 */
[----:B------:R-:W-:-:S04]  /*1ed20*/  IMAD.WIDE R158, R97, 0x4, R132 ;  /* 0x00000004619e7825 */ /* 0x000fc800078e0284 */
[----:B------:R-:W-:-:S04]  /*1ed30*/  IMAD.WIDE R156, R97, 0x4, R134 ;  /* 0x00000004619c7825 */ /* 0x000fc800078e0286 */
[C---:B------:R-:W-:Y:S02]  /*1ed40*/  IMAD.WIDE R154, R97.reuse, 0x4, R140 ;  /* 0x00000004619a7825 */ /* 0x040fe400078e028c */
[----:B------:R-:W2:Y:S04]  /*1ed50*/  LDL.LU.64 R140, [R1+0x230] ;  /* 0x00023000018c7983 */ /* 0x000ea80000300a00 */
[----:B------:R-:W3:Y:S04]  /*1ed60*/  LDL.LU.64 R134, [R1+0x228] ;  /* 0x0002280001867983 */ /* 0x000ee80000300a00 */
[----:B------:R-:W4:Y:S04]  /*1ed70*/  LDL.LU.64 R132, [R1+0x220] ;  /* 0x0002200001847983 */ /* 0x000f280000300a00 */
[----:B------:R-:W4:Y:S04]  /*1ed80*/  LDL.LU.64 R130, [R1+0x218] ;  /* 0x0002180001827983 */ /* 0x000f280000300a00 */
[----:B------:R1:W-:Y:S04]  /*1ed90*/  STL.64 [R1+0x35e0], R160 ;  /* 0x0035e0a001007387 */ /* 0x0003e80000100a00 */
[----:B------:R1:W-:Y:S04]  /*1eda0*/  STL.64 [R1+0x35e8], R158 ;  /* 0x0035e89e01007387 */ /* 0x0003e80000100a00 */
[----:B------:R1:W-:Y:S04]  /*1edb0*/  STL.64 [R1+0x35f0], R156 ;  /* 0x0035f09c01007387 */ /* 0x0003e80000100a00 */
[----:B------:R1:W-:Y:S01]  /*1edc0*/  STL.64 [R1+0x35f8], R154 ;  /* 0x0035f89a01007387 */ /* 0x0003e20000100a00 */
[----:B------:R-:W-:-:S03]  /*1edd0*/  IMAD.WIDE R152, R97, 0x4, R250 ;  /* 0x0000000461987825 */ /* 0x000fc600078e02fa */
[----:B------:R-:W2:Y:S01]  /*1ede0*/  LDL.LU.64 R138, [R1+0x1b0] ;  /* 0x0001b000018a7983 */ /* 0x000ea20000300a00 */
[----:B------:R-:W-:-:S03]  /*1edf0*/  IMAD.WIDE R146, R97, 0x4, R244 ;  /* 0x0000000461927825 */ /* 0x000fc600078e02f4 */
[----:B------:R-:W3:Y:S01]  /*1ee00*/  LDL.LU.64 R250, [R1+0x1a8] ;  /* 0x0001a80001fa7983 */ /* 0x000ee20000300a00 */
[----:B------:R-:W-:-:S03]  /*1ee10*/  IMAD.WIDE R144, R97, 0x4, R142 ;  /* 0x0000000461907825 */ /* 0x000fc600078e028e */
[----:B------:R-:W4:Y:S01]  /*1ee20*/  LDL.LU.64 R244, [R1+0x1a0] ;  /* 0x0001a00001f47983 */ /* 0x000f220000300a00 */
[----:B------:R-:W-:-:S03]  /*1ee30*/  IMAD.WIDE R142, R97, 0x4, R242 ;  /* 0x00000004618e7825 */ /* 0x000fc600078e02f2 */
[----:B------:R-:W4:Y:S04]  /*1ee40*/  LDL.LU.64 R242, [R1+0x198] ;  /* 0x0001980001f27983 */ /* 0x000f280000300a00 */
[----:B------:R1:W-:Y:S04]  /*1ee50*/  STL.64 [R1+0x3608], R152 ;  /* 0x0036089801007387 */ /* 0x0003e80000100a00 */
[----:B------:R1:W-:Y:S04]  /*1ee60*/  STL.64 [R1+0x3610], R146 ;  /* 0x0036109201007387 */ /* 0x0003e80000100a00 */
[----:B------:R-:W4:Y:S04]  /*1ee70*/  LDL.LU.64 R102, [R1+0x130] ;  /* 0x0001300001667983 */ /* 0x000f280000300a00 */
[----:B------:R-:W4:Y:S04]  /*1ee80*/  LDL.LU.64 R118, [R1+0x128] ;  /* 0x0001280001767983 */ /* 0x000f280000300a00 */
[----:B------:R-:W4:Y:S04]  /*1ee90*/  LDL.LU.64 R116, [R1+0x120] ;  /* 0x0001200001747983 */ /* 0x000f280000300a00 */
[----:B------:R-:W4:Y:S04]  /*1eea0*/  LDL.LU.64 R114, [R1+0x118] ;  /* 0x0001180001727983 */ /* 0x000f280000300a00 */
[----:B------:R-:W4:Y:S04]  /*1eeb0*/  LDL.LU.64 R106, [R1+0xb0] ;  /* 0x0000b000016a7983 */ /* 0x000f280000300a00 */
[----:B------:R-:W4:Y:S04]  /*1eec0*/  LDL.LU.64 R110, [R1+0xa8] ;  /* 0x0000a800016e7983 */ /* 0x000f280000300a00 */
[----:B------:R-:W4:Y:S04]  /*1eed0*/  LDL.LU.64 R108, [R1+0xa0] ;  /* 0x0000a000016c7983 */ /* 0x000f280000300a00 */
[----:B------:R-:W4:Y:S01]  /*1eee0*/  LDL.LU.64 R136, [R1+0x98] ;  /* 0x0000980001887983 */ /* 0x000f220000300a00 */
[----:B--2---:R-:W-:-:S03]  /*1eef0*/  IMAD.WIDE R128, R97, 0x4, R138 ;  /* 0x0000000461807825 */ /* 0x004fc600078e028a */
[----:B------:R-:W2:Y:S01]  /*1ef00*/  LDL.LU.64 R138, [R1+0x30] ;  /* 0x00003000018a7983 */ /* 0x000ea20000300a00 */
[----:B---3--:R-:W-:-:S03]  /*1ef10*/  IMAD.WIDE R126, R97, 0x4, R250 ;  /* 0x00000004617e7825 */ /* 0x008fc600078e02fa */
[----:B------:R-:W3:Y:S01]  /*1ef20*/  LDL.LU.64 R250, [R1+0x28] ;  /* 0x0000280001fa7983 */ /* 0x000ee20000300a00 */
[----:B----4-:R-:W-:-:S03]  /*1ef30*/  IMAD.WIDE R124, R97, 0x4, R244 ;  /* 0x00000004617c7825 */ /* 0x010fc600078e02f4 */
[----:B------:R-:W4:Y:S01]  /*1ef40*/  LDL.LU.64 R244, [R1+0x20] ;  /* 0x0000200001f47983 */ /* 0x000f220000300a00 */
[----:B------:R-:W-:-:S03]  /*1ef50*/  IMAD.WIDE R122, R97, 0x4, R242 ;  /* 0x00000004617a7825 */ /* 0x000fc600078e02f2 */
[----:B------:R-:W2:Y:S04]  /*1ef60*/  LDL.LU.64 R242, [R1+0x18] ;  /* 0x0000180001f27983 */ /* 0x000ea80000300a00 */
[----:B------:R-:W2:Y:S04]  /*1ef70*/  LDL.LU.64 R94, [R1+0x3d0] ;  /* 0x0003d000015e7983 */ /* 0x000ea80000300a00 */
[----:B------:R-:W2:Y:S04]  /*1ef80*/  LDL.LU.64 R86, [R1+0x3c8] ;  /* 0x0003c80001567983 */ /* 0x000ea80000300a00 */
[----:B------:R-:W2:Y:S04]  /*1ef90*/  LDL.LU.64 R92, [R1+0x3c0] ;  /* 0x0003c000015c7983 */ /* 0x000ea80000300a00 */
[----:B------:R-:W2:Y:S01]  /*1efa0*/  LDL.LU.64 R90, [R1+0x3b8] ;  /* 0x0003b800015a7983 */ /* 0x000ea20000300a00 */
[----:B------:R-:W-:-:S04]  /*1efb0*/  IMAD.WIDE R120, R97, 0x4, R102 ;  /* 0x0000000461787825 */ /* 0x000fc800078e0266 */
[C---:B---3--:R-:W-:Y:S02]  /*1efc0*/  IMAD.WIDE R102, R97.reuse, 0x4, R250 ;  /* 0x0000000461667825 */ /* 0x048fe400078e02fa */
[----:B------:R-:W3:Y:S02]  /*1efd0*/  LDL.LU.64 R250, [R1+0x1128] ;  /* 0x0011280001fa7983 */ /* 0x000ee40000300a00 */
[C---:B----4-:R-:W-:Y:S02]  /*1efe0*/  IMAD.WIDE R100, R97.reuse, 0x4, R244 ;  /* 0x0000000461647825 */ /* 0x050fe400078e02f4 */
[----:B------:R-:W4:Y:S02]  /*1eff0*/  LDL.LU.64 R84, [R1+0x1120] ;  /* 0x0011200001547983 */ /* 0x000f240000300a00 */
[C---:B--2---:R-:W-:Y:S02]  /*1f000*/  IMAD.WIDE R98, R97.reuse, 0x4, R242 ;  /* 0x0000000461627825 */ /* 0x044fe400078e02f2 */
[----:B------:R-:W2:Y:S04]  /*1f010*/  LDL.LU.64 R244, [R1+0x1118] ;  /* 0x0011180001f47983 */ /* 0x000ea80000300a00 */
[----:B------:R-:W3:Y:S01]  /*1f020*/  LDL.LU.64 R242, [R1+0x1020] ;  /* 0x0010200001f27983 */ /* 0x000ee20000300a00 */
[----:B------:R-:W-:-:S03]  /*1f030*/  IMAD.WIDE R104, R97, 0x4, R138 ;  /* 0x0000000461687825 */ /* 0x000fc600078e028a */
[----:B------:R-:W3:Y:S01]  /*1f040*/  LDL.LU.64 R78, [R1+0x1110] ;  /* 0x00111000014e7983 */ /* 0x000ee20000300a00 */
[----:B------:R-:W-:-:S03]  /*1f050*/  IMAD.WIDE R112, R97, 0x4, R106 ;  /* 0x0000000461707825 */ /* 0x000fc600078e026a */
[----:B------:R-:W3:Y:S01]  /*1f060*/  LDL.LU.64 R138, [R1+0x1018] ;  /* 0x00101800018a7983 */ /* 0x000ee20000300a00 */
[----:B------:R-:W-:-:S03]  /*1f070*/  IMAD.WIDE R106, R97, 0x4, R136 ;  /* 0x00000004616a7825 */ /* 0x000fc600078e0288 */
[----:B------:R-:W-:Y:S01]  /*1f080*/  STL [R1+0xab0], RZ ;  /* 0x000ab0ff01007387 */ /* 0x000fe20000100800 */
[----:B------:R-:W-:-:S03]  /*1f090*/  IMAD.WIDE R170, R97, 0x4, R94 ;  /* 0x0000000461aa7825 */ /* 0x000fc600078e025e */
[----:B------:R-:W-:Y:S01]  /*1f0a0*/  STL [R1+0xab4], RZ ;  /* 0x000ab4ff01007387 */ /* 0x000fe20000100800 */
[----:B------:R-:W-:-:S03]  /*1f0b0*/  IMAD.WIDE R174, R97, 0x4, R92 ;  /* 0x0000000461ae7825 */ /* 0x000fc600078e025c */
[----:B------:R-:W3:Y:S01]  /*1f0c0*/  LDL.LU.64 R136, [R1+0x1108] ;  /* 0x0011080001887983 */ /* 0x000ee20000300a00 */
[----:B------:R-:W-:-:S03]  /*1f0d0*/  IMAD.WIDE R176, R97, 0x4, R90 ;  /* 0x0000000461b07825 */ /* 0x000fc600078e025a */
[----:B------:R-:W3:Y:S04]  /*1f0e0*/  LDL.LU.64 R94, [R1+0x1010] ;  /* 0x00101000015e7983 */ /* 0x000ee80000300a00 */
[----:B------:R-:W1:Y:S01]  /*1f0f0*/  LDL.LU.64 R92, [R1+0x1100] ;  /* 0x00110000015c7983 */ /* 0x000e620000300a00 */
[----:B------:R-:W-:-:S03]  /*1f100*/  IMAD.WIDE R172, R97, 0x4, R86 ;  /* 0x0000000461ac7825 */ /* 0x000fc600078e0256 */
[----:B------:R-:W3:Y:S04]  /*1f110*/  LDL.LU.64 R90, [R1+0x1008] ;  /* 0x00100800015a7983 */ /* 0x000ee80000300a00 */
[----:B------:R-:W3:Y:S04]  /*1f120*/  LDL.LU.64 R76, [R1+0x10f8] ;  /* 0x0010f800014c7983 */ /* 0x000ee80000300a00 */
[----:B------:R-:W3:Y:S04]  /*1f130*/  LDL.LU.64 R86, [R1+0x1000] ;  /* 0x0010000001567983 */ /* 0x000ee80000300a00 */
[----:B------:R-:W3:Y:S01]  /*1f140*/  LDL.LU.64 R82, [R1+0x10f0] ;  /* 0x0010f00001527983 */ /* 0x000ee20000300a00 */
[----:B----4-:R-:W-:-:S03]  /*1f150*/  IMAD.WIDE R248, R96, 0x4, R84 ;  /* 0x0000000460f87825 */ /* 0x010fc600078e0254 */
[----:B------:R-:W4:Y:S01]  /*1f160*/  LDL.LU.64 R84, [R1+0xff8] ;  /* 0x000ff80001547983 */ /* 0x000f220000300a00 */
[----:B--2---:R-:W-:-:S04]  /*1f170*/  IMAD.WIDE R246, R96, 0x4, R244 ;  /* 0x0000000460f67825 */ /* 0x004fc800078e02f4 */
[C---:B---3--:R-:W-:Y:S02]  /*1f180*/  IMAD.WIDE R244, R96.reuse, 0x4, R242 ;  /* 0x0000000460f47825 */ /* 0x048fe400078e02f2 */
[----:B------:R-:W2:Y:S02]  /*1f190*/  LDL.LU.64 R242, [R1+0x10e8] ;  /* 0x0010e80001f27983 */ /* 0x000ea40000300a00 */
[----:B------:R-:W-:Y:S02]  /*1f1a0*/  VIADD R4, R5, 0xffffff81 ;  /* 0xffffff8105047836 */ /* 0x000fe40000000000 */
[----:B------:R-:W-:Y:S01]  /*1f1b0*/  IMAD.WIDE R250, R96, 0x4, R250 ;  /* 0x0000000460fa7825 */ /* 0x000fe200078e02fa */
[----:B------:R-:W3:Y:S02]  /*1f1c0*/  LDC R5, c[0x0][0x230] ;  /* 0x00008c00ff057b82 */ /* 0x000ee40000000800 */
[----:B------:R-:W-:Y:S02]  /*1f1d0*/  ISETP.GE.U32.AND P6, PT, R4, 0x7fffff42, PT ;  /* 0x7fffff420400780c */ /* 0x000fe40003fc6070 */
[----:B------:R-:W-:-:S04]  /*1f1e0*/  IADD3 R4, R7, -0x44, RZ ;  /* 0xffffffbc07047810 */ /* 0x000fc80007ffe0ff */
[----:B------:R-:W-:Y:S01]  /*1f1f0*/  ISETP.GE.U32.AND P5, PT, R4, 0x7fffff7d, PT ;  /* 0x7fffff7d0400780c */ /* 0x000fe20003fa6070 */
[C---:B------:R-:W-:Y:S01]  /*1f200*/  IMAD.WIDE R168, R97.reuse, 0x4, R238 ;  /* 0x0000000461a87825 */ /* 0x040fe200078e02ee */
[----:B------:R-:W-:Y:S01]  /*1f210*/  STL.64 [R1+0x1930], R250 ;  /* 0x001930fa01007387 */ /* 0x000fe20000100a00 */
[----:B------:R-:W3:Y:S02]  /*1f220*/  LDC R7, c[0x0][0x230] ;  /* 0x00008c00ff077b82 */ /* 0x000ee40000000800 */
[----:B------:R-:W-:Y:S02]  /*1f230*/  VIADD R4, R6, 0xffffffb8 ;  /* 0xffffffb806047836 */ /* 0x000fe40000000000 */
[C---:B------:R-:W-:Y:S01]  /*1f240*/  IMAD.WIDE R238, R96.reuse, 0x4, R78 ;  /* 0x0000000460ee7825 */ /* 0x040fe200078e024e */
[----:B------:R-:W-:Y:S03]  /*1f250*/  LDGSTS.E [R3+0x2fc00], desc[UR60][R14.64], !P6 ;  /* 0x2fc000000e037fae */ /* 0x000fe6000f12187c */
[----:B------:R-:W-:Y:S01]  /*1f260*/  IMAD.WIDE R166, R97, 0x4, R236 ;  /* 0x0000000461a67825 */ /* 0x000fe200078e02ec */
[----:B------:R-:W3:Y:S01]  /*1f270*/  LDL.LU.64 R78, [R1+0xff0] ;  /* 0x000ff000014e7983 */ /* 0x000ee20000300a00 */
[----:B------:R-:W3:Y:S02]  /*1f280*/  LDC R6, c[0x0][0x230] ;  /* 0x00008c00ff067b82 */ /* 0x000ee40000000800 */
[----:B------:R-:W-:Y:S01]  /*1f290*/  IMAD.WIDE R236, R96, 0x4, R138 ;  /* 0x0000000460ec7825 */ /* 0x000fe200078e028a */
[----:B------:R-:W-:Y:S01]  /*1f2a0*/  STL.64 [R1+0x1938], R248 ;  /* 0x001938f801007387 */ /* 0x000fe20000100a00 */
[----:B------:R-:W-:-:S02]  /*1f2b0*/  ISETP.GE.U32.AND P0, PT, R4, 0x7fffff79, PT ;  /* 0x7fffff790400780c */ /* 0x000fc40003f06070 */
[C---:B------:R-:W-:Y:S01]  /*1f2c0*/  IMAD.WIDE R164, R97.reuse, 0x4, R234 ;  /* 0x0000000461a47825 */ /* 0x040fe200078e02ea */
[----:B------:R-:W3:Y:S03]  /*1f2d0*/  LDL.LU.64 R138, [R1+0x10e0] ;  /* 0x0010e000018a7983 */ /* 0x000ee60000300a00 */
[C---:B------:R-:W-:Y:S01]  /*1f2e0*/  IMAD.WIDE R234, R96.reuse, 0x4, R136 ;  /* 0x0000000460ea7825 */ /* 0x040fe200078e0288 */
[----:B------:R-:W-:Y:S03]  /*1f2f0*/  LDGSTS.E [R3+0x2fc80], desc[UR60][R12.64], !P6 ;  /* 0x2fc800000c037fae */ /* 0x000fe6000f12187c */
[----:B------:R-:W-:Y:S01]  /*1f300*/  IMAD.WIDE R162, R97, 0x4, R232 ;  /* 0x0000000461a27825 */ /* 0x000fe200078e02e8 */
[----:B------:R-:W-:Y:S03]  /*1f310*/  STL.64 [R1+0x1988], R246 ;  /* 0x001988f601007387 */ /* 0x000fe60000100a00 */
[C---:B------:R-:W-:Y:S01]  /*1f320*/  IMAD.WIDE R232, R96.reuse, 0x4, R94 ;  /* 0x0000000460e87825 */ /* 0x040fe200078e025e */
[----:B------:R-:W-:Y:S04]  /*1f330*/  LDGSTS.E [R3+0x2fd00], desc[UR60][R10.64], !P6 ;  /* 0x2fd000000a037fae */ /* 0x000fe8000f12187c */
[----:B------:R-:W3:Y:S04]  /*1f340*/  LDL.LU.64 R136, [R1+0xfe8] ;  /* 0x000fe80001887983 */ /* 0x000ee80000300a00 */
[----:B------:R-:W-:Y:S04]  /*1f350*/  LDGSTS.E [R3+0x2fd80], desc[UR60][R8.64], !P6 ;  /* 0x2fd8000008037fae */ /* 0x000fe8000f12187c */
[----:B------:R-:W-:Y:S04]  /*1f360*/  STL.64 [R1+0x1990], R244 ;  /* 0x001990f401007387 */ /* 0x000fe80000100a00 */
[----:B------:R1:W-:Y:S04]  /*1f370*/  LDGSTS.E [R241+0x28600], desc[UR60][R160.64], !P5 ;  /* 0x28600000a0f17fae */ /* 0x0003e8000e92187c */
[----:B------:R-:W3:Y:S04]  /*1f380*/  LDL.LU.64 R94, [R1+0x10d8] ;  /* 0x0010d800015e7983 */ /* 0x000ee80000300a00 */
[----:B------:R-:W-:Y:S01]  /*1f390*/  STL.64 [R1+0x19d8], R238 ;  /* 0x0019d8ee01007387 */ /* 0x000fe20000100a00 */
[----:B-1----:R-:W-:-:S03]  /*1f3a0*/  IMAD.WIDE R160, R96, 0x4, R92 ;  /* 0x0000000460a07825 */ /* 0x002fc600078e025c */
[----:B------:R1:W-:Y:S04]  /*1f3b0*/  LDGSTS.E [R241+0x28680], desc[UR60][R158.64], !P5 ;  /* 0x286800009ef17fae */ /* 0x0003e8000e92187c */
[----:B------:R-:W3:Y:S04]  /*1f3c0*/  LDL.LU.64 R92, [R1+0xfe0] ;  /* 0x000fe000015c7983 */ /* 0x000ee80000300a00 */
[----:B------:R-:W-:Y:S01]  /*1f3d0*/  STL.64 [R1+0x19e0], R236 ;  /* 0x0019e0ec01007387 */ /* 0x000fe20000100a00 */
[----:B-1----:R-:W-:-:S03]  /*1f3e0*/  IMAD.WIDE R158, R96, 0x4, R90 ;  /* 0x00000004609e7825 */ /* 0x002fc600078e025a */
[----:B------:R1:W-:Y:S04]  /*1f3f0*/  LDGSTS.E [R241+0x28700], desc[UR60][R156.64], !P5 ;  /* 0x287000009cf17fae */ /* 0x0003e8000e92187c */
[----:B------:R-:W3:Y:S04]  /*1f400*/  LDL.LU.64 R90, [R1+0x10d0] ;  /* 0x0010d000015a7983 */ /* 0x000ee80000300a00 */
[----:B------:R-:W-:Y:S04]  /*1f410*/  STL.64 [R1+0x1a68], R234 ;  /* 0x001a68ea01007387 */ /* 0x000fe80000100a00 */
[----:B------:R1:W-:Y:S02]  /*1f420*/  LDGSTS.E [R241+0x28780], desc[UR60][R154.64], !P5 ;  /* 0x287800009af17fae */ /* 0x0003e4000e92187c */
[----:B-1----:R-:W-:-:S02]  /*1f430*/  IMAD.WIDE R156, R96, 0x4, R76 ;  /* 0x00000004609c7825 */ /* 0x002fc400078e024c */
[----:B------:R-:W3:Y:S04]  /*1f440*/  LDL.LU.64 R88, [R1+0xfd8] ;  /* 0x000fd80001587983 */ /* 0x000ee80000300a00 */
[----:B------:R-:W-:Y:S01]  /*1f450*/  STL.64 [R1+0x1a70], R232 ;  /* 0x001a70e801007387 */ /* 0x000fe20000100a00 */
[----:B------:R-:W-:-:S03]  /*1f460*/  IMAD.WIDE R154, R96, 0x4, R86 ;  /* 0x00000004609a7825 */ /* 0x000fc600078e0256 */
[----:B------:R1:W-:Y:S04]  /*1f470*/  LDGSTS.E [R241+0x28e00], desc[UR60][R152.64], !P0 ;  /* 0x28e0000098f17fae */ /* 0x0003e8000c12187c */
[----:B------:R-:W3:Y:S04]  /*1f480*/  LDL.LU.64 R86, [R1+0x10c8] ;  /* 0x0010c80001567983 */ /* 0x000ee80000300a00 */
[----:B------:R-:W-:Y:S04]  /*1f490*/  STL.64 [R1+0x1ae0], R160 ;  /* 0x001ae0a001007387 */ /* 0x000fe80000100a00 */
[----:B------:R-:W-:Y:S01]  /*1f4a0*/  STL.64 [R1+0x1ae8], R158 ;  /* 0x001ae89e01007387 */ /* 0x000fe20000100a00 */
[----:B-1----:R-:W-:-:S03]  /*1f4b0*/  IMAD.WIDE R152, R96, 0x4, R82 ;  /* 0x0000000460987825 */ /* 0x002fc600078e0252 */
[----:B------:R1:W-:Y:S01]  /*1f4c0*/  LDGSTS.E [R241+0x28e80], desc[UR60][R146.64], !P0 ;  /* 0x28e8000092f17fae */ /* 0x0003e2000c12187c */
[----:B----4-:R-:W-:-:S03]  /*1f4d0*/  IMAD.WIDE R150, R96, 0x4, R84 ;  /* 0x0000000460967825 */ /* 0x010fc600078e0254 */
[----:B------:R-:W-:Y:S04]  /*1f4e0*/  LDGSTS.E [R241+0x28f00], desc[UR60][R144.64], !P0 ;  /* 0x28f0000090f17fae */ /* 0x000fe8000c12187c */
[----:B------:R-:W4:Y:S01]  /*1f4f0*/  LDL.LU.64 R84, [R1+0xfd0] ;  /* 0x000fd00001547983 */ /* 0x000f220000300a00 */
[----:B--2---:R-:W-:-:S03]  /*1f500*/  IMAD.WIDE R148, R96, 0x4, R242 ;  /* 0x0000000460947825 */ /* 0x004fc600078e02f2 */
[----:B------:R-:W-:Y:S04]  /*1f510*/  STL.64 [R1+0x1be0], R156 ;  /* 0x001be09c01007387 */ /* 0x000fe80000100a00 */
[----:B------:R-:W2:Y:S04]  /*1f520*/  LDL.LU.64 R82, [R1+0x10c0] ;  /* 0x0010c00001527983 */ /* 0x000ea80000300a00 */
[----:B------:R-:W4:Y:S04]  /*1f530*/  LDL.LU.64 R242, [R1+0xfc0] ;  /* 0x000fc00001f27983 */ /* 0x000f280000300a00 */
[----:B------:R-:W-:Y:S01]  /*1f540*/  STL.64 [R1+0x1be8], R154 ;  /* 0x001be89a01007387 */ /* 0x000fe20000100a00 */
[----:B---3--:R-:W-:-:S02]  /*1f550*/  VIADD R4, R5, 0xffffffb4 ;  /* 0xffffffb405047836 */ /* 0x008fc40000000000 */
[----:B------:R-:W3:Y:S01]  /*1f560*/  LDC R5, c[0x0][0x230] ;  /* 0x00008c00ff057b82 */ /* 0x000ee20000000800 */
[----:B------:R-:W-:Y:S01]  /*1f570*/  IMAD.WIDE R140, R97, 0x4, R140 ;  /* 0x00000004618c7825 */ /* 0x000fe200078e028c */
[----:B------:R-:W-:Y:S03]  /*1f580*/  LDGSTS.E [R241+0x28f80], desc[UR60][R142.64], !P0 ;  /* 0x28f800008ef17fae */ /* 0x000fe6000c12187c */
[C---:B-1----:R-:W-:Y:S02]  /*1f590*/  IMAD.WIDE R146, R96.reuse, 0x4, R78 ;  /* 0x0000000460927825 */ /* 0x042fe400078e024e */
[----:B------:R-:W3:Y:S04]  /*1f5a0*/  LDL.LU.64 R78, [R1+0x10b8] ;  /* 0x0010b800014e7983 */ /* 0x000ee80000300a00 */
[----:B------:R-:W-:Y:S01]  /*1f5b0*/  STL.64 [R1+0x1c50], R152 ;  /* 0x001c509801007387 */ /* 0x000fe20000100a00 */
[----:B------:R-:W-:-:S03]  /*1f5c0*/  IMAD.WIDE R138, R96, 0x4, R138 ;  /* 0x00000004608a7825 */ /* 0x000fc600078e028a */
[----:B------:R-:W3:Y:S04]  /*1f5d0*/  LDL.LU.64 R76, [R1+0xfb0] ;  /* 0x000fb000014c7983 */ /* 0x000ee80000300a00 */
[----:B------:R-:W-:Y:S04]  /*1f5e0*/  STL.64 [R1+0x1c58], R150 ;  /* 0x001c589601007387 */ /* 0x000fe80000100a00 */
        /* <DEDUP_REMOVED lines=10> */
[----:B------:R-:W3:Y:S01]  /*1f690*/  LDL.LU.64 R66, [R1+0x10a0] ;  /* 0x0010a00001427983 */ /* 0x000ee20000300a00 */
[----:B------:R-:W-:-:S03]  /*1f6a0*/  IMAD.WIDE R92, R96, 0x4, R92 ;  /* 0x00000004605c7825 */ /* 0x000fc600078e025c */
[----:B------:R-:W-:Y:S04]  /*1f6b0*/  STL.64 [R1+0x1d78], R94 ;  /* 0x001d785e01007387 */ /* 0x000fe80000100a00 */
[----:B------:R-:W3:Y:S04]  /*1f6c0*/  LDL.LU.64 R64, [R1+0xf68] ;  /* 0x000f680001407983 */ /* 0x000ee80000300a00 */
[----:B------:R-:W3:Y:S01]  /*1f6d0*/  LDL.LU.64 R62, [R1+0x1098] ;  /* 0x00109800013e7983 */ /* 0x000ee20000300a00 */
[----:B------:R-:W-:-:S03]  /*1f6e0*/  IMAD.WIDE R90, R96, 0x4, R90 ;  /* 0x00000004605a7825 */ /* 0x000fc600078e025a */
[----:B------:R-:W-:Y:S04]  /*1f6f0*/  STL.64 [R1+0x1d80], R92 ;  /* 0x001d805c01007387 */ /* 0x000fe80000100a00 */
[----:B------:R-:W3:Y:S01]  /*1f700*/  LDL.LU.64 R58, [R1+0xf58] ;  /* 0x000f5800013a7983 */ /* 0x000ee20000300a00 */
[----:B------:R-:W-:-:S03]  /*1f710*/  IMAD.WIDE R88, R96, 0x4, R88 ;  /* 0x0000000460587825 */ /* 0x000fc600078e0258 */
[----:B------:R-:W-:Y:S04]  /*1f720*/  STL.64 [R1+0x1d88], R90 ;  /* 0x001d885a01007387 */ /* 0x000fe80000100a00 */
[----:B------:R-:W-:Y:S01]  /*1f730*/  STL.64 [R1+0x1d90], R88 ;  /* 0x001d905801007387 */ /* 0x000fe20000100a00 */
[----:B----4-:R-:W-:-:S03]  /*1f740*/  IMAD.WIDE R80, R96, 0x4, R242 ;  /* 0x0000000460507825 */ /* 0x010fc600078e02f2 */
[----:B------:R-:W4:Y:S01]  /*1f750*/  LDL.LU.64 R242, [R1+0x1090] ;  /* 0x0010900001f27983 */ /* 0x000f220000300a00 */
[----:B------:R-:W-:-:S04]  /*1f760*/  IMAD.WIDE R86, R96, 0x4, R86 ;  /* 0x0000000460567825 */ /* 0x000fc800078e0256 */
[C---:B------:R-:W-:Y:S01]  /*1f770*/  IMAD.WIDE R84, R96.reuse, 0x4, R84 ;  /* 0x0000000460547825 */ /* 0x040fe200078e0254 */
[----:B------:R-:W-:Y:S03]  /*1f780*/  STL.64 [R1+0x1d98], R86 ;  /* 0x001d985601007387 */ /* 0x000fe60000100a00 */
[C---:B--2---:R-:W-:Y:S01]  /*1f790*/  IMAD.WIDE R82, R96.reuse, 0x4, R82 ;  /* 0x0000000460527825 */ /* 0x044fe200078e0252 */
[----:B------:R-:W2:Y:S04]  /*1f7a0*/  LDL.LU.64 R56, [R1+0xf48] ;  /* 0x000f480001387983 */ /* 0x000ea80000300a00 */
[----:B------:R-:W-:Y:S04]  /*1f7b0*/  STL.64 [R1+0x1da0], R84 ;  /* 0x001da05401007387 */ /* 0x000fe80000100a00 */
[----:B------:R-:W2:Y:S04]  /*1f7c0*/  LDL.LU.64 R54, [R1+0x1088] ;  /* 0x0010880001367983 */ /* 0x000ea80000300a00 */
[----:B------:R-:W-:Y:S04]  /*1f7d0*/  STL.64 [R1+0x1da8], R82 ;  /* 0x001da85201007387 */ /* 0x000fe80000100a00 */
[----:B------:R-:W2:Y:S01]  /*1f7e0*/  LDL.LU.64 R30, [R1+0xf30] ;  /* 0x000f3000011e7983 */ /* 0x000ea20000300a00 */
[----:B---3--:R-:W-:-:S04]  /*1f7f0*/  IMAD.WIDE R78, R96, 0x4, R78 ;  /* 0x00000004604e7825 */ /* 0x008fc800078e024e */
[C---:B------:R-:W-:Y:S01]  /*1f800*/  IMAD.WIDE R76, R96.reuse, 0x4, R76 ;  /* 0x00000004604c7825 */ /* 0x040fe200078e024c */
[----:B------:R-:W-:Y:S03]  /*1f810*/  STL.64 [R1+0x1db0], R80 ;  /* 0x001db05001007387 */ /* 0x000fe60000100a00 */
[C---:B------:R-:W-:Y:S01]  /*1f820*/  IMAD.WIDE R74, R96.reuse, 0x4, R74 ;  /* 0x00000004604a7825 */ /* 0x040fe200078e024a */
[----:B------:R-:W-:Y:S03]  /*1f830*/  STL.64 [R1+0x1f38], R78 ;  /* 0x001f384e01007387 */ /* 0x000fe60000100a00 */
[C---:B------:R-:W-:Y:S01]  /*1f840*/  IMAD.WIDE R72, R96.reuse, 0x4, R72 ;  /* 0x0000000460487825 */ /* 0x040fe200078e0248 */
[----:B------:R-:W3:Y:S04]  /*1f850*/  LDL.LU.64 R50, [R1+0x1080] ;  /* 0x0010800001327983 */ /* 0x000ee80000300a00 */
[----:B------:R-:W-:Y:S01]  /*1f860*/  STL.64 [R1+0x1f30], R76 ;  /* 0x001f304c01007387 */ /* 0x000fe20000100a00 */
[----:B------:R-:W-:-:S04]  /*1f870*/  IMAD.WIDE R70, R96, 0x4, R70 ;  /* 0x0000000460467825 */ /* 0x000fc800078e0246 */
[C---:B------:R-:W-:Y:S02]  /*1f880*/  IMAD.WIDE R68, R96.reuse, 0x4, R48 ;  /* 0x0000000460447825 */ /* 0x040fe400078e0230 */
[----:B------:R-:W3:Y:S04]  /*1f890*/  LDL.LU.64 R48, [R1+0xf20] ;  /* 0x000f200001307983 */ /* 0x000ee80000300a00 */
[----:B------:R-:W-:Y:S01]  /*1f8a0*/  STL.64 [R1+0x1f48], R74 ;  /* 0x001f484a01007387 */ /* 0x000fe20000100a00 */
[----:B------:R-:W-:-:S03]  /*1f8b0*/  IMAD.WIDE R66, R96, 0x4, R66 ;  /* 0x0000000460427825 */ /* 0x000fc600078e0242 */
[----:B------:R-:W3:Y:S04]  /*1f8c0*/  LDL.LU.64 R46, [R1+0x1078] ;  /* 0x00107800012e7983 */ /* 0x000ee80000300a00 */
[----:B------:R-:W-:Y:S04]  /*1f8d0*/  STL.64 [R1+0x1f40], R72 ;  /* 0x001f404801007387 */ /* 0x000fe80000100a00 */
[----:B------:R-:W-:Y:S04]  /*1f8e0*/  STL.64 [R1+0x1f58], R70 ;  /* 0x001f584601007387 */ /* 0x000fe80000100a00 */
[----:B------:R-:W3:Y:S04]  /*1f8f0*/  LDL.LU.64 R38, [R1+0xee8] ;  /* 0x000ee80001267983 */ /* 0x000ee80000300a00 */
[----:B------:R-:W-:Y:S01]  /*1f900*/  STL.64 [R1+0x1f50], R68 ;  /* 0x001f504401007387 */ /* 0x000fe20000100a00 */
[----:B------:R-:W-:-:S03]  /*1f910*/  IMAD.WIDE R60, R96, 0x4, R58 ;  /* 0x00000004603c7825 */ /* 0x000fc600078e023a */
[----:B------:R-:W3:Y:S04]  /*1f920*/  LDL.LU.64 R42, [R1+0x1070] ;  /* 0x00107000012a7983 */ /* 0x000ee80000300a00 */
[----:B------:R-:W3:Y:S04]  /*1f930*/  LDL.LU.64 R40, [R1+0xed8] ;  /* 0x000ed80001287983 */ /* 0x000ee80000300a00 */
[----:B------:R-:W-:Y:S01]  /*1f940*/  STL.64 [R1+0x33c0], R66 ;  /* 0x0033c04201007387 */ /* 0x000fe20000100a00 */
[----:B----4-:R-:W-:-:S03]  /*1f950*/  IMAD.WIDE R58, R96, 0x4, R242 ;  /* 0x00000004603a7825 */ /* 0x010fc600078e02f2 */
[----:B------:R-:W4:Y:S01]  /*1f960*/  LDL.LU.64 R242, [R1+0x1068] ;  /* 0x0010680001f27983 */ /* 0x000f220000300a00 */
[----:B------:R-:W-:-:S04]  /*1f970*/  IMAD.WIDE R64, R96, 0x4, R64 ;  /* 0x0000000460407825 */ /* 0x000fc800078e0240 */
[C---:B------:R-:W-:Y:S01]  /*1f980*/  IMAD.WIDE R62, R96.reuse, 0x4, R62 ;  /* 0x00000004603e7825 */ /* 0x040fe200078e023e */
[----:B------:R-:W-:Y:S04]  /*1f990*/  STL.64 [R1+0x33b8], R64 ;  /* 0x0033b84001007387 */ /* 0x000fe80000100a00 */
[----:B------:R-:W4:Y:S01]  /*1f9a0*/  LDL.LU.64 R36, [R1+0xec8] ;  /* 0x000ec80001247983 */ /* 0x000f220000300a00 */
[----:B--2---:R-:W-:-:S03]  /*1f9b0*/  IMAD.WIDE R56, R96, 0x4, R56 ;  /* 0x0000000460387825 */ /* 0x004fc600078e0238 */
[----:B------:R-:W-:Y:S04]  /*1f9c0*/  STL.64 [R1+0x33f0], R62 ;  /* 0x0033f03e01007387 */ /* 0x000fe80000100a00 */
[----:B------:R-:W2:Y:S04]  /*1f9d0*/  LDL.LU.64 R34, [R1+0x1060] ;  /* 0x0010600001227983 */ /* 0x000ea80000300a00 */
[----:B------:R-:W2:Y:S01]  /*1f9e0*/  LDL.LU.64 R32, [R1+0xeb0] ;  /* 0x000eb00001207983 */ /* 0x000ea20000300a00 */
[----:B------:R-:W-:-:S03]  /*1f9f0*/  IMAD.WIDE R52, R96, 0x4, R30 ;  /* 0x0000000460347825 */ /* 0x000fc600078e021e */
[----:B------:R-:W-:Y:S01]  /*1fa00*/  STL.64 [R1+0x33e8], R60 ;  /* 0x0033e83c01007387 */ /* 0x000fe20000100a00 */
[----:B------:R-:W-:-:S03]  /*1fa10*/  IMAD.WIDE R54, R96, 0x4, R54 ;  /* 0x0000000460367825 */ /* 0x000fc600078e0236 */
[----:B------:R-:W2:Y:S04]  /*1fa20*/  LDL.LU.64 R30, [R1+0x1058] ;  /* 0x00105800011e7983 */ /* 0x000ea80000300a00 */
[----:B------:R-:W2:Y:S04]  /*1fa30*/  LDL.LU.64 R10, [R1+0xea0] ;  /* 0x000ea000010a7983 */ /* 0x000ea80000300a00 */
[----:B------:R-:W-:Y:S04]  /*1fa40*/  STL.64 [R1+0x3420], R58 ;  /* 0x0034203a01007387 */ /* 0x000fe80000100a00 */
[----:B------:R-:W2:Y:S04]  /*1fa50*/  LDL.LU.64 R26, [R1+0x1050] ;  /* 0x00105000011a7983 */ /* 0x000ea80000300a00 */
[----:B------:R-:W-:Y:S04]  /*1fa60*/  STL.64 [R1+0x3418], R56 ;  /* 0x0034183801007387 */ /* 0x000fe80000100a00 */
[----:B------:R-:W2:Y:S04]  /*1fa70*/  LDL.LU.64 R24, [R1+0xe88] ;  /* 0x000e880001187983 */ /* 0x000ea80000300a00 */
[----:B------:R-:W2:Y:S04]  /*1fa80*/  LDL.LU.64 R22, [R1+0x1048] ;  /* 0x0010480001167983 */ /* 0x000ea80000300a00 */
[----:B------:R-:W-:Y:S04]  /*1fa90*/  STL.64 [R1+0x3440], R54 ;  /* 0x0034403601007387 */ /* 0x000fe80000100a00 */
[----:B------:R-:W2:Y:S01]  /*1faa0*/  LDL.LU.64 R8, [R1+0xe80] ;  /* 0x000e800001087983 */ /* 0x000ea20000300a00 */
[----:B---3--:R-:W-:-:S03]  /*1fab0*/  IMAD.WIDE R50, R96, 0x4, R50 ;  /* 0x0000000460327825 */ /* 0x008fc600078e0232 */
[----:B------:R-:W3:Y:S01]  /*1fac0*/  LDL.LU.64 R18, [R1+0x1040] ;  /* 0x0010400001127983 */ /* 0x000ee20000300a00 */
[----:B------:R-:W-:-:S03]  /*1fad0*/  IMAD.WIDE R48, R96, 0x4, R48 ;  /* 0x0000000460307825 */ /* 0x000fc600078e0230 */
[----:B------:R-:W-:Y:S01]  /*1fae0*/  STL.64 [R1+0x3438], R52 ;  /* 0x0034383401007387 */ /* 0x000fe20000100a00 */
[----:B------:R-:W-:-:S03]  /*1faf0*/  IMAD.WIDE R46, R96, 0x4, R46 ;  /* 0x00000004602e7825 */ /* 0x000fc600078e022e */
[----:B------:R-:W3:Y:S01]  /*1fb00*/  LDL.LU.64 R16, [R1+0xe68] ;  /* 0x000e680001107983 */ /* 0x000ee20000300a00 */
[----:B------:R-:W-:-:S03]  /*1fb10*/  IMAD.WIDE R44, R96, 0x4, R38 ;  /* 0x00000004602c7825 */ /* 0x000fc600078e0226 */
[----:B------:R-:W-:Y:S04]  /*1fb20*/  STL.64 [R1+0x3490], R50 ;  /* 0x0034903201007387 */ /* 0x000fe80000100a00 */
[----:B------:R-:W-:Y:S04]  /*1fb30*/  STL.64 [R1+0x3488], R48 ;  /* 0x0034883001007387 */ /* 0x000fe80000100a00 */
[----:B------:R-:W3:Y:S04]  /*1fb40*/  LDL.LU.64 R14, [R1+0x1038] ;  /* 0x00103800010e7983 */ /* 0x000ee80000300a00 */
[----:B------:R-:W-:Y:S01]  /*1fb50*/  STL.64 [R1+0x34b0], R46 ;  /* 0x0034b02e01007387 */ /* 0x000fe20000100a00 */
[----:B------:R-:W-:Y:S01]  /*1fb60*/  ISETP.GE.U32.AND P1, PT, R4, 0x7fffff75, PT ;  /* 0x7fffff750400780c */ /* 0x000fe20003f26070 */
[----:B------:R-:W-:-:S02]  /*1fb70*/  VIADD R4, R7, 0xffffffb0 ;  /* 0xffffffb007047836 */ /* 0x000fc40000000000 */
[----:B------:R-:W1:Y:S03]  /*1fb80*/  LDC R7, c[0x0][0x230] ;  /* 0x00008c00ff077b82 */ /* 0x000e660000000800 */
[----:B------:R-:W-:Y:S01]  /*1fb90*/  ISETP.GE.U32.AND P2, PT, R4, 0x7fffff71, PT ;  /* 0x7fffff710400780c */ /* 0x000fe20003f46070 */
[----:B----4-:R-:W-:-:S06]  /*1fba0*/  IMAD.WIDE R38, R96, 0x4, R242 ;  /* 0x0000000460267825 */ /* 0x010fcc00078e02f2 */
[----:B------:R-:W-:Y:S04]  /*1fbb0*/  LDGSTS.E [R241+0x29600], desc[UR60][R140.64], !P1 ;  /* 0x296000008cf17fae */ /* 0x000fe8000c92187c */
[----:B------:R-:W4:Y:S01]  /*1fbc0*/  LDL.LU.64 R242, [R1+0xe60] ;  /* 0x000e600001f27983 */ /* 0x000f220000300a00 */
[----:B------:R-:W-:Y:S02]  /*1fbd0*/  IADD3 R4, R6, -0x54, RZ ;  /* 0xffffffac06047810 */ /* 0x000fe40007ffe0ff */
[----:B------:R-:W2:Y:S02]  /*1fbe0*/  LDC R6, c[0x0][0x230] ;  /* 0x00008c00ff067b82 */ /* 0x000ea40000000800 */
[----:B------:R-:W-:Y:S01]  /*1fbf0*/  ISETP.GE.U32.AND P6, PT, R4, 0x7fffff6d, PT ;  /* 0x7fffff6d0400780c */ /* 0x000fe20003fc6070 */
[----:B------:R-:W-:-:S05]  /*1fc00*/  VIADD R4, R5, 0xffffffa8 ;  /* 0xffffffa805047836 */ /* 0x000fca0000000000 */
[----:B------:R-:W2:Y:S01]  /*1fc10*/  LDC R5, c[0x0][0x230] ;  /* 0x00008c00ff057b82 */ /* 0x000ea20000000800 */
[----:B------:R-:W-:Y:S01]  /*1fc20*/  ISETP.GE.U32.AND P5, PT, R4, 0x7fffff69, PT ;  /* 0x7fffff690400780c */ /* 0x000fe20003fa6070 */
[----:B-1----:R-:W-:Y:S02]  /*1fc30*/  VIADD R4, R7, 0xffffffa4 ;  /* 0xffffffa407047836 */ /* 0x002fe40000000000 */
[----:B------:R-:W-:-:S04]  /*1fc40*/  IMAD.WIDE R134, R97, 0x4, R134 ;  /* 0x0000000461867825 */ /* 0x000fc800078e0286 */
[----:B------:R-:W1:Y:S01]  /*1fc50*/  LDC R7, c[0x0][0x230] ;  /* 0x00008c00ff077b82 */ /* 0x000e620000000800 */
[C---:B------:R-:W-:Y:S01]  /*1fc60*/  IMAD.WIDE R132, R97.reuse, 0x4, R132 ;  /* 0x0000000461847825 */ /* 0x040fe200078e0284 */
[----:B------:R-:W-:Y:S01]  /*1fc70*/  ISETP.GE.U32.AND P0, PT, R4, 0x7fffff65, PT ;  /* 0x7fffff650400780c */ /* 0x000fe20003f06070 */
[----:B------:R-:W-:Y:S02]  /*1fc80*/  LDGSTS.E [R241+0x29680], desc[UR60][R134.64], !P1 ;  /* 0x2968000086f17fae */ /* 0x000fe4000c92187c */
[----:B------:R-:W-:Y:S02]  /*1fc90*/  IMAD.WIDE R130, R97, 0x4, R130 ;  /* 0x0000000461827825 */ /* 0x000fe400078e0282 */
[----:B------:R-:W-:Y:S02]  /*1fca0*/  LDGSTS.E [R241+0x29700], desc[UR60][R132.64], !P1 ;  /* 0x2970000084f17fae */ /* 0x000fe4000c92187c */
[----:B--2---:R-:W-:Y:S02]  /*1fcb0*/  VIADD R4, R6, 0xffffffa0 ;  /* 0xffffffa006047836 */ /* 0x004fe40000000000 */
[----:B------:R-:W2:Y:S01]  /*1fcc0*/  LDC R6, c[0x0][0x230] ;  /* 0x00008c00ff067b82 */ /* 0x000ea20000000800 */
[----:B------:R-:W-:Y:S02]  /*1fcd0*/  LDGSTS.E [R241+0x29780], desc[UR60][R130.64], !P1 ;  /* 0x2978000082f17fae */ /* 0x000fe4000c92187c */
[----:B------:R-:W-:-:S02]  /*1fce0*/  ISETP.GE.U32.AND P1, PT, R4, 0x7fffff61, PT ;  /* 0x7fffff610400780c */ /* 0x000fc40003f26070 */
[----:B------:R-:W-:Y:S01]  /*1fcf0*/  IADD3 R4, R5, -0x64, RZ ;  /* 0xffffff9c05047810 */ /* 0x000fe20007ffe0ff */
[----:B------:R-:W-:Y:S02]  /*1fd00*/  LDGSTS.E [R241+0x29e00], desc[UR60][R128.64], !P2 ;  /* 0x29e0000080f17fae */ /* 0x000fe4000d12187c */
[----:B------:R-:W3:Y:S01]  /*1fd10*/  LDC R5, c[0x0][0x230] ;  /* 0x00008c00ff057b82 */ /* 0x000ee20000000800 */
[C---:B------:R-:W-:Y:S01]  /*1fd20*/  IMAD.WIDE R118, R97.reuse, 0x4, R118 ;  /* 0x0000000461767825 */ /* 0x040fe200078e0276 */
[----:B------:R-:W-:Y:S03]  /*1fd30*/  LDGSTS.E [R241+0x29e80], desc[UR60][R126.64], !P2 ;  /* 0x29e800007ef17fae */ /* 0x000fe6000d12187c */
[C---:B------:R-:W-:Y:S01]  /*1fd40*/  IMAD.WIDE R116, R97.reuse, 0x4, R116 ;  /* 0x0000000461747825 */ /* 0x040fe200078e0274 */
[----:B------:R-:W-:Y:S03]  /*1fd50*/  LDGSTS.E [R241+0x29f00], desc[UR60][R124.64], !P2 ;  /* 0x29f000007cf17fae */ /* 0x000fe6000d12187c */
[----:B------:R-:W-:Y:S01]  /*1fd60*/  IMAD.WIDE R114, R97, 0x4, R114 ;  /* 0x0000000461727825 */ /* 0x000fe200078e0272 */
[----:B------:R-:W-:Y:S01]  /*1fd70*/  LDGSTS.E [R241+0x29f80], desc[UR60][R122.64], !P2 ;  /* 0x29f800007af17fae */ /* 0x000fe2000d12187c */
[----:B------:R-:W-:-:S02]  /*1fd80*/  ISETP.GE.U32.AND P2, PT, R4, 0x7fffff5d, PT ;  /* 0x7fffff5d0400780c */ /* 0x000fc40003f46070 */
[----:B-1----:R-:W-:Y:S01]  /*1fd90*/  VIADD R4, R7, 0xffffff98 ;  /* 0xffffff9807047836 */ /* 0x002fe20000000000 */
[----:B------:R-:W-:Y:S01]  /*1fda0*/  LDGSTS.E [R241+0x2a600], desc[UR60][R120.64], !P6 ;  /* 0x2a60000078f17fae */ /* 0x000fe2000f12187c */
[----:B------:R-:W1:Y:S01]  /*1fdb0*/  LDC R7, c[0x0][0x230] ;  /* 0x00008c00ff077b82 */ /* 0x000e620000000800 */
[C---:B------:R-:W-:Y:S02]  /*1fdc0*/  IMAD.WIDE R110, R97.reuse, 0x4, R110 ;  /* 0x00000004616e7825 */ /* 0x040fe400078e026e */
[----:B------:R-:W-:Y:S02]  /*1fdd0*/  LDGSTS.E [R241+0x2a680], desc[UR60][R118.64], !P6 ;  /* 0x2a68000076f17fae */ /* 0x000fe4000f12187c */
[----:B------:R-:W-:Y:S02]  /*1fde0*/  IMAD.WIDE R108, R97, 0x4, R108 ;  /* 0x00000004616c7825 */ /* 0x000fe400078e026c */
[----:B------:R-:W-:Y:S04]  /*1fdf0*/  LDGSTS.E [R241+0x2a700], desc[UR60][R116.64], !P6 ;  /* 0x2a70000074f17fae */ /* 0x000fe8000f12187c */
[----:B------:R-:W-:Y:S01]  /*1fe00*/  LDGSTS.E [R241+0x2a780], desc[UR60][R114.64], !P6 ;  /* 0x2a78000072f17fae */ /* 0x000fe2000f12187c */
[----:B------:R-:W-:Y:S01]  /*1fe10*/  ISETP.GE.U32.AND P6, PT, R4, 0x7fffff59, PT ;  /* 0x7fffff590400780c */ /* 0x000fe20003fc6070 */
[----:B--2---:R-:W-:-:S02]  /*1fe20*/  VIADD R4, R6, 0xffffff94 ;  /* 0xffffff9406047836 */ /* 0x004fc40000000000 */
[----:B------:R-:W-:Y:S01]  /*1fe30*/  LDGSTS.E [R241+0x2ae00], desc[UR60][R112.64], !P5 ;  /* 0x2ae0000070f17fae */ /* 0x000fe2000e92187c */
[----:B------:R-:W2:Y:S03]  /*1fe40*/  LDC R6, c[0x0][0x230] ;  /* 0x00008c00ff067b82 */ /* 0x000ea60000000800 */
[----:B------:R-:W-:Y:S04]  /*1fe50*/  LDGSTS.E [R241+0x2ae80], desc[UR60][R110.64], !P5 ;  /* 0x2ae800006ef17fae */ /* 0x000fe8000e92187c */
[----:B------:R-:W-:Y:S04]  /*1fe60*/  LDGSTS.E [R241+0x2af00], desc[UR60][R108.64], !P5 ;  /* 0x2af000006cf17fae */ /* 0x000fe8000e92187c */
[----:B------:R-:W-:Y:S01]  /*1fe70*/  LDGSTS.E [R241+0x2af80], desc[UR60][R106.64], !P5 ;  /* 0x2af800006af17fae */ /* 0x000fe2000e92187c */
[----:B------:R-:W-:Y:S01]  /*1fe80*/  ISETP.GE.U32.AND P5, PT, R4, 0x7fffff55, PT ;  /* 0x7fffff550400780c */ /* 0x000fe20003fa6070 */
[----:B---3--:R-:W-:-:S02]  /*1fe90*/  VIADD R4, R5, 0xffffff90 ;  /* 0xffffff9005047836 */ /* 0x008fc40000000000 */
[----:B------:R-:W3:Y:S01]  /*1fea0*/  LDC R5, c[0x0][0x230] ;  /* 0x00008c00ff057b82 */ /* 0x000ee20000000800 */
        /* <DEDUP_REMOVED lines=8> */
[----:B------:R-:W-:Y:S02]  /*1ff30*/  ISETP.GE.U32.AND P0, PT, R4, 0x7fffff51, PT ;  /* 0x7fffff510400780c */ /* 0x000fe40003f06070 */
[----:B-1----:R-:W-:Y:S01]  /*1ff40*/  IADD3 R4, R7, -0x74, RZ ;  /* 0xffffff8c07047810 */ /* 0x002fe20007ffe0ff */
[C---:B------:R-:W-:Y:S01]  /*1ff50*/  IMAD.WIDE R42, R96.reuse, 0x4, R42 ;  /* 0x00000004602a7825 */ /* 0x040fe200078e022a */
[----:B------:R-:W-:Y:S03]  /*1ff60*/  LDGSTS.E [R241+0x2be00], desc[UR60][R216.64], !P1 ;  /* 0x2be00000d8f17fae */ /* 0x000fe6000c92187c */
[----:B------:R-:W-:Y:S01]  /*1ff70*/  IMAD.WIDE R40, R96, 0x4, R40 ;  /* 0x0000000460287825 */ /* 0x000fe200078e0228 */
[----:B------:R-:W-:Y:S03]  /*1ff80*/  LDGSTS.E [R241+0x2be80], desc[UR60][R218.64], !P1 ;  /* 0x2be80000daf17fae */ /* 0x000fe6000c92187c */
[C---:B------:R-:W-:Y:S01]  /*1ff90*/  IMAD.WIDE R224, R97.reuse, 0x4, R224 ;  /* 0x0000000461e07825 */ /* 0x040fe200078e02e0 */
[----:B------:R-:W-:Y:S03]  /*1ffa0*/  LDGSTS.E [R241+0x2bf00], desc[UR60][R220.64], !P1 ;  /* 0x2bf00000dcf17fae */ /* 0x000fe6000c92187c */
[----:B------:R-:W-:Y:S01]  /*1ffb0*/  IMAD.WIDE R226, R97, 0x4, R226 ;  /* 0x0000000461e27825 */ /* 0x000fe200078e02e2 */
[----:B------:R-:W-:Y:S01]  /*1ffc0*/  LDGSTS.E [R241+0x2bf80], desc[UR60][R222.64], !P1 ;  /* 0x2bf80000def17fae */ /* 0x000fe2000c92187c */
[----:B------:R-:W-:-:S02]  /*1ffd0*/  ISETP.GE.U32.AND P1, PT, R4, 0x7fffff4d, PT ;  /* 0x7fffff4d0400780c */ /* 0x000fc40003f26070 */
[C---:B------:R-:W-:Y:S01]  /*1ffe0*/  IMAD.WIDE R36, R96.reuse, 0x4, R36 ;  /* 0x0000000460247825 */ /* 0x040fe200078e0224 */
[----:B------:R-:W-:Y:S03]  /*1fff0*/  STL.64 [R1+0x34a8], R44 ;  /* 0x0034a82c01007387 */ /* 0x000fe60000100a00 */
[C---:B------:R-:W-:Y:S01]  /*20000*/  IMAD.WIDE R228, R97.reuse, 0x4, R228 ;  /* 0x0000000461e47825 */ /* 0x040fe200078e02e4 */
[----:B------:R-:W-:Y:S03]  /*20010*/  STL.64 [R1+0x34d0], R42 ;  /* 0x0034d02a01007387 */ /* 0x000fe60000100a00 */
[----:B------:R-:W-:Y:S01]  /*20020*/  IMAD.WIDE R34, R96, 0x4, R34 ;  /* 0x0000000460227825 */ /* 0x000fe200078e0222 */
[----:B------:R-:W-:Y:S03]  /*20030*/  STL.64 [R1+0x34c8], R40 ;  /* 0x0034c82801007387 */ /* 0x000fe60000100a00 */
[----:B------:R-:W-:Y:S01]  /*20040*/  IMAD.WIDE R230, R97, 0x4, R230 ;  /* 0x0000000461e67825 */ /* 0x000fe200078e02e6 */
[----:B------:R-:W-:Y:S03]  /*20050*/  LDGSTS.E [R241+0x2c600], desc[UR60][R224.64], !P2 ;  /* 0x2c600000e0f17fae */ /* 0x000fe6000d12187c */
[----:B--2---:R-:W-:Y:S01]  /*20060*/  VIADD R4, R6, 0xffffff88 ;  /* 0xffffff8806047836 */ /* 0x004fe20000000000 */
[----:B------:R-:W-:Y:S01]  /*20070*/  STL.64 [R1+0x34f0], R38 ;  /* 0x0034f02601007387 */ /* 0x000fe20000100a00 */
[----:B------:R-:W-:-:S03]  /*20080*/  IMAD.WIDE R32, R96, 0x4, R32 ;  /* 0x0000000460207825 */ /* 0x000fc600078e0220 */
[----:B------:R-:W-:Y:S01]  /*20090*/  LDGSTS.E [R241+0x2c680], desc[UR60][R226.64], !P2 ;  /* 0x2c680000e2f17fae */ /* 0x000fe2000d12187c */
[----:B------:R-:W-:-:S03]  /*200a0*/  IMAD.WIDE R30, R96, 0x4, R30 ;  /* 0x00000004601e7825 */ /* 0x000fc600078e021e */
[----:B------:R-:W-:Y:S01]  /*200b0*/  STL.64 [R1+0x34e8], R36 ;  /* 0x0034e82401007387 */ /* 0x000fe20000100a00 */
[----:B------:R-:W-:-:S03]  /*200c0*/  IMAD.WIDE R28, R96, 0x4, R10 ;  /* 0x00000004601c7825 */ /* 0x000fc600078e020a */
[----:B------:R-:W-:Y:S01]  /*200d0*/  LDGSTS.E [R241+0x2c700], desc[UR60][R228.64], !P2 ;  /* 0x2c700000e4f17fae */ /* 0x000fe2000d12187c */
[----:B------:R-:W-:-:S03]  /*200e0*/  IMAD.WIDE R26, R96, 0x4, R26 ;  /* 0x00000004601a7825 */ /* 0x000fc600078e021a */
[----:B------:R-:W-:Y:S01]  /*200f0*/  STL.64 [R1+0x3530], R34 ;  /* 0x0035302201007387 */ /* 0x000fe20000100a00 */
[----:B------:R-:W-:-:S03]  /*20100*/  IMAD.WIDE R24, R96, 0x4, R24 ;  /* 0x0000000460187825 */ /* 0x000fc600078e0218 */
[----:B------:R-:W-:Y:S01]  /*20110*/  LDGSTS.E [R241+0x2c780], desc[UR60][R230.64], !P2 ;  /* 0x2c780000e6f17fae */ /* 0x000fe2000d12187c */
[----:B------:R-:W-:Y:S01]  /*20120*/  ISETP.GE.U32.AND P2, PT, R4, 0x7fffff49, PT ;  /* 0x7fffff490400780c */ /* 0x000fe20003f46070 */
[----:B---3--:R-:W-:Y:S02]  /*20130*/  VIADD R4, R5, 0xffffff84 ;  /* 0xffffff8405047836 */ /* 0x008fe40000000000 */
[----:B------:R-:W2:Y:S01]  /*20140*/  LDL.LU.64 R10, [R1+0x1030] ;  /* 0x00103000010a7983 */ /* 0x000ea20000300a00 */
[----:B------:R-:W-:-:S03]  /*20150*/  IMAD.WIDE R22, R96, 0x4, R22 ;  /* 0x0000000460167825 */ /* 0x000fc600078e0216 */
[----:B------:R-:W-:Y:S01]  /*20160*/  STL.64 [R1+0x3528], R32 ;  /* 0x0035282001007387 */ /* 0x000fe20000100a00 */
[----:B------:R-:W-:-:S03]  /*20170*/  IMAD.WIDE R20, R96, 0x4, R8 ;  /* 0x0000000460147825 */ /* 0x000fc600078e0208 */
[----:B------:R-:W-:Y:S04]  /*20180*/  STL.64 [R1+0x3540], R30 ;  /* 0x0035401e01007387 */ /* 0x000fe80000100a00 */
[----:B------:R-:W-:Y:S04]  /*20190*/  LDGSTS.E [R241+0x2ce00], desc[UR60][R162.64], !P6 ;  /* 0x2ce00000a2f17fae */ /* 0x000fe8000f12187c */
[----:B------:R-:W-:Y:S04]  /*201a0*/  STL.64 [R1+0x3538], R28 ;  /* 0x0035381c01007387 */ /* 0x000fe80000100a00 */
[----:B------:R-:W-:Y:S04]  /*201b0*/  LDGSTS.E [R241+0x2ce80], desc[UR60][R164.64], !P6 ;  /* 0x2ce80000a4f17fae */ /* 0x000fe8000f12187c */
[----:B------:R-:W-:Y:S04]  /*201c0*/  STL.64 [R1+0x3550], R26 ;  /* 0x0035501a01007387 */ /* 0x000fe80000100a00 */
[----:B------:R-:W-:Y:S04]  /*201d0*/  LDGSTS.E [R241+0x2cf00], desc[UR60][R166.64], !P6 ;  /* 0x2cf00000a6f17fae */ /* 0x000fe8000f12187c */
[----:B------:R-:W3:Y:S04]  /*201e0*/  LDL.LU.64 R8, [R1+0xe48] ;  /* 0x000e480001087983 */ /* 0x000ee80000300a00 */
[----:B------:R-:W-:Y:S01]  /*201f0*/  LDGSTS.E [R241+0x2cf80], desc[UR60][R168.64], !P6 ;  /* 0x2cf80000a8f17fae */ /* 0x000fe2000f12187c */
[----:B------:R-:W-:-:S03]  /*20200*/  ISETP.GE.U32.AND P6, PT, R4, 0x7fffff45, PT ;  /* 0x7fffff450400780c */ /* 0x000fc60003fc6070 */
[----:B------:R-:W-:Y:S04]  /*20210*/  STL.64 [R1+0x3548], R24 ;  /* 0x0035481801007387 */ /* 0x000fe80000100a00 */
[----:B------:R-:W3:Y:S04]  /*20220*/  LDL.LU.64 R6, [R1+0x1028] ;  /* 0x0010280001067983 */ /* 0x000ee80000300a00 */
[----:B------:R-:W3:Y:S04]  /*20230*/  LDL.LU.64 R4, [R1+0xe40] ;  /* 0x000e400001047983 */ /* 0x000ee80000300a00 */
[----:B------:R-:W-:Y:S04]  /*20240*/  STL.64 [R1+0x3560], R22 ;  /* 0x0035601601007387 */ /* 0x000fe80000100a00 */
[----:B------:R-:W3:Y:S04]  /*20250*/  LDL.LU.64 R182, [R1+0x430] ;  /* 0x0004300001b67983 */ /* 0x000ee80000300a00 */
[----:B------:R-:W3:Y:S04]  /*20260*/  LDL.LU.64 R184, [R1+0x428] ;  /* 0x0004280001b87983 */ /* 0x000ee80000300a00 */
[----:B------:R-:W-:Y:S04]  /*20270*/  STL.64 [R1+0x3558], R20 ;  /* 0x0035581401007387 */ /* 0x000fe80000100a00 */
[----:B------:R-:W3:Y:S04]  /*20280*/  LDL.LU.64 R190, [R1+0x410] ;  /* 0x0004100001be7983 */ /* 0x000ee80000300a00 */
[----:B------:R-:W3:Y:S04]  /*20290*/  LDL.LU.64 R192, [R1+0x408] ;  /* 0x0004080001c07983 */ /* 0x000ee80000300a00 */
[----:B------:R-:W3:Y:S04]  /*202a0*/  LDL.LU.64 R198, [R1+0x3f0] ;  /* 0x0003f00001c67983 */ /* 0x000ee80000300a00 */
[----:B------:R-:W3:Y:S01]  /*202b0*/  LDL.LU.64 R200, [R1+0x3e8] ;  /* 0x0003e80001c87983 */ /* 0x000ee20000300a00 */
[----:B------:R-:W-:-:S03]  /*202c0*/  IMAD.WIDE R18, R96, 0x4, R18 ;  /* 0x0000000460127825 */ /* 0x000fc600078e0212 */
[----:B------:R-:W3:Y:S04]  /*202d0*/  LDL.LU.64 R206, [R1+0x3b0] ;  /* 0x0003b00001ce7983 */ /* 0x000ee80000300a00 */
[----:B------:R-:W3:Y:S04]  /*202e0*/  LDL.LU.64 R208, [R1+0x3a8] ;  /* 0x0003a80001d07983 */ /* 0x000ee80000300a00 */
[----:B------:R-:W3:Y:S01]  /*202f0*/  LDL.LU.64 R214, [R1+0x390] ;  /* 0x0003900001d67983 */ /* 0x000ee20000300a00 */
[----:B------:R-:W-:-:S03]  /*20300*/  UIADD3 UR6, UR6, -0x80, URZ ;  /* 0xffffff8006067890 */ /* 0x000fc6000fffe03f */
[----:B------:R-:W-:Y:S01]  /*20310*/  LDGSTS.E [R241+0x2d600], desc[UR60][R170.64], !P5 ;  /* 0x2d600000aaf17fae */ /* 0x000fe2000e92187c */
[C---:B----4-:R-:W-:Y:S01]  /*20320*/  IMAD.WIDE R12, R96.reuse, 0x4, R242 ;  /* 0x00000004600c7825 */ /* 0x050fe200078e02f2 */
[----:B------:R-:W-:Y:S02]  /*20330*/  UISETP.GE.U32.AND UP0, UPT, UR6, 0x7fffff41, UPT ;  /* 0x7fffff410600788c */ /* 0x000fe4000bf06070 */
[----:B------:R-:W4:Y:S04]  /*20340*/  LDL.LU.64 R242, [R1+0x388] ;  /* 0x0003880001f27983 */ /* 0x000f280000300a00 */
[----:B------:R-:W4:Y:S04]  /*20350*/  LDL.LU.64 R178, [R1+0x420] ;  /* 0x0004200001b27983 */ /* 0x000f280000300a00 */
[----:B------:R-:W4:Y:S04]  /*20360*/  LDL.LU.64 R180, [R1+0x418] ;  /* 0x0004180001b47983 */ /* 0x000f280000300a00 */
[----:B------:R-:W4:Y:S04]  /*20370*/  LDL.LU.64 R186, [R1+0x400] ;  /* 0x0004000001ba7983 */ /* 0x000f280000300a00 */
[----:B------:R-:W-:Y:S04]  /*20380*/  STL.64 [R1+0x3570], R18 ;  /* 0x0035701201007387 */ /* 0x000fe80000100a00 */
[----:B------:R-:W4:Y:S04]  /*20390*/  LDL.LU.64 R188, [R1+0x3f8] ;  /* 0x0003f80001bc7983 */ /* 0x000f280000300a00 */
[----:B------:R-:W4:Y:S04]  /*203a0*/  LDL.LU.64 R194, [R1+0x3e0] ;  /* 0x0003e00001c27983 */ /* 0x000f280000300a00 */
[----:B------:R-:W4:Y:S04]  /*203b0*/  LDL.LU.64 R196, [R1+0x3d8] ;  /* 0x0003d80001c47983 */ /* 0x000f280000300a00 */
[----:B------:R-:W4:Y:S04]  /*203c0*/  LDL.LU.64 R202, [R1+0x3a0] ;  /* 0x0003a00001ca7983 */ /* 0x000f280000300a00 */
[----:B------:R-:W4:Y:S04]  /*203d0*/  LDL.LU.64 R204, [R1+0x398] ;  /* 0x0003980001cc7983 */ /* 0x000f280000300a00 */
[----:B------:R-:W4:Y:S04]  /*203e0*/  LDL.LU.64 R210, [R1+0x380] ;  /* 0x0003800001d27983 */ /* 0x000f280000300a00 */
[----:B------:R-:W4:Y:S04]  /*203f0*/  LDL.LU.64 R212, [R1+0x378] ;  /* 0x0003780001d47983 */ /* 0x000f280000300a00 */
[----:B------:R-:W-:Y:S04]  /*20400*/  LDGSTS.E [R241+0x2d680], desc[UR60][R172.64], !P5 ;  /* 0x2d680000acf17fae */ /* 0x000fe8000e92187c */
[----:B------:R-:W-:Y:S04]  /*20410*/  LDGSTS.E [R241+0x2d700], desc[UR60][R174.64], !P5 ;  /* 0x2d700000aef17fae */ /* 0x000fe8000e92187c */
[----:B------:R-:W-:Y:S01]  /*20420*/  LDGSTS.E [R241+0x2d780], desc[UR60][R176.64], !P5 ;  /* 0x2d780000b0f17fae */ /* 0x000fe2000e92187c */
[----:B------:R-:W-:Y:S01]  /*20430*/  PLOP3.LUT P5, PT, PT, PT, UP0, 0x80, 0x0 ;  /* 0x000000000000781c */ /* 0x000fe20003faf008 */
[----:B------:R-:W-:-:S04]  /*20440*/  IMAD.WIDE R16, R96, 0x4, R16 ;  /* 0x0000000460107825 */ /* 0x000fc800078e0210 */
[C---:B------:R-:W-:Y:S01]  /*20450*/  IMAD.WIDE R14, R96.reuse, 0x4, R14 ;  /* 0x00000004600e7825 */ /* 0x040fe200078e020e */
[----:B------:R-:W-:Y:S04]  /*20460*/  STL.64 [R1+0x3568], R16 ;  /* 0x0035681001007387 */ /* 0x000fe80000100a00 */
[----:B------:R-:W-:Y:S04]  /*20470*/  STL.64 [R1+0x35a0], R14 ;  /* 0x0035a00e01007387 */ /* 0x000fe80000100a00 */
[----:B------:R-:W-:Y:S01]  /*20480*/  STL.64 [R1+0x3598], R12 ;  /* 0x0035980c01007387 */ /* 0x000fe20000100a00 */
[----:B--2---:R-:W-:-:S05]  /*20490*/  IMAD.WIDE R10, R96, 0x4, R10 ;  /* 0x00000004600a7825 */ /* 0x004fca00078e020a */
[----:B------:R-:W-:Y:S01]  /*204a0*/  STL.64 [R1+0x3590], R10 ;  /* 0x0035900a01007387 */ /* 0x000fe20000100a00 */
[----:B---3--:R-:W-:-:S04]  /*204b0*/  IMAD.WIDE R182, R97, 0x4, R182 ;  /* 0x0000000461b67825 */ /* 0x008fc800078e02b6 */
[C---:B------:R-:W-:Y:S01]  /*204c0*/  IMAD.WIDE R184, R97.reuse, 0x4, R184 ;  /* 0x0000000461b87825 */ /* 0x040fe200078e02b8 */
[----:B------:R-:W-:Y:S04]  /*204d0*/  LDGSTS.E [R241+0x2de00], desc[UR60][R182.64], !P0 ;  /* 0x2de00000b6f17fae */ /* 0x000fe8000c12187c */
[----:B------:R-:W-:Y:S01]  /*204e0*/  LDGSTS.E [R241+0x2de80], desc[UR60][R184.64], !P0 ;  /* 0x2de80000b8f17fae */ /* 0x000fe2000c12187c */
        /* <DEDUP_REMOVED lines=8> */
[C---:B------:R-:W-:Y:S01]  /*20570*/  IMAD.WIDE R6, R96.reuse, 0x4, R6 ;  /* 0x0000000460067825 */ /* 0x040fe200078e0206 */
[----:B------:R-:W-:Y:S03]  /*20580*/  STL.64 [R1+0x3588], R8 ;  /* 0x0035880801007387 */ /* 0x000fe60000100a00 */
[----:B------:R-:W-:-:S04]  /*20590*/  IMAD.WIDE R4, R96, 0x4, R4 ;  /* 0x0000000460047825 */ /* 0x000fc800078e0204 */
[----:B----4-:R-:W-:-:S04]  /*205a0*/  IMAD.WIDE R178, R97, 0x4, R178 ;  /* 0x0000000461b27825 */ /* 0x010fc800078e02b2 */
[C---:B------:R-:W-:Y:S01]  /*205b0*/  IMAD.WIDE R180, R97.reuse, 0x4, R180 ;  /* 0x0000000461b47825 */ /* 0x040fe200078e02b4 */
[----:B------:R-:W-:Y:S03]  /*205c0*/  LDGSTS.E [R241+0x2df00], desc[UR60][R178.64], !P0 ;  /* 0x2df00000b2f17fae */ /* 0x000fe6000c12187c */
[C---:B------:R-:W-:Y:S01]  /*205d0*/  IMAD.WIDE R186, R97.reuse, 0x4, R186 ;  /* 0x0000000461ba7825 */ /* 0x040fe200078e02ba */
[----:B------:R-:W-:Y:S04]  /*205e0*/  LDGSTS.E [R241+0x2df80], desc[UR60][R180.64], !P0 ;  /* 0x2df80000b4f17fae */ /* 0x000fe8000c12187c */
[----:B------:R-:W-:Y:S01]  /*205f0*/  LDGSTS.E [R241+0x2e600], desc[UR60][R190.64], !P1 ;  /* 0x2e600000bef17fae */ /* 0x000fe2000c92187c */
[----:B------:R-:W-:-:S03]  /*20600*/  IMAD.WIDE R188, R97, 0x4, R188 ;  /* 0x0000000461bc7825 */ /* 0x000fc600078e02bc */
        /* <DEDUP_REMOVED lines=8> */
[----:B------:R-:W-:Y:S04]  /*20690*/  LDGSTS.E [R241+0x2ee80], desc[UR60][R200.64], !P2 ;  /* 0x2ee80000c8f17fae */ /* 0x000fe8000d12187c */
[----:B------:R-:W-:Y:S01]  /*206a0*/  LDGSTS.E [R241+0x2ef00], desc[UR60][R194.64], !P2 ;  /* 0x2ef00000c2f17fae */ /* 0x000fe2000d12187c */
[----:B------:R-:W-:-:S03]  /*206b0*/  IMAD.WIDE R242, R97, 0x4, R242 ;  /* 0x0000000461f27825 */ /* 0x000fc600078e02f2 */
[----:B------:R-:W-:Y:S01]  /*206c0*/  LDGSTS.E [R241+0x2ef80], desc[UR60][R196.64], !P2 ;  /* 0x2ef80000c4f17fae */ /* 0x000fe2000d12187c */
[----:B------:R-:W-:-:S03]  /*206d0*/  IMAD.WIDE R210, R97, 0x4, R210 ;  /* 0x0000000461d27825 */ /* 0x000fc600078e02d2 */
[----:B------:R-:W-:Y:S01]  /*206e0*/  LDGSTS.E [R241+0x2f600], desc[UR60][R206.64], !P6 ;  /* 0x2f600000cef17fae */ /* 0x000fe2000f12187c */
[----:B------:R-:W-:-:S03]  /*206f0*/  IMAD.WIDE R212, R97, 0x4, R212 ;  /* 0x0000000461d47825 */ /* 0x000fc600078e02d4 */
[----:B------:R-:W-:Y:S04]  /*20700*/  LDGSTS.E [R241+0x2f680], desc[UR60][R208.64], !P6 ;  /* 0x2f680000d0f17fae */ /* 0x000fe8000f12187c */
[----:B------:R-:W-:Y:S04]  /*20710*/  LDGSTS.E [R241+0x2f700], desc[UR60][R202.64], !P6 ;  /* 0x2f700000caf17fae */ /* 0x000fe8000f12187c */
[----:B------:R-:W-:Y:S04]  /*20720*/  LDGSTS.E [R241+0x2f780], desc[UR60][R204.64], !P6 ;  /* 0x2f780000ccf17fae */ /* 0x000fe8000f12187c */
[----:B------:R-:W-:Y:S04]  /*20730*/  LDGSTS.E [R241+0x2fe00], desc[UR60][R214.64], !P5 ;  /* 0x2fe00000d6f17fae */ /* 0x000fe8000e92187c */
[----:B------:R-:W-:Y:S04]  /*20740*/  LDGSTS.E [R241+0x2fe80], desc[UR60][R242.64], !P5 ;  /* 0x2fe80000f2f17fae */ /* 0x000fe8000e92187c */
[----:B------:R-:W-:Y:S04]  /*20750*/  LDGSTS.E [R241+0x2ff00], desc[UR60][R210.64], !P5 ;  /* 0x2ff00000d2f17fae */ /* 0x000fe8000e92187c */
[----:B------:R-:W-:Y:S04]  /*20760*/  LDGSTS.E [R241+0x2ff80], desc[UR60][R212.64], !P5 ;  /* 0x2ff80000d4f17fae */ /* 0x000fe8000e92187c */
[----:B------:R-:W0:Y:S04]  /*20770*/  LDGDEPBAR ;  /* 0x00000000000079af */ /* 0x000e280000000000 */
[----:B------:R1:W-:Y:S04]  /*20780*/  LDGSTS.E [R2+0x10000], desc[UR60][R250.64], P4 ;  /* 0x10000000fa027fae */ /* 0x0003e8000a12187c */
[----:B------:R2:W-:Y:S04]  /*20790*/  LDGSTS.E [R2+0x10080], desc[UR60][R248.64], P3 ;  /* 0x10080000f8027fae */ /* 0x0005e8000992187c */
[----:B------:R3:W-:Y:S04]  /*207a0*/  LDGSTS.E [R2+0x10800], desc[UR60][R246.64], P4 ;  /* 0x10800000f6027fae */ /* 0x0007e8000a12187c */
[----:B------:R-:W-:Y:S04]  /*207b0*/  LDGSTS.E [R2+0x10880], desc[UR60][R244.64], P3 ;  /* 0x10880000f4027fae */ /* 0x000fe8000992187c */
[----:B------:R4:W-:Y:S04]  /*207c0*/  LDGSTS.E [R2+0x11000], desc[UR60][R238.64], P4 ;  /* 0x11000000ee027fae */ /* 0x0009e8000a12187c */
        /* <DEDUP_REMOVED lines=18> */
[----:B------:R-:W-:Y:S04]  /*208f0*/  STL.64 [R1+0x3580], R6 ;  /* 0x0035800601007387 */ /* 0x000fe80000100a00 */
[----:B------:R4:W-:Y:S04]  /*20900*/  LDGSTS.E [R2+0x15880], desc[UR60][R84.64], P3 ;  /* 0x1588000054027fae */ /* 0x0009e8000992187c */
[----:B------:R-:W-:Y:S04]  /*20910*/  STL.64 [R1+0x3578], R4 ;  /* 0x0035780401007387 */ /* 0x000fe80000100a00 */
[----:B------:R4:W-:Y:S04]  /*20920*/  LDGSTS.E [R2+0x16000], desc[UR60][R82.64], P4 ;  /* 0x1600000052027fae */ /* 0x0009e8000a12187c */
[----:B------:R1:W-:Y:S04]  /*20930*/  STL.64 [R1+0x298], R242 ;  /* 0x000298f201007387 */ /* 0x0003e80000100a00 */
[----:B------:R4:W-:Y:S04]  /*20940*/  LDGSTS.E [R2+0x16080], desc[UR60][R80.64], P3 ;  /* 0x1608000050027fae */ /* 0x0009e8000992187c */
[----:B------:R4:W-:Y:S04]  /*20950*/  LDGSTS.E [R2+0x16800], desc[UR60][R78.64], P4 ;  /* 0x168000004e027fae */ /* 0x0009e8000a12187c */
[----:B-1----:R-:W4:Y:S04]  /*20960*/  LDL.LU.64 R242, [R1+0x3618] ;  /* 0x0036180001f27983 */ /* 0x002f280000300a00 */
[----:B------:R1:W-:Y:S04]  /*20970*/  LDGSTS.E [R2+0x16880], desc[UR60][R76.64], P3 ;  /* 0x168800004c027fae */ /* 0x0003e8000992187c */
[----:B------:R-:W2:Y:S04]  /*20980*/  LDL.LU.64 R250, [R1+0x1130] ;  /* 0x0011300001fa7983 */ /* 0x000ea80000300a00 */
[----:B------:R1:W-:Y:S04]  /*20990*/  LDGSTS.E [R2+0x17000], desc[UR60][R74.64], P4 ;  /* 0x170000004a027fae */ /* 0x0003e8000a12187c */
[----:B------:R-:W3:Y:S04]  /*209a0*/  LDL.LU.64 R76, [R1+0xfc8] ;  /* 0x000fc800014c7983 */ /* 0x000ee80000300a00 */
        /* <DEDUP_REMOVED lines=45> */
[----:B------:R1:W-:Y:S01]  /*20c80*/  LDGSTS.E [R2+0x1f880], desc[UR60][R4.64], P3 ;  /* 0x1f88000004027fae */ /* 0x0003e2000992187c */
[----:B--2---:R-:W-:-:S05]  /*20c90*/  IMAD.WIDE R250, R96, 0x4, R250 ;  /* 0x0000000460fa7825 */ /* 0x004fca00078e02fa */
[----:B------:R2:W-:Y:S01]  /*20ca0*/  LDGSTS.E [R240+0x10100], desc[UR60][R250.64], P4 ;  /* 0x10100000faf07fae */ /* 0x0005e2000a12187c */
[----:B---3--:R-:W-:-:S04]  /*20cb0*/  IMAD.WIDE R248, R96, 0x4, R76 ;  /* 0x0000000460f87825 */ /* 0x008fc800078e024c */
[C---:B----4-:R-:W-:Y:S01]  /*20cc0*/  IMAD.WIDE R246, R96.reuse, 0x4, R82 ;  /* 0x0000000460f67825 */ /* 0x050fe200078e0252 */
[----:B------:R3:W-:Y:S04]  /*20cd0*/  LDGSTS.E [R240+0x10180], desc[UR60][R248.64], P3 ;  /* 0x10180000f8f07fae */ /* 0x0007e8000992187c */
[----:B------:R-:W4:Y:S01]  /*20ce0*/  LDL.LU.64 R82, [R1+0xf60] ;  /* 0x000f600001527983 */ /* 0x000f220000300a00 */
[----:B------:R-:W-:-:S03]  /*20cf0*/  IMAD.WIDE R238, R96, 0x4, R78 ;  /* 0x0000000460ee7825 */ /* 0x000fc600078e024e */
[----:B------:R-:W2:Y:S04]  /*20d00*/  LDL.LU.64 R76, [R1+0x11f8] ;  /* 0x0011f800014c7983 */ /* 0x000ea80000300a00 */
[----:B------:R3:W-:Y:S01]  /*20d10*/  STL.64 [R1+0x1860], R250 ;  /* 0x001860fa01007387 */ /* 0x0007e20000100a00 */
[----:B------:R-:W-:-:S03]  /*20d20*/  IMAD.WIDE R236, R96, 0x4, R138 ;  /* 0x0000000460ec7825 */ /* 0x000fc600078e028a */
[----:B------:R-:W3:Y:S04]  /*20d30*/  LDL.LU.64 R78, [R1+0xf50] ;  /* 0x000f5000014e7983 */ /* 0x000ee80000300a00 */
[----:B------:R-:W-:Y:S04]  /*20d40*/  STL.64 [R1+0x1868], R248 ;  /* 0x001868f801007387 */ /* 0x000fe80000100a00 */
[----:B------:R-:W3:Y:S01]  /*20d50*/  LDL.LU.64 R138, [R1+0x11f0] ;  /* 0x0011f000018a7983 */ /* 0x000ee20000300a00 */
[----:B------:R-:W-:-:S03]  /*20d60*/  IMAD.WIDE R244, R96, 0x4, R244 ;  /* 0x0000000460f47825 */ /* 0x000fc600078e02f4 */
[----:B------:R-:W-:Y:S01]  /*20d70*/  STL.64 [R1+0x18c8], R246 ;  /* 0x0018c8f601007387 */ /* 0x000fe20000100a00 */
[----:B------:R-:W-:-:S03]  /*20d80*/  IMAD.WIDE R234, R96, 0x4, R136 ;  /* 0x0000000460ea7825 */ /* 0x000fc600078e0288 */
        /* <DEDUP_REMOVED lines=8> */
[----:B------:R-:W3:Y:S04]  /*20e10*/  LDL.LU.64 R92, [R1+0xf38] ;  /* 0x000f3800015c7983 */ /* 0x000ee80000300a00 */
[----:B------:R-:W-:Y:S01]  /*20e20*/  STL.64 [R1+0x1918], R236 ;  /* 0x001918ec01007387 */ /* 0x000fe20000100a00 */
[----:B------:R-:W-:-:S03]  /*20e30*/  IMAD.WIDE R154, R96, 0x4, R86 ;  /* 0x00000004609a7825 */ /* 0x000fc600078e0256 */
[----:B------:R-:W3:Y:S04]  /*20e40*/  LDL.LU.64 R90, [R1+0x11e0] ;  /* 0x0011e000015a7983 */ /* 0x000ee80000300a00 */
[----:B------:R-:W-:Y:S01]  /*20e50*/  STL.64 [R1+0x1970], R234 ;  /* 0x001970ea01007387 */ /* 0x000fe20000100a00 */
[----:B------:R-:W-:-:S03]  /*20e60*/  IMAD.WIDE R152, R96, 0x4, R84 ;  /* 0x0000000460987825 */ /* 0x000fc600078e0254 */
[----:B------:R-:W3:Y:S04]  /*20e70*/  LDL.LU.64 R88, [R1+0xf28] ;  /* 0x000f280001587983 */ /* 0x000ee80000300a00 */
[----:B------:R-:W-:Y:S04]  /*20e80*/  STL.64 [R1+0x1978], R232 ;  /* 0x001978e801007387 */ /* 0x000fe80000100a00 */
[----:B------:R-:W3:Y:S04]  /*20e90*/  LDL.LU.64 R86, [R1+0x11d8] ;  /* 0x0011d80001567983 */ /* 0x000ee80000300a00 */
[----:B------:R-:W-:Y:S04]  /*20ea0*/  STL.64 [R1+0x19c8], R160 ;  /* 0x0019c8a001007387 */ /* 0x000fe80000100a00 */
[----:B------:R-:W3:Y:S04]  /*20eb0*/  LDL.LU.64 R84, [R1+0xf08] ;  /* 0x000f080001547983 */ /* 0x000ee80000300a00 */
[----:B------:R-:W-:Y:S04]  /*20ec0*/  STL.64 [R1+0x19d0], R158 ;  /* 0x0019d09e01007387 */ /* 0x000fe80000100a00 */
        /* <DEDUP_REMOVED lines=11> */
[----:B----4-:R-:W-:-:S03]  /*20f80*/  IMAD.WIDE R150, R96, 0x4, R82 ;  /* 0x0000000460967825 */ /* 0x010fc600078e0252 */
[----:B------:R-:W4:Y:S01]  /*20f90*/  LDL.LU.64 R82, [R1+0x11d0] ;  /* 0x0011d00001527983 */ /* 0x000f220000300a00 */
[----:B--2---:R-:W-:-:S03]  /*20fa0*/  IMAD.WIDE R148, R96, 0x4, R76 ;  /* 0x0000000460947825 */ /* 0x004fc600078e024c */
[----:B------:R-:W-:Y:S04]  /*20fb0*/  STL.64 [R1+0x1a18], R156 ;  /* 0x001a189c01007387 */ /* 0x000fe80000100a00 */
[----:B------:R-:W2:Y:S01]  /*20fc0*/  LDL.LU.64 R80, [R1+0xf00] ;  /* 0x000f000001507983 */ /* 0x000ea20000300a00 */
[----:B---3--:R-:W-:-:S03]  /*20fd0*/  IMAD.WIDE R146, R96, 0x4, R78 ;  /* 0x0000000460927825 */ /* 0x008fc600078e024e */
[----:B------:R-:W-:Y:S04]  /*20fe0*/  STL.64 [R1+0x1a20], R154 ;  /* 0x001a209a01007387 */ /* 0x000fe80000100a00 */
[----:B------:R-:W-:Y:S01]  /*20ff0*/  STL.64 [R1+0x1aa8], R152 ;  /* 0x001aa89801007387 */ /* 0x000fe20000100a00 */
[----:B------:R-:W-:-:S03]  /*21000*/  IMAD.WIDE R138, R96, 0x4, R138 ;  /* 0x00000004608a7825 */ /* 0x000fc600078e028a */
[----:B------:R-:W3:Y:S04]  /*21010*/  LDL.LU.64 R78, [R1+0x11c8] ;  /* 0x0011c800014e7983 */ /* 0x000ee80000300a00 */
[----:B------:R-:W-:Y:S04]  /*21020*/  STL.64 [R1+0x1ab0], R150 ;  /* 0x001ab09601007387 */ /* 0x000fe80000100a00 */
[----:B------:R-:W1:Y:S04]  /*21030*/  LDL.LU.64 R76, [R1+0xee0] ;  /* 0x000ee000014c7983 */ /* 0x000e680000300a00 */
[----:B------:R-:W-:Y:S04]  /*21040*/  STL.64 [R1+0x1b20], R148 ;  /* 0x001b209401007387 */ /* 0x000fe80000100a00 */
[----:B------:R-:W3:Y:S04]  /*21050*/  LDL.LU.64 R74, [R1+0x11c0] ;  /* 0x0011c000014a7983 */ /* 0x000ee80000300a00 */
[----:B------:R-:W-:Y:S04]  /*21060*/  STL.64 [R1+0x1b28], R146 ;  /* 0x001b289201007387 */ /* 0x000fe80000100a00 */
[----:B------:R-:W3:Y:S04]  /*21070*/  LDL.LU.64 R72, [R1+0xed0] ;  /* 0x000ed00001487983 */ /* 0x000ee80000300a00 */
[----:B------:R-:W-:Y:S04]  /*21080*/  STL.64 [R1+0x1c10], R138 ;  /* 0x001c108a01007387 */ /* 0x000fe80000100a00 */
[----:B------:R-:W3:Y:S04]  /*21090*/  LDL.LU.64 R70, [R1+0x11b8] ;  /* 0x0011b80001467983 */ /* 0x000ee80000300a00 */
[----:B------:R-:W3:Y:S01]  /*210a0*/  LDL.LU.64 R46, [R1+0xec0] ;  /* 0x000ec000012e7983 */ /* 0x000ee20000300a00 */
[----:B------:R-:W-:-:S03]  /*210b0*/  IMAD.WIDE R136, R96, 0x4, R136 ;  /* 0x0000000460887825 */ /* 0x000fc600078e0288 */
[----:B------:R1:W-:Y:S01]  /*210c0*/  LDGSTS.E [R240+0x13180], desc[UR60][R150.64], P3 ;  /* 0x1318000096f07fae */ /* 0x0003e2000992187c */
        /* <DEDUP_REMOVED lines=9> */
[----:B------:R-:W-:Y:S04]  /*21160*/  STL.64 [R1+0x1c88], R92 ;  /* 0x001c885c01007387 */ /* 0x000fe80000100a00 */
[----:B------:R-:W3:Y:S01]  /*21170*/  LDL.LU.64 R62, [R1+0x11a8] ;  /* 0x0011a800013e7983 */ /* 0x000ee20000300a00 */
[----:B------:R-:W-:-:S03]  /*21180*/  IMAD.WIDE R84, R96, 0x4, R84 ;  /* 0x0000000460547825 */ /* 0x000fc600078e0254 */
[----:B------:R-:W-:Y:S04]  /*21190*/  STL.64 [R1+0x1d48], R90 ;  /* 0x001d485a01007387 */ /* 0x000fe80000100a00 */
[----:B------:R-:W3:Y:S04]  /*211a0*/  LDL.LU.64 R40, [R1+0xea8] ;  /* 0x000ea80001287983 */ /* 0x000ee80000300a00 */
[----:B------:R-:W-:Y:S04]  /*211b0*/  STL.64 [R1+0x1d50], R88 ;  /* 0x001d505801007387 */ /* 0x000fe80000100a00 */
[----:B------:R-:W3:Y:S04]  /*211c0*/  LDL.LU.64 R58, [R1+0x11a0] ;  /* 0x0011a000013a7983 */ /* 0x000ee80000300a00 */
[----:B------:R-:W3:Y:S04]  /*211d0*/  LDL.LU.64 R56, [R1+0xe98] ;  /* 0x000e980001387983 */ /* 0x000ee80000300a00 */
[----:B------:R-:W-:Y:S04]  /*211e0*/  STL.64 [R1+0x1d68], R86 ;  /* 0x001d685601007387 */ /* 0x000fe80000100a00 */
[----:B------:R-:W3:Y:S04]  /*211f0*/  LDL.LU.64 R54, [R1+0x1198] ;  /* 0x0011980001367983 */ /* 0x000ee80000300a00 */
[----:B------:R-:W-:Y:S04]  /*21200*/  STL.64 [R1+0x1d70], R84 ;  /* 0x001d705401007387 */ /* 0x000fe80000100a00 */
[----:B------:R-:W3:Y:S04]  /*21210*/  LDL.LU.64 R34, [R1+0xe90] ;  /* 0x000e900001227983 */ /* 0x000ee80000300a00 */
        /* <DEDUP_REMOVED lines=10> */
[----:B----4-:R-:W-:-:S05]  /*212c0*/  IMAD.WIDE R82, R96, 0x4, R82 ;  /* 0x0000000460527825 */ /* 0x010fca00078e0252 */
[----:B------:R-:W-:Y:S01]  /*212d0*/  STL.64 [R1+0x1ef8], R82 ;  /* 0x001ef85201007387 */ /* 0x000fe20000100a00 */
[----:B--2---:R-:W-:-:S03]  /*212e0*/  IMAD.WIDE R80, R96, 0x4, R80 ;  /* 0x0000000460507825 */ /* 0x004fc600078e0250 */
[----:B------:R-:W2:Y:S04]  /*212f0*/  LDL.LU.64 R50, [R1+0x1190] ;  /* 0x0011900001327983 */ /* 0x000ea80000300a00 */
[----:B------:R-:W-:Y:S04]  /*21300*/  STL.64 [R1+0x1ef0], R80 ;  /* 0x001ef05001007387 */ /* 0x000fe80000100a00 */
[----:B------:R-:W4:Y:S01]  /*21310*/  LDL.LU.64 R48, [R1+0xe18] ;  /* 0x000e180001307983 */ /* 0x000f220000300a00 */
[----:B---3--:R-:W-:-:S03]  /*21320*/  IMAD.WIDE R78, R96, 0x4, R78 ;  /* 0x00000004604e7825 */ /* 0x008fc600078e024e */
[----:B------:R3:W-:Y:S01]  /*21330*/  LDGSTS.E [R240+0x16100], desc[UR60][R82.64], P4 ;  /* 0x1610000052f07fae */ /* 0x0007e2000a12187c */
[----:B-1----:R-:W-:-:S03]  /*21340*/  IMAD.WIDE R76, R96, 0x4, R76 ;  /* 0x00000004604c7825 */ /* 0x002fc600078e024c */
[----:B------:R-:W-:Y:S04]  /*21350*/  STL.64 [R1+0x1f08], R78 ;  /* 0x001f084e01007387 */ /* 0x000fe80000100a00 */
[----:B------:R1:W-:Y:S01]  /*21360*/  STL.64 [R1+0x1f00], R76 ;  /* 0x001f004c01007387 */ /* 0x0003e20000100a00 */
[----:B------:R-:W-:-:S03]  /*21370*/  IMAD.WIDE R74, R96, 0x4, R74 ;  /* 0x00000004604a7825 */ /* 0x000fc600078e024a */
[----:B------:R3:W-:Y:S04]  /*21380*/  LDGSTS.E [R240+0x16180], desc[UR60][R80.64], P3 ;  /* 0x1618000050f07fae */ /* 0x0007e8000992187c */
[----:B------:R3:W-:Y:S01]  /*21390*/  LDGSTS.E [R240+0x16900], desc[UR60][R78.64], P4 ;  /* 0x169000004ef07fae */ /* 0x0007e2000a12187c */
[----:B------:R-:W-:-:S03]  /*213a0*/  IMAD.WIDE R72, R96, 0x4, R72 ;  /* 0x0000000460487825 */ /* 0x000fc600078e0248 */
[----:B------:R3:W-:Y:S04]  /*213b0*/  LDGSTS.E [R240+0x16980], desc[UR60][R76.64], P3 ;  /* 0x169800004cf07fae */ /* 0x0007e8000992187c */
[----:B------:R3:W-:Y:S01]  /*213c0*/  LDGSTS.E [R240+0x17100], desc[UR60][R74.64], P4 ;  /* 0x171000004af07fae */ /* 0x0007e2000a12187c */
[----:B------:R-:W-:-:S03]  /*213d0*/  IMAD.WIDE R70, R96, 0x4, R70 ;  /* 0x0000000460467825 */ /* 0x000fc600078e0246 */
[----:B------:R3:W-:Y:S01]  /*213e0*/  LDGSTS.E [R240+0x17180], desc[UR60][R72.64], P3 ;  /* 0x1718000048f07fae */ /* 0x0007e2000992187c */
[----:B------:R-:W-:-:S03]  /*213f0*/  IMAD.WIDE R68, R96, 0x4, R46 ;  /* 0x0000000460447825 */ /* 0x000fc600078e022e */
[----:B------:R3:W-:Y:S04]  /*21400*/  LDGSTS.E [R240+0x17900], desc[UR60][R70.64], P4 ;  /* 0x1790000046f07fae */ /* 0x0007e8000a12187c */
[----:B------:R-:W3:Y:S04]  /*21410*/  LDL.LU.64 R46, [R1+0x1188] ;  /* 0x00118800012e7983 */ /* 0x000ee80000300a00 */
[----:B------:R1:W-:Y:S04]  /*21420*/  STL.64 [R1+0x1f18], R74 ;  /* 0x001f184a01007387 */ /* 0x0003e80000100a00 */
[----:B------:R-:W3:Y:S01]  /*21430*/  LDL.LU.64 R22, [R1+0xe10] ;  /* 0x000e100001167983 */ /* 0x000ee20000300a00 */
[----:B------:R-:W-:-:S03]  /*21440*/  IMAD.WIDE R66, R96, 0x4, R66 ;  /* 0x0000000460427825 */ /* 0x000fc600078e0242 */
[----:B------:R1:W-:Y:S01]  /*21450*/  STL.64 [R1+0x1f10], R72 ;  /* 0x001f104801007387 */ /* 0x0003e20000100a00 */
[----:B------:R-:W-:-:S03]  /*21460*/  IMAD.WIDE R64, R96, 0x4, R64 ;  /* 0x0000000460407825 */ /* 0x000fc600078e0240 */
[----:B------:R1:W-:Y:S04]  /*21470*/  STL.64 [R1+0x1f28], R70 ;  /* 0x001f284601007387 */ /* 0x0003e80000100a00 */
[----:B------:R-:W3:Y:S01]  /*21480*/  LDL.LU.64 R42, [R1+0x1180] ;  /* 0x00118000012a7983 */ /* 0x000ee20000300a00 */
[----:B------:R-:W-:-:S03]  /*21490*/  IMAD.WIDE R62, R96, 0x4, R62 ;  /* 0x00000004603e7825 */ /* 0x000fc600078e023e */
[----:B------:R-:W-:Y:S04]  /*214a0*/  STL.64 [R1+0x1f20], R68 ;  /* 0x001f204401007387 */ /* 0x000fe80000100a00 */
[----:B------:R1:W-:Y:S01]  /*214b0*/  LDGSTS.E [R240+0x17980], desc[UR60][R68.64], P3 ;  /* 0x1798000044f07fae */ /* 0x0003e2000992187c */
[----:B------:R-:W-:-:S03]  /*214c0*/  IMAD.WIDE R60, R96, 0x4, R40 ;  /* 0x00000004603c7825 */ /* 0x000fc600078e0228 */
[----:B------:R1:W-:Y:S04]  /*214d0*/  LDGSTS.E [R240+0x18100], desc[UR60][R66.64], P4 ;  /* 0x1810000042f07fae */ /* 0x0003e8000a12187c */
[----:B------:R-:W3:Y:S01]  /*214e0*/  LDL.LU.64 R40, [R1+0xde8] ;  /* 0x000de80001287983 */ /* 0x000ee20000300a00 */
[----:B------:R-:W-:-:S03]  /*214f0*/  IMAD.WIDE R58, R96, 0x4, R58 ;  /* 0x00000004603a7825 */ /* 0x000fc600078e023a */
[----:B------:R-:W-:Y:S04]  /*21500*/  STL.64 [R1+0x3270], R66 ;  /* 0x0032704201007387 */ /* 0x000fe80000100a00 */
[----:B------:R-:W-:Y:S01]  /*21510*/  STL.64 [R1+0x3268], R64 ;  /* 0x0032684001007387 */ /* 0x000fe20000100a00 */
[----:B------:R-:W-:-:S03]  /*21520*/  IMAD.WIDE R56, R96, 0x4, R56 ;  /* 0x0000000460387825 */ /* 0x000fc600078e0238 */
[----:B------:R-:W3:Y:S04]  /*21530*/  LDL.LU.64 R38, [R1+0x1178] ;  /* 0x0011780001267983 */ /* 0x000ee80000300a00 */
[----:B------:R-:W-:Y:S01]  /*21540*/  STL.64 [R1+0x32d0], R62 ;  /* 0x0032d03e01007387 */ /* 0x000fe20000100a00 */
[----:B------:R-:W-:-:S03]  /*21550*/  IMAD.WIDE R54, R96, 0x4, R54 ;  /* 0x0000000460367825 */ /* 0x000fc600078e0236 */
[----:B------:R-:W3:Y:S01]  /*21560*/  LDL.LU.64 R36, [R1+0xde0] ;  /* 0x000de00001247983 */ /* 0x000ee20000300a00 */
[----:B------:R-:W-:-:S03]  /*21570*/  IMAD.WIDE R52, R96, 0x4, R34 ;  /* 0x0000000460347825 */ /* 0x000fc600078e0222 */
[----:B------:R-:W-:Y:S04]  /*21580*/  STL.64 [R1+0x32c8], R60 ;  /* 0x0032c83c01007387 */ /* 0x000fe80000100a00 */
        /* <DEDUP_REMOVED lines=9> */
[----:B------:R-:W-:Y:S04]  /*21620*/  STL.64 [R1+0x3328], R52 ;  /* 0x0033283401007387 */ /* 0x000fe80000100a00 */
        /* <DEDUP_REMOVED lines=9> */
[----:B----4-:R-:W-:-:S05]  /*216c0*/  IMAD.WIDE R48, R96, 0x4, R48 ;  /* 0x0000000460307825 */ /* 0x010fca00078e0230 */
[----:B------:R4:W-:Y:S01]  /*216d0*/  LDGSTS.E [R240+0x1a180], desc[UR60][R48.64], P3 ;  /* 0x1a18000030f07fae */ /* 0x0009e2000992187c */
[----:B---3--:R-:W-:-:S05]  /*216e0*/  IMAD.WIDE R46, R96, 0x4, R46 ;  /* 0x00000004602e7825 */ /* 0x008fca00078e022e */
[----:B------:R3:W-:Y:S01]  /*216f0*/  LDGSTS.E [R240+0x1a900], desc[UR60][R46.64], P4 ;  /* 0x1a9000002ef07fae */ /* 0x0007e2000a12187c */
[----:B------:R-:W-:-:S03]  /*21700*/  IMAD.WIDE R44, R96, 0x4, R22 ;  /* 0x00000004602c7825 */ /* 0x000fc600078e0216 */
[----:B------:R-:W2:Y:S04]  /*21710*/  LDL.LU.64 R22, [R1+0x1158] ;  /* 0x0011580001167983 */ /* 0x000ea80000300a00 */
[----:B------:R-:W4:Y:S04]  /*21720*/  LDL.LU.64 R20, [R1+0xdb0] ;  /* 0x000db00001147983 */ /* 0x000f280000300a00 */
[----:B------:R-:W-:Y:S04]  /*21730*/  STL.64 [R1+0x3350], R50 ;  /* 0x0033503201007387 */ /* 0x000fe80000100a00 */
[----:B------:R-:W3:Y:S04]  /*21740*/  LDL.LU.64 R18, [R1+0x1150] ;  /* 0x0011500001127983 */ /* 0x000ee80000300a00 */
[----:B------:R-:W3:Y:S04]  /*21750*/  LDL.LU.64 R16, [R1+0xda8] ;  /* 0x000da80001107983 */ /* 0x000ee80000300a00 */
[----:B------:R-:W-:Y:S04]  /*21760*/  STL.64 [R1+0x3348], R48 ;  /* 0x0033483001007387 */ /* 0x000fe80000100a00 */
[----:B------:R-:W3:Y:S04]  /*21770*/  LDL.LU.64 R14, [R1+0x1148] ;  /* 0x00114800010e7983 */ /* 0x000ee80000300a00 */
[----:B------:R-:W3:Y:S04]  /*21780*/  LDL.LU.64 R12, [R1+0xda0] ;  /* 0x000da000010c7983 */ /* 0x000ee80000300a00 */
[----:B------:R1:W-:Y:S04]  /*21790*/  STL.64 [R1+0x33a0], R46 ;  /* 0x0033a02e01007387 */ /* 0x0003e80000100a00 */
[----:B------:R-:W3:Y:S04]  /*217a0*/  LDL.LU.64 R10, [R1+0x1140] ;  /* 0x00114000010a7983 */ /* 0x000ee80000300a00 */
[----:B------:R-:W3:Y:S04]  /*217b0*/  LDL.LU.64 R8, [R1+0xd98] ;  /* 0x000d980001087983 */ /* 0x000ee80000300a00 */
[----:B------:R-:W-:Y:S04]  /*217c0*/  STL.64 [R1+0x3398], R44 ;  /* 0x0033982c01007387 */ /* 0x000fe80000100a00 */
[----:B------:R-:W3:Y:S04]  /*217d0*/  LDL.LU.64 R6, [R1+0x1138] ;  /* 0x0011380001067983 */ /* 0x000ee80000300a00 */
[----:B------:R-:W3:Y:S01]  /*217e0*/  LDL.LU.64 R4, [R1+0xd90] ;  /* 0x000d900001047983 */ /* 0x000ee20000300a00 */
[----:B------:R-:W-:-:S03]  /*217f0*/  IMAD.WIDE R42, R96, 0x4, R42 ;  /* 0x00000004602a7825 */ /* 0x000fc600078e022a */
[----:B------:R1:W-:Y:S01]  /*21800*/  LDGSTS.E [R240+0x1a980], desc[UR60][R44.64], P3 ;  /* 0x1a9800002cf07fae */ /* 0x0003e2000992187c */
[----:B------:R-:W-:-:S04]  /*21810*/  IMAD.WIDE R40, R96, 0x4, R40 ;  /* 0x0000000460287825 */ /* 0x000fc800078e0228 */
[C---:B------:R-:W-:Y:S01]  /*21820*/  IMAD.WIDE R38, R96.reuse, 0x4, R38 ;  /* 0x0000000460267825 */ /* 0x040fe200078e0226 */
[----:B------:R-:W-:Y:S03]  /*21830*/  STL.64 [R1+0x33d0], R42 ;  /* 0x0033d02a01007387 */ /* 0x000fe60000100a00 */
[C---:B------:R-:W-:Y:S01]  /*21840*/  IMAD.WIDE R36, R96.reuse, 0x4, R36 ;  /* 0x0000000460247825 */ /* 0x040fe200078e0224 */
[----:B------:R1:W-:Y:S03]  /*21850*/  STL.64 [R1+0x33c8], R40 ;  /* 0x0033c82801007387 */ /* 0x0003e60000100a00 */
[C---:B------:R-:W-:Y:S01]  /*21860*/  IMAD.WIDE R34, R96.reuse, 0x4, R34 ;  /* 0x0000000460227825 */ /* 0x040fe200078e0222 */
[----:B------:R-:W-:Y:S03]  /*21870*/  STL.64 [R1+0x3400], R38 ;  /* 0x0034002601007387 */ /* 0x000fe60000100a00 */
        /* <DEDUP_REMOVED lines=9> */
[----:B------:R-:W-:Y:S04]  /*21910*/  STL.64 [R1+0x3478], R28 ;  /* 0x0034781c01007387 */ /* 0x000fe80000100a00 */
[----:B------:R-:W-:Y:S04]  /*21920*/  STL.64 [R1+0x34a0], R26 ;  /* 0x0034a01a01007387 */ /* 0x000fe80000100a00 */
[----:B------:R-:W-:Y:S04]  /*21930*/  STL.64 [R1+0x3498], R24 ;  /* 0x0034981801007387 */ /* 0x000fe80000100a00 */
        /* <DEDUP_REMOVED lines=10> */
[----:B--2---:R-:W-:-:S04]  /*219e0*/  IMAD.WIDE R22, R96, 0x4, R22 ;  /* 0x0000000460167825 */ /* 0x004fc800078e0216 */
[C---:B----4-:R-:W-:Y:S01]  /*219f0*/  IMAD.WIDE R20, R96.reuse, 0x4, R20 ;  /* 0x0000000460147825 */ /* 0x050fe200078e0214 */
[----:B------:R2:W-:Y:S03]  /*21a00*/  STL.64 [R1+0x34c0], R22 ;  /* 0x0034c01601007387 */ /* 0x0005e60000100a00 */
[C---:B---3--:R-:W-:Y:S01]  /*21a10*/  IMAD.WIDE R18, R96.reuse, 0x4, R18 ;  /* 0x0000000460127825 */ /* 0x048fe200078e0212 */
[----:B------:R3:W-:Y:S03]  /*21a20*/  STL.64 [R1+0x34b8], R20 ;  /* 0x0034b81401007387 */ /* 0x0007e60000100a00 */
[C---:B------:R-:W-:Y:S01]  /*21a30*/  IMAD.WIDE R16, R96.reuse, 0x4, R16 ;  /* 0x0000000460107825 */ /* 0x040fe200078e0210 */
        /* <DEDUP_REMOVED lines=12> */
[----:B------:R4:W-:Y:S04]  /*21b00*/  STL.64 [R1+0x3500], R6 ;  /* 0x0035000601007387 */ /* 0x0009e80000100a00 */
[----:B------:R4:W-:Y:S04]  /*21b10*/  STL.64 [R1+0x34f8], R4 ;  /* 0x0034f80401007387 */ /* 0x0009e80000100a00 */
[----:B------:R-:W2:Y:S04]  /*21b20*/  LDL.LU.64 R250, [R1+0x1230] ;  /* 0x0012300001fa7983 */ /* 0x000ea80000300a00 */
[----:B-1----:R-:W3:Y:S04]  /*21b30*/  LDL.LU.64 R76, [R1+0xd88] ;  /* 0x000d8800014c7983 */ /* 0x002ee80000300a00 */
        /* <DEDUP_REMOVED lines=22> */
[C---:B---3--:R-:W-:Y:S01]  /*21ca0*/  IMAD.WIDE R248, R96.reuse, 0x4, R76 ;  /* 0x0000000460f87825 */ /* 0x048fe200078e024c */
[----:B------:R2:W-:Y:S03]  /*21cb0*/  LDGSTS.E [R0+0x10200], desc[UR60][R250.64], P4 ;  /* 0x10200000fa007fae */ /* 0x0005e6000a12187c */
        /* <DEDUP_REMOVED lines=104> */
[----:B------:R-:W-:-:S03]  /*22340*/  IMAD.WIDE R76, R96, 0x4, R76 ;  /* 0x00000004604c7825 */ /* 0x000fc600078e024c */
        /* <DEDUP_REMOVED lines=60> */
[----:B------:R-:W1:Y:S04]  /*22710*/  LDL.LU.64 R22, [R1+0x1270] ;  /* 0x0012700001167983 */ /* 0x000e680000300a00 */
[----:B------:R-:W2:Y:S04]  /*22720*/  LDL.LU.64 R20, [R1+0xc60] ;  /* 0x000c600001147983 */ /* 0x000ea80000300a00 */
[----:B------:R-:W-:Y:S04]  /*22730*/  STL.64 [R1+0x3250], R50 ;  /* 0x0032503201007387 */ /* 0x000fe80000100a00 */
[----:B------:R-:W4:Y:S04]  /*22740*/  LDL.LU.64 R18, [R1+0x1268] ;  /* 0x0012680001127983 */ /* 0x000f280000300a00 */
        /* <DEDUP_REMOVED lines=41> */
[----:B-1----:R-:W-:-:S04]  /*229e0*/  IMAD.WIDE R22, R96, 0x4, R22 ;  /* 0x0000000460167825 */ /* 0x002fc800078e0216 */
[C---:B--2---:R-:W-:Y:S01]  /*229f0*/  IMAD.WIDE R20, R96.reuse, 0x4, R20 ;  /* 0x0000000460147825 */ /* 0x044fe200078e0214 */
[----:B------:R1:W-:Y:S03]  /*22a00*/  STL.64 [R1+0x33e0], R22 ;  /* 0x0033e01601007387 */ /* 0x0003e60000100a00 */
        /* <DEDUP_REMOVED lines=42> */
[----:B------:R-:W-:Y:S03]  /*22cb0*/  LDGSTS.E [R242+0x10300], desc[UR60][R250.64], P4 ;  /* 0x10300000faf27fae */ /* 0x000fe6000a12187c */
[C---:B----4-:R-:W-:Y:S01]  /*22cc0*/  IMAD.WIDE R246, R96.reuse, 0x4, R82 ;  /* 0x0000000460f67825 */ /* 0x050fe200078e0252 */
[----:B------:R-:W-:Y:S04]  /*22cd0*/  LDGSTS.E [R242+0x10380], desc[UR60][R248.64], P3 ;  /* 0x10380000f8f27fae */ /* 0x000fe8000992187c */
[----:B------:R-:W2:Y:S01]  /*22ce0*/  LDL.LU.64 R82, [R1+0xad8] ;  /* 0x000ad80001527983 */ /* 0x000ea20000300a00 */
[----:B------:R-:W-:-:S03]  /*22cf0*/  IMAD.WIDE R238, R96, 0x4, R78 ;  /* 0x0000000460ee7825 */ /* 0x000fc600078e024e */
[----:B------:R-:W3:Y:S04]  /*22d00*/  LDL.LU.64 R76, [R1+0x1438] ;  /* 0x00143800014c7983 */ /* 0x000ee80000300a00 */
[----:B------:R-:W-:Y:S01]  /*22d10*/  STL.64 [R1+0x1828], R250 ;  /* 0x001828fa01007387 */ /* 0x000fe20000100a00 */
[----:B------:R-:W-:-:S03]  /*22d20*/  IMAD.WIDE R236, R96, 0x4, R138 ;  /* 0x0000000460ec7825 */ /* 0x000fc600078e028a */
[----:B------:R-:W4:Y:S04]  /*22d30*/  LDL.LU.64 R78, [R1+0xad0] ;  /* 0x000ad000014e7983 */ /* 0x000f280000300a00 */
[----:B------:R-:W-:Y:S04]  /*22d40*/  STL.64 [R1+0x1830], R248 ;  /* 0x001830f801007387 */ /* 0x000fe80000100a00 */
[----:B------:R-:W4:Y:S01]  /*22d50*/  LDL.LU.64 R138, [R1+0x1430] ;  /* 0x00143000018a7983 */ /* 0x000f220000300a00 */
[----:B------:R-:W-:-:S03]  /*22d60*/  IMAD.WIDE R244, R96, 0x4, R244 ;  /* 0x0000000460f47825 */ /* 0x000fc600078e02f4 */
[----:B------:R-:W-:Y:S01]  /*22d70*/  STL.64 [R1+0x1850], R246 ;  /* 0x001850f601007387 */ /* 0x000fe20000100a00 */
[----:B------:R-:W-:-:S03]  /*22d80*/  IMAD.WIDE R234, R96, 0x4, R136 ;  /* 0x0000000460ea7825 */ /* 0x000fc600078e0288 */
        /* <DEDUP_REMOVED lines=8> */
[----:B------:R-:W4:Y:S04]  /*22e10*/  LDL.LU.64 R92, [R1+0xa98] ;  /* 0x000a9800015c7983 */ /* 0x000f280000300a00 */
[----:B------:R-:W-:Y:S01]  /*22e20*/  STL.64 [R1+0x1888], R236 ;  /* 0x001888ec01007387 */ /* 0x000fe20000100a00 */
[----:B------:R-:W-:-:S03]  /*22e30*/  IMAD.WIDE R154, R96, 0x4, R86 ;  /* 0x00000004609a7825 */ /* 0x000fc600078e0256 */
[----:B------:R-:W4:Y:S04]  /*22e40*/  LDL.LU.64 R90, [R1+0x1418] ;  /* 0x00141800015a7983 */ /* 0x000f280000300a00 */
[----:B------:R-:W-:Y:S01]  /*22e50*/  STL.64 [R1+0x18a0], R234 ;  /* 0x0018a0ea01007387 */ /* 0x000fe20000100a00 */
[----:B------:R-:W-:-:S03]  /*22e60*/  IMAD.WIDE R152, R96, 0x4, R84 ;  /* 0x0000000460987825 */ /* 0x000fc600078e0254 */
[----:B------:R-:W4:Y:S04]  /*22e70*/  LDL.LU.64 R88, [R1+0xa90] ;  /* 0x000a900001587983 */ /* 0x000f280000300a00 */
[----:B------:R-:W-:Y:S04]  /*22e80*/  STL.64 [R1+0x18a8], R232 ;  /* 0x0018a8e801007387 */ /* 0x000fe80000100a00 */
[----:B------:R-:W4:Y:S04]  /*22e90*/  LDL.LU.64 R86, [R1+0x1410] ;  /* 0x0014100001567983 */ /* 0x000f280000300a00 */
[----:B------:R-:W-:Y:S04]  /*22ea0*/  STL.64 [R1+0x18b8], R160 ;  /* 0x0018b8a001007387 */ /* 0x000fe80000100a00 */
[----:B------:R-:W4:Y:S04]  /*22eb0*/  LDL.LU.64 R84, [R1+0xa78] ;  /* 0x000a780001547983 */ /* 0x000f280000300a00 */
[----:B------:R-:W-:Y:S04]  /*22ec0*/  STL.64 [R1+0xbf8], R158 ;  /* 0x000bf89e01007387 */ /* 0x000fe80000100a00 */
        /* <DEDUP_REMOVED lines=10> */
[----:B------:R-:W-:Y:S01]  /*22f70*/  LDGSTS.E [R242+0x13300], desc[UR60][R152.64], P4 ;  /* 0x1330000098f27fae */ /* 0x000fe2000a12187c */
[----:B--2---:R-:W-:-:S03]  /*22f80*/  IMAD.WIDE R150, R96, 0x4, R82 ;  /* 0x0000000460967825 */ /* 0x004fc600078e0252 */
[----:B------:R-:W2:Y:S01]  /*22f90*/  LDL.LU.64 R82, [R1+0x1408] ;  /* 0x0014080001527983 */ /* 0x000ea20000300a00 */
[----:B---3--:R-:W-:-:S03]  /*22fa0*/  IMAD.WIDE R148, R96, 0x4, R76 ;  /* 0x0000000460947825 */ /* 0x008fc600078e024c */
[----:B------:R-:W-:Y:S04]  /*22fb0*/  STL.64 [R1+0x18d8], R156 ;  /* 0x0018d89c01007387 */ /* 0x000fe80000100a00 */
[----:B------:R-:W3:Y:S01]  /*22fc0*/  LDL.LU.64 R80, [R1+0xa70] ;  /* 0x000a700001507983 */ /* 0x000ee20000300a00 */
[----:B----4-:R-:W-:-:S03]  /*22fd0*/  IMAD.WIDE R146, R96, 0x4, R78 ;  /* 0x0000000460927825 */ /* 0x010fc600078e024e */
[----:B------:R-:W-:Y:S04]  /*22fe0*/  STL.64 [R1+0xbf0], R154 ;  /* 0x000bf09a01007387 */ /* 0x000fe80000100a00 */
        /* <DEDUP_REMOVED lines=8> */
[----:B------:R-:W4:Y:S04]  /*23070*/  LDL.LU.64 R72, [R1+0xa60] ;  /* 0x000a600001487983 */ /* 0x000f280000300a00 */
[----:B------:R-:W-:Y:S04]  /*23080*/  STL.64 [R1+0x19a8], R138 ;  /* 0x0019a88a01007387 */ /* 0x000fe80000100a00 */
[----:B------:R-:W4:Y:S04]  /*23090*/  LDL.LU.64 R70, [R1+0x13f0] ;  /* 0x0013f00001467983 */ /* 0x000f280000300a00 */
[----:B------:R-:W4:Y:S01]  /*230a0*/  LDL.LU.64 R46, [R1+0xa58] ;  /* 0x000a5800012e7983 */ /* 0x000f220000300a00 */
[----:B------:R-:W-:-:S03]  /*230b0*/  IMAD.WIDE R136, R96, 0x4, R136 ;  /* 0x0000000460887825 */ /* 0x000fc600078e0288 */
[----:B------:R-:W-:Y:S01]  /*230c0*/  LDGSTS.E [R242+0x13380], desc[UR60][R150.64], P3 ;  /* 0x1338000096f27fae */ /* 0x000fe2000992187c */
        /* <DEDUP_REMOVED lines=9> */
[----:B------:R-:W-:Y:S04]  /*23160*/  STL.64 [R1+0x1a00], R92 ;  /* 0x001a005c01007387 */ /* 0x000fe80000100a00 */
[----:B------:R-:W4:Y:S01]  /*23170*/  LDL.LU.64 R62, [R1+0x13e0] ;  /* 0x0013e000013e7983 */ /* 0x000f220000300a00 */
[----:B------:R-:W-:-:S03]  /*23180*/  IMAD.WIDE R84, R96, 0x4, R84 ;  /* 0x0000000460547825 */ /* 0x000fc600078e0254 */
[----:B------:R-:W-:Y:S04]  /*23190*/  STL.64 [R1+0x1a88], R90 ;  /* 0x001a885a01007387 */ /* 0x000fe80000100a00 */
[----:B------:R-:W4:Y:S04]  /*231a0*/  LDL.LU.64 R40, [R1+0xa48] ;  /* 0x000a480001287983 */ /* 0x000f280000300a00 */
[----:B------:R-:W-:Y:S04]  /*231b0*/  STL.64 [R1+0x1a90], R88 ;  /* 0x001a905801007387 */ /* 0x000fe80000100a00 */
[----:B------:R-:W4:Y:S04]  /*231c0*/  LDL.LU.64 R58, [R1+0x13d8] ;  /* 0x0013d800013a7983 */ /* 0x000f280000300a00 */
[----:B------:R-:W4:Y:S04]  /*231d0*/  LDL.LU.64 R56, [R1+0xa40] ;  /* 0x000a400001387983 */ /* 0x000f280000300a00 */
[----:B------:R-:W-:Y:S04]  /*231e0*/  STL.64 [R1+0x1b00], R86 ;  /* 0x001b005601007387 */ /* 0x000fe80000100a00 */
[----:B------:R-:W4:Y:S04]  /*231f0*/  LDL.LU.64 R54, [R1+0x13d0] ;  /* 0x0013d00001367983 */ /* 0x000f280000300a00 */
[----:B------:R1:W-:Y:S04]  /*23200*/  STL.64 [R1+0x1b08], R84 ;  /* 0x001b085401007387 */ /* 0x0003e80000100a00 */
[----:B------:R-:W4:Y:S04]  /*23210*/  LDL.LU.64 R34, [R1+0xa38] ;  /* 0x000a380001227983 */ /* 0x000f280000300a00 */
        /* <DEDUP_REMOVED lines=11> */
[----:B------:R2:W-:Y:S01]  /*232d0*/  STL.64 [R1+0x1e60], R82 ;  /* 0x001e605201007387 */ /* 0x0005e20000100a00 */
[----:B---3--:R-:W-:-:S03]  /*232e0*/  IMAD.WIDE R80, R96, 0x4, R80 ;  /* 0x0000000460507825 */ /* 0x008fc600078e0250 */
[----:B------:R-:W3:Y:S04]  /*232f0*/  LDL.LU.64 R50, [R1+0x13c8] ;  /* 0x0013c80001327983 */ /* 0x000ee80000300a00 */
[----:B------:R-:W-:Y:S04]  /*23300*/  STL.64 [R1+0x1e58], R80 ;  /* 0x001e585001007387 */ /* 0x000fe80000100a00 */
[----:B------:R-:W2:Y:S01]  /*23310*/  LDL.LU.64 R48, [R1+0xa30] ;  /* 0x000a300001307983 */ /* 0x000ea20000300a00 */
[----:B----4-:R-:W-:-:S03]  /*23320*/  IMAD.WIDE R78, R96, 0x4, R78 ;  /* 0x00000004604e7825 */ /* 0x010fc600078e024e */
[----:B------:R4:W-:Y:S01]  /*23330*/  LDGSTS.E [R242+0x16300], desc[UR60][R82.64], P4 ;  /* 0x1630000052f27fae */ /* 0x0009e2000a12187c */
[----:B------:R-:W-:-:S03]  /*23340*/  IMAD.WIDE R76, R96, 0x4, R76 ;  /* 0x00000004604c7825 */ /* 0x000fc600078e024c */
[----:B------:R4:W-:Y:S04]  /*23350*/  STL.64 [R1+0x1e70], R78 ;  /* 0x001e704e01007387 */ /* 0x0009e80000100a00 */
        /* <DEDUP_REMOVED lines=11> */
[----:B------:R-:W4:Y:S04]  /*23410*/  LDL.LU.64 R46, [R1+0x13c0] ;  /* 0x0013c000012e7983 */ /* 0x000f280000300a00 */
[----:B------:R4:W-:Y:S04]  /*23420*/  STL.64 [R1+0x1e80], R74 ;  /* 0x001e804a01007387 */ /* 0x0009e80000100a00 */
[----:B-1----:R-:W4:Y:S01]  /*23430*/  LDL.LU.64 R22, [R1+0x9e8] ;  /* 0x0009e80001167983 */ /* 0x002f220000300a00 */
[----:B------:R-:W-:-:S03]  /*23440*/  IMAD.WIDE R66, R96, 0x4, R66 ;  /* 0x0000000460427825 */ /* 0x000fc600078e0242 */
[----:B------:R1:W-:Y:S01]  /*23450*/  STL.64 [R1+0x1e78], R72 ;  /* 0x001e784801007387 */ /* 0x0003e20000100a00 */
[----:B------:R-:W-:-:S03]  /*23460*/  IMAD.WIDE R64, R96, 0x4, R64 ;  /* 0x0000000460407825 */ /* 0x000fc600078e0240 */
[----:B------:R1:W-:Y:S04]  /*23470*/  STL.64 [R1+0x1e90], R70 ;  /* 0x001e904601007387 */ /* 0x0003e80000100a00 */
[----:B------:R-:W4:Y:S01]  /*23480*/  LDL.LU.64 R42, [R1+0x13b8] ;  /* 0x0013b800012a7983 */ /* 0x000f220000300a00 */
[----:B------:R-:W-:-:S03]  /*23490*/  IMAD.WIDE R62, R96, 0x4, R62 ;  /* 0x00000004603e7825 */ /* 0x000fc600078e023e */
[----:B------:R-:W-:Y:S04]  /*234a0*/  STL.64 [R1+0x1e88], R68 ;  /* 0x001e884401007387 */ /* 0x000fe80000100a00 */
[----:B------:R1:W-:Y:S01]  /*234b0*/  LDGSTS.E [R242+0x17b80], desc[UR60][R68.64], P3 ;  /* 0x17b8000044f27fae */ /* 0x0003e2000992187c */
[----:B------:R-:W-:-:S03]  /*234c0*/  IMAD.WIDE R60, R96, 0x4, R40 ;  /* 0x00000004603c7825 */ /* 0x000fc600078e0228 */
[----:B------:R1:W-:Y:S04]  /*234d0*/  LDGSTS.E [R242+0x18300], desc[UR60][R66.64], P4 ;  /* 0x1830000042f27fae */ /* 0x0003e8000a12187c */
[----:B------:R-:W4:Y:S01]  /*234e0*/  LDL.LU.64 R40, [R1+0x9e0] ;  /* 0x0009e00001287983 */ /* 0x000f220000300a00 */
[----:B------:R-:W-:-:S03]  /*234f0*/  IMAD.WIDE R58, R96, 0x4, R58 ;  /* 0x00000004603a7825 */ /* 0x000fc600078e023a */
[----:B------:R-:W-:Y:S04]  /*23500*/  STL.64 [R1+0x1ea0], R66 ;  /* 0x001ea04201007387 */ /* 0x000fe80000100a00 */
[----:B------:R-:W-:Y:S01]  /*23510*/  STL.64 [R1+0x1e98], R64 ;  /* 0x001e984001007387 */ /* 0x000fe20000100a00 */
[----:B------:R-:W-:-:S03]  /*23520*/  IMAD.WIDE R56, R96, 0x4, R56 ;  /* 0x0000000460387825 */ /* 0x000fc600078e0238 */
[----:B------:R-:W4:Y:S04]  /*23530*/  LDL.LU.64 R38, [R1+0x13b0] ;  /* 0x0013b00001267983 */ /* 0x000f280000300a00 */
[----:B------:R-:W-:Y:S01]  /*23540*/  STL.64 [R1+0x30a8], R62 ;  /* 0x0030a83e01007387 */ /* 0x000fe20000100a00 */
[----:B------:R-:W-:-:S03]  /*23550*/  IMAD.WIDE R54, R96, 0x4, R54 ;  /* 0x0000000460367825 */ /* 0x000fc600078e0236 */
[----:B------:R-:W4:Y:S01]  /*23560*/  LDL.LU.64 R36, [R1+0x9d8] ;  /* 0x0009d80001247983 */ /* 0x000f220000300a00 */
[----:B------:R-:W-:-:S03]  /*23570*/  IMAD.WIDE R52, R96, 0x4, R34 ;  /* 0x0000000460347825 */ /* 0x000fc600078e0222 */
[----:B------:R-:W-:Y:S04]  /*23580*/  STL.64 [R1+0x30a0], R60 ;  /* 0x0030a03c01007387 */ /* 0x000fe80000100a00 */
[----:B------:R-:W-:Y:S04]  /*23590*/  STL.64 [R1+0x3108], R58 ;  /* 0x0031083a01007387 */ /* 0x000fe80000100a00 */
[----:B------:R-:W4:Y:S04]  /*235a0*/  LDL.LU.64 R34, [R1+0x13a8] ;  /* 0x0013a80001227983 */ /* 0x000f280000300a00 */
[----:B------:R-:W4:Y:S04]  /*235b0*/  LDL.LU.64 R32, [R1+0x9d0] ;  /* 0x0009d00001207983 */ /* 0x000f280000300a00 */
[----:B------:R-:W-:Y:S04]  /*235c0*/  STL.64 [R1+0x3100], R56 ;  /* 0x0031003801007387 */ /* 0x000fe80000100a00 */
[----:B------:R-:W4:Y:S04]  /*235d0*/  LDL.LU.64 R30, [R1+0x13a0] ;  /* 0x0013a000011e7983 */ /* 0x000f280000300a00 */
[----:B------:R-:W4:Y:S04]  /*235e0*/  LDL.LU.64 R28, [R1+0x9c8] ;  /* 0x0009c800011c7983 */ /* 0x000f280000300a00 */
[----:B------:R-:W-:Y:S04]  /*235f0*/  STL.64 [R1+0x3138], R54 ;  /* 0x0031383601007387 */ /* 0x000fe80000100a00 */
[----:B------:R-:W4:Y:S04]  /*23600*/  LDL.LU.64 R26, [R1+0x1398] ;  /* 0x00139800011a7983 */ /* 0x000f280000300a00 */
[----:B------:R-:W4:Y:S04]  /*23610*/  LDL.LU.64 R24, [R1+0x9c0] ;  /* 0x0009c00001187983 */ /* 0x000f280000300a00 */
        /* <DEDUP_REMOVED lines=8> */
[----:B---3--:R-:W-:-:S05]  /*236a0*/  IMAD.WIDE R50, R96, 0x4, R50 ;  /* 0x0000000460327825 */ /* 0x008fca00078e0232 */
[----:B------:R3:W-:Y:S01]  /*236b0*/  LDGSTS.E [R242+0x1a300], desc[UR60][R50.64], P4 ;  /* 0x1a30000032f27fae */ /* 0x0007e2000a12187c */
[----:B--2---:R-:W-:-:S05]  /*236c0*/  IMAD.WIDE R48, R96, 0x4, R48 ;  /* 0x0000000460307825 */ /* 0x004fca00078e0230 */
[----:B------:R2:W-:Y:S01]  /*236d0*/  LDGSTS.E [R242+0x1a380], desc[UR60][R48.64], P3 ;  /* 0x1a38000030f27fae */ /* 0x0005e2000992187c */
[----:B----4-:R-:W-:-:S05]  /*236e0*/  IMAD.WIDE R46, R96, 0x4, R46 ;  /* 0x00000004602e7825 */ /* 0x010fca00078e022e */
[----:B------:R4:W-:Y:S01]  /*236f0*/  LDGSTS.E [R242+0x1ab00], desc[UR60][R46.64], P4 ;  /* 0x1ab000002ef27fae */ /* 0x0009e2000a12187c */
[----:B------:R-:W-:-:S03]  /*23700*/  IMAD.WIDE R44, R96, 0x4, R22 ;  /* 0x00000004602c7825 */ /* 0x000fc600078e0216 */
[----:B------:R-:W3:Y:S04]  /*23710*/  LDL.LU.64 R22, [R1+0x1390] ;  /* 0x0013900001167983 */ /* 0x000ee80000300a00 */
[----:B------:R-:W2:Y:S04]  /*23720*/  LDL.LU.64 R20, [R1+0x9b8] ;  /* 0x0009b80001147983 */ /* 0x000ea80000300a00 */
[----:B------:R-:W-:Y:S04]  /*23730*/  STL.64 [R1+0x3158], R50 ;  /* 0x0031583201007387 */ /* 0x000fe80000100a00 */
[----:B------:R-:W4:Y:S04]  /*23740*/  LDL.LU.64 R18, [R1+0x1388] ;  /* 0x0013880001127983 */ /* 0x000f280000300a00 */
[----:B------:R-:W4:Y:S04]  /*23750*/  LDL.LU.64 R16, [R1+0x9b0] ;  /* 0x0009b00001107983 */ /* 0x000f280000300a00 */
[----:B------:R-:W-:Y:S04]  /*23760*/  STL.64 [R1+0x3150], R48 ;  /* 0x0031503001007387 */ /* 0x000fe80000100a00 */
[----:B------:R-:W4:Y:S04]  /*23770*/  LDL.LU.64 R14, [R1+0x1380] ;  /* 0x00138000010e7983 */ /* 0x000f280000300a00 */
[----:B------:R-:W4:Y:S04]  /*23780*/  LDL.LU.64 R12, [R1+0x9a8] ;  /* 0x0009a800010c7983 */ /* 0x000f280000300a00 */
[----:B------:R1:W-:Y:S04]  /*23790*/  STL.64 [R1+0x3180], R46 ;  /* 0x0031802e01007387 */ /* 0x0003e80000100a00 */
[----:B------:R-:W4:Y:S04]  /*237a0*/  LDL.LU.64 R10, [R1+0x1378] ;  /* 0x00137800010a7983 */ /* 0x000f280000300a00 */
[----:B------:R-:W4:Y:S04]  /*237b0*/  LDL.LU.64 R8, [R1+0x9a0] ;  /* 0x0009a00001087983 */ /* 0x000f280000300a00 */
[----:B------:R-:W-:Y:S04]  /*237c0*/  STL.64 [R1+0x3178], R44 ;  /* 0x0031782c01007387 */ /* 0x000fe80000100a00 */
[----:B------:R-:W4:Y:S04]  /*237d0*/  LDL.LU.64 R6, [R1+0x1370] ;  /* 0x0013700001067983 */ /* 0x000f280000300a00 */
[----:B------:R-:W4:Y:S01]  /*237e0*/  LDL.LU.64 R4, [R1+0x938] ;  /* 0x0009380001047983 */ /* 0x000f220000300a00 */
        /* <DEDUP_REMOVED lines=31> */
[----:B---3--:R-:W-:-:S04]  /*239e0*/  IMAD.WIDE R22, R96, 0x4, R22 ;  /* 0x0000000460167825 */ /* 0x008fc800078e0216 */
[C---:B--2---:R-:W-:Y:S01]  /*239f0*/  IMAD.WIDE R20, R96.reuse, 0x4, R20 ;  /* 0x0000000460147825 */ /* 0x044fe200078e0214 */
[----:B------:R2:W-:Y:S03]  /*23a00*/  STL.64 [R1+0x32f0], R22 ;  /* 0x0032f01601007387 */ /* 0x0005e60000100a00 */
[C---:B----4-:R-:W-:Y:S01]  /*23a10*/  IMAD.WIDE R18, R96.reuse, 0x4, R18 ;  /* 0x0000000460127825 */ /* 0x050fe200078e0212 */
        /* <DEDUP_REMOVED lines=38> */
[----:B--2---:R-:W-:-:S03]  /*23c80*/  IMAD.WIDE R146, R96, 0x4, R84 ;  /* 0x0000000460927825 */ /* 0x004fc600078e0254 */
[----:B------:R-:W2:Y:S01]  /*23c90*/  LDL.LU.64 R84, [R1+0x1470] ;  /* 0x0014700001547983 */ /* 0x000ea20000300a00 */
[----:B---3--:R-:W-:-:S03]  /*23ca0*/  IMAD.WIDE R250, R96, 0x4, R250 ;  /* 0x0000000460fa7825 */ /* 0x008fc600078e02fa */
[----:B------:R-:W-:Y:S01]  /*23cb0*/  LDGSTS.E [R3+0x10400], desc[UR60][R146.64], P4 ;  /* 0x1040000092037fae */ /* 0x000fe2000a12187c */
[----:B----4-:R-:W-:-:S03]  /*23cc0*/  IMAD.WIDE R248, R96, 0x4, R82 ;  /* 0x0000000460f87825 */ /* 0x010fc600078e0252 */
[----:B------:R-:W3:Y:S01]  /*23cd0*/  LDL.LU.64 R82, [R1+0x8b0] ;  /* 0x0008b00001527983 */ /* 0x000ee20000300a00 */
[----:B------:R-:W-:-:S03]  /*23ce0*/  IMAD.WIDE R246, R96, 0x4, R78 ;  /* 0x0000000460f67825 */ /* 0x000fc600078e024e */
[----:B------:R-:W4:Y:S04]  /*23cf0*/  LDL.LU.64 R76, [R1+0x1478] ;  /* 0x00147800014c7983 */ /* 0x000f280000300a00 */
[----:B------:R1:W-:Y:S01]  /*23d00*/  STL.64 [R1+0x938], R146 ;  /* 0x0009389201007387 */ /* 0x0003e20000100a00 */
        /* <DEDUP_REMOVED lines=36> */
[----:B------:R-:W2:Y:S04]  /*23f50*/  LDL.LU.64 R84, [R1+0x888] ;  /* 0x0008880001547983 */ /* 0x000ea80000300a00 */
[----:B------:R-:W-:Y:S01]  /*23f60*/  STL.64 [R1+0x9c8], R160 ;  /* 0x0009c8a001007387 */ /* 0x000fe20000100a00 */
[----:B---3--:R-:W-:-:S03]  /*23f70*/  IMAD.WIDE R152, R96, 0x4, R82 ;  /* 0x0000000460987825 */ /* 0x008fc600078e0252 */
[----:B------:R-:W3:Y:S01]  /*23f80*/  LDL.LU.64 R82, [R1+0x1528] ;  /* 0x0015280001527983 */ /* 0x000ee20000300a00 */
[----:B----4-:R-:W-:-:S03]  /*23f90*/  IMAD.WIDE R150, R96, 0x4, R76 ;  /* 0x0000000460967825 */ /* 0x010fc600078e024c */
[----:B------:R-:W-:Y:S04]  /*23fa0*/  STL.64 [R1+0x9d0], R158 ;  /* 0x0009d09e01007387 */ /* 0x000fe80000100a00 */
[----:B------:R-:W4:Y:S01]  /*23fb0*/  LDL.LU.64 R80, [R1+0x880] ;  /* 0x0008800001507983 */ /* 0x000f220000300a00 */
[----:B------:R-:W-:-:S03]  /*23fc0*/  IMAD.WIDE R148, R96, 0x4, R78 ;  /* 0x0000000460947825 */ /* 0x000fc600078e024e */
        /* <DEDUP_REMOVED lines=9> */
[----:B-1----:R-:W4:Y:S04]  /*24060*/  LDL.LU.64 R72, [R1+0x860] ;  /* 0x0008600001487983 */ /* 0x002f280000300a00 */
        /* <DEDUP_REMOVED lines=15> */
[----:B------:R-:W4:Y:S04]  /*24160*/  LDL.LU.64 R62, [R1+0x1500] ;  /* 0x00150000013e7983 */ /* 0x000f280000300a00 */
[----:B------:R-:W-:Y:S04]  /*24170*/  STL.64 [R1+0x1998], R90 ;  /* 0x0019985a01007387 */ /* 0x000fe80000100a00 */
[----:B------:R-:W4:Y:S04]  /*24180*/  LDL.LU.64 R40, [R1+0x848] ;  /* 0x0008480001287983 */ /* 0x000f280000300a00 */
[----:B------:R-:W-:Y:S04]  /*24190*/  STL.64 [R1+0x19a0], R88 ;  /* 0x0019a05801007387 */ /* 0x000fe80000100a00 */
[----:B------:R-:W4:Y:S04]  /*241a0*/  LDL.LU.64 R58, [R1+0x14f8] ;  /* 0x0014f800013a7983 */ /* 0x000f280000300a00 */
[----:B------:R-:W4:Y:S04]  /*241b0*/  LDL.LU.64 R56, [R1+0x808] ;  /* 0x0008080001387983 */ /* 0x000f280000300a00 */
[----:B------:R-:W-:Y:S04]  /*241c0*/  STL.64 [R1+0x19e8], R86 ;  /* 0x0019e85601007387 */ /* 0x000fe80000100a00 */
        /* <DEDUP_REMOVED lines=12> */
[----:B------:R-:W-:Y:S01]  /*24290*/  STL.64 [R1+0x19f0], R84 ;  /* 0x0019f05401007387 */ /* 0x000fe20000100a00 */
[----:B---3--:R-:W-:-:S03]  /*242a0*/  IMAD.WIDE R82, R96, 0x4, R82 ;  /* 0x0000000460527825 */ /* 0x008fc600078e0252 */
[----:B------:R-:W2:Y:S04]  /*242b0*/  LDL.LU.64 R34, [R1+0x800] ;  /* 0x0008000001227983 */ /* 0x000ea80000300a00 */
[----:B------:R3:W-:Y:S01]  /*242c0*/  STL.64 [R1+0x1e00], R82 ;  /* 0x001e005201007387 */ /* 0x0007e20000100a00 */
[----:B----4-:R-:W-:-:S03]  /*242d0*/  IMAD.WIDE R80, R96, 0x4, R80 ;  /* 0x0000000460507825 */ /* 0x010fc600078e0250 */
[----:B------:R-:W4:Y:S04]  /*242e0*/  LDL.LU.64 R50, [R1+0x14e8] ;  /* 0x0014e80001327983 */ /* 0x000f280000300a00 */
[----:B------:R-:W-:Y:S04]  /*242f0*/  STL.64 [R1+0x1df8], R80 ;  /* 0x001df85001007387 */ /* 0x000fe80000100a00 */
[----:B------:R-:W3:Y:S01]  /*24300*/  LDL.LU.64 R48, [R1+0x7f8] ;  /* 0x0007f80001307983 */ /* 0x000ee20000300a00 */
[----:B------:R-:W-:-:S03]  /*24310*/  IMAD.WIDE R78, R96, 0x4, R78 ;  /* 0x00000004604e7825 */ /* 0x000fc600078e024e */
        /* <DEDUP_REMOVED lines=23> */
[----:B------:R1:W-:Y:S04]  /*24490*/  STL.64 [R1+0x1e38], R68 ;  /* 0x001e384401007387 */ /* 0x0003e80000100a00 */
[----:B------:R1:W-:Y:S01]  /*244a0*/  LDGSTS.E [R3+0x17c00], desc[UR60][R70.64], P4 ;  /* 0x17c0000046037fae */ /* 0x0003e2000a12187c */
[----:B------:R-:W-:-:S03]  /*244b0*/  IMAD.WIDE R60, R96, 0x4, R40 ;  /* 0x00000004603c7825 */ /* 0x000fc600078e0228 */
[----:B------:R1:W-:Y:S04]  /*244c0*/  LDGSTS.E [R3+0x17c80], desc[UR60][R68.64], P3 ;  /* 0x17c8000044037fae */ /* 0x0003e8000992187c */
[----:B------:R-:W3:Y:S01]  /*244d0*/  LDL.LU.64 R40, [R1+0x7e8] ;  /* 0x0007e80001287983 */ /* 0x000ee20000300a00 */
[----:B------:R-:W-:-:S03]  /*244e0*/  IMAD.WIDE R58, R96, 0x4, R58 ;  /* 0x00000004603a7825 */ /* 0x000fc600078e023a */
[----:B------:R1:W-:Y:S04]  /*244f0*/  STL.64 [R1+0x1e50], R66 ;  /* 0x001e504201007387 */ /* 0x0003e80000100a00 */
[----:B------:R1:W-:Y:S01]  /*24500*/  STL.64 [R1+0x1e48], R64 ;  /* 0x001e484001007387 */ /* 0x0003e20000100a00 */
[----:B------:R-:W-:-:S03]  /*24510*/  IMAD.WIDE R56, R96, 0x4, R56 ;  /* 0x0000000460387825 */ /* 0x000fc600078e0238 */
[----:B------:R-:W3:Y:S04]  /*24520*/  LDL.LU.64 R38, [R1+0x14d0] ;  /* 0x0014d00001267983 */ /* 0x000ee80000300a00 */
[----:B------:R1:W-:Y:S01]  /*24530*/  STL.64 [R1+0x2fc8], R62 ;  /* 0x002fc83e01007387 */ /* 0x0003e20000100a00 */
[----:B------:R-:W-:-:S03]  /*24540*/  IMAD.WIDE R54, R96, 0x4, R54 ;  /* 0x0000000460367825 */ /* 0x000fc600078e0236 */
[----:B------:R-:W3:Y:S04]  /*24550*/  LDL.LU.64 R36, [R1+0x7e0] ;  /* 0x0007e00001247983 */ /* 0x000ee80000300a00 */
        /* <DEDUP_REMOVED lines=10> */
[----:B------:R-:W2:Y:S04]  /*24600*/  LDL.LU.64 R34, [R1+0x14c8] ;  /* 0x0014c80001227983 */ /* 0x000ea80000300a00 */
[----:B------:R-:W2:Y:S04]  /*24610*/  LDL.LU.64 R32, [R1+0x7d8] ;  /* 0x0007d80001207983 */ /* 0x000ea80000300a00 */
[----:B------:R-:W-:Y:S01]  /*24620*/  STL.64 [R1+0x3010], R56 ;  /* 0x0030103801007387 */ /* 0x000fe20000100a00 */
[----:B----4-:R-:W-:-:S03]  /*24630*/  IMAD.WIDE R50, R96, 0x4, R50 ;  /* 0x0000000460327825 */ /* 0x010fc600078e0232 */
[----:B------:R-:W4:Y:S04]  /*24640*/  LDL.LU.64 R30, [R1+0x14c0] ;  /* 0x0014c000011e7983 */ /* 0x000f280000300a00 */
[----:B------:R-:W4:Y:S04]  /*24650*/  LDL.LU.64 R28, [R1+0x7d0] ;  /* 0x0007d000011c7983 */ /* 0x000f280000300a00 */
[----:B------:R-:W-:Y:S01]  /*24660*/  STL.64 [R1+0x3048], R54 ;  /* 0x0030483601007387 */ /* 0x000fe20000100a00 */
[----:B---3--:R-:W-:-:S03]  /*24670*/  IMAD.WIDE R48, R96, 0x4, R48 ;  /* 0x0000000460307825 */ /* 0x008fc600078e0230 */
[----:B------:R-:W3:Y:S04]  /*24680*/  LDL.LU.64 R26, [R1+0x14b8] ;  /* 0x0014b800011a7983 */ /* 0x000ee80000300a00 */
[----:B------:R-:W3:Y:S04]  /*24690*/  LDL.LU.64 R24, [R1+0x7c8] ;  /* 0x0007c80001187983 */ /* 0x000ee80000300a00 */
[----:B------:R-:W-:Y:S04]  /*246a0*/  STL.64 [R1+0x3040], R52 ;  /* 0x0030403401007387 */ /* 0x000fe80000100a00 */
[----:B------:R1:W-:Y:S04]  /*246b0*/  LDGSTS.E [R3+0x19c80], desc[UR60][R52.64], P3 ;  /* 0x19c8000034037fae */ /* 0x0003e8000992187c */
[----:B------:R1:W-:Y:S04]  /*246c0*/  LDGSTS.E [R3+0x1a400], desc[UR60][R50.64], P4 ;  /* 0x1a40000032037fae */ /* 0x0003e8000a12187c */
[----:B------:R1:W-:Y:S01]  /*246d0*/  LDGSTS.E [R3+0x1a480], desc[UR60][R48.64], P3 ;  /* 0x1a48000030037fae */ /* 0x0003e2000992187c */
[----:B------:R-:W-:-:S05]  /*246e0*/  IMAD.WIDE R46, R96, 0x4, R46 ;  /* 0x00000004602e7825 */ /* 0x000fca00078e022e */
[----:B------:R1:W-:Y:S01]  /*246f0*/  LDGSTS.E [R3+0x1ac00], desc[UR60][R46.64], P4 ;  /* 0x1ac000002e037fae */ /* 0x0003e2000a12187c */
[----:B------:R-:W-:-:S03]  /*24700*/  IMAD.WIDE R44, R96, 0x4, R22 ;  /* 0x00000004602c7825 */ /* 0x000fc600078e0216 */
        /* <DEDUP_REMOVED lines=20> */
[----:B------:R1:W-:Y:S04]  /*24850*/  STL.64 [R1+0x30e0], R40 ;  /* 0x0030e02801007387 */ /* 0x0003e80000100a00 */
[----:B------:R-:W-:Y:S04]  /*24860*/  STL.64 [R1+0x3118], R38 ;  /* 0x0031182601007387 */ /* 0x000fe80000100a00 */
[----:B------:R-:W-:Y:S04]  /*24870*/  STL.64 [R1+0x3110], R36 ;  /* 0x0031102401007387 */ /* 0x000fe80000100a00 */
[----:B------:R1:W-:Y:S04]  /*24880*/  LDGSTS.E [R3+0x1b400], desc[UR60][R42.64], P4 ;  /* 0x1b4000002a037fae */ /* 0x0003e8000a12187c */
[----:B------:R1:W-:Y:S04]  /*24890*/  LDGSTS.E [R3+0x1b480], desc[UR60][R40.64], P3 ;  /* 0x1b48000028037fae */ /* 0x0003e8000992187c */
[----:B------:R1:W-:Y:S04]  /*248a0*/  LDGSTS.E [R3+0x1bc00], desc[UR60][R38.64], P4 ;  /* 0x1bc0000026037fae */ /* 0x0003e8000a12187c */
[----:B------:R1:W-:Y:S01]  /*248b0*/  LDGSTS.E [R3+0x1bc80], desc[UR60][R36.64], P3 ;  /* 0x1bc8000024037fae */ /* 0x0003e2000992187c */
[----:B--2---:R-:W-:-:S04]  /*248c0*/  IMAD.WIDE R34, R96, 0x4, R34 ;  /* 0x0000000460227825 */ /* 0x004fc800078e0222 */
[C---:B------:R-:W-:Y:S01]  /*248d0*/  IMAD.WIDE R32, R96.reuse, 0x4, R32 ;  /* 0x0000000460207825 */ /* 0x040fe200078e0220 */
[----:B------:R2:W-:Y:S03]  /*248e0*/  STL.64 [R1+0x3148], R34 ;  /* 0x0031482201007387 */ /* 0x0005e60000100a00 */
[C---:B----4-:R-:W-:Y:S01]  /*248f0*/  IMAD.WIDE R30, R96.reuse, 0x4, R30 ;  /* 0x00000004601e7825 */ /* 0x050fe200078e021e */
[----:B------:R-:W-:Y:S03]  /*24900*/  STL.64 [R1+0x3140], R32 ;  /* 0x0031402001007387 */ /* 0x000fe60000100a00 */
[C---:B------:R-:W-:Y:S01]  /*24910*/  IMAD.WIDE R28, R96.reuse, 0x4, R28 ;  /* 0x00000004601c7825 */ /* 0x040fe200078e021c */
[----:B------:R-:W-:Y:S03]  /*24920*/  STL.64 [R1+0x3168], R30 ;  /* 0x0031681e01007387 */ /* 0x000fe60000100a00 */
[C---:B---3--:R-:W-:Y:S01]  /*24930*/  IMAD.WIDE R26, R96.reuse, 0x4, R26 ;  /* 0x00000004601a7825 */ /* 0x048fe200078e021a */
[----:B------:R-:W-:Y:S03]  /*24940*/  STL.64 [R1+0x3160], R28 ;  /* 0x0031601c01007387 */ /* 0x000fe60000100a00 */
[C---:B------:R-:W-:Y:S01]  /*24950*/  IMAD.WIDE R24, R96.reuse, 0x4, R24 ;  /* 0x0000000460187825 */ /* 0x040fe200078e0218 */
[----:B------:R-:W-:Y:S04]  /*24960*/  STL.64 [R1+0x31c0], R26 ;  /* 0x0031c01a01007387 */ /* 0x000fe80000100a00 */
[----:B------:R3:W-:Y:S04]  /*24970*/  STL.64 [R1+0x31b8], R24 ;  /* 0x0031b81801007387 */ /* 0x0007e80000100a00 */
[----:B------:R4:W-:Y:S04]  /*24980*/  LDGSTS.E [R3+0x1c400], desc[UR60][R34.64], P4 ;  /* 0x1c40000022037fae */ /* 0x0009e8000a12187c */
[----:B------:R4:W-:Y:S04]  /*24990*/  LDGSTS.E [R3+0x1c480], desc[UR60][R32.64], P3 ;  /* 0x1c48000020037fae */ /* 0x0009e8000992187c */
[----:B------:R4:W-:Y:S04]  /*249a0*/  LDGSTS.E [R3+0x1cc00], desc[UR60][R30.64], P4 ;  /* 0x1cc000001e037fae */ /* 0x0009e8000a12187c */
[----:B------:R4:W-:Y:S04]  /*249b0*/  LDGSTS.E [R3+0x1cc80], desc[UR60][R28.64], P3 ;  /* 0x1cc800001c037fae */ /* 0x0009e8000992187c */
[----:B------:R4:W-:Y:S04]  /*249c0*/  LDGSTS.E [R3+0x1d400], desc[UR60][R26.64], P4 ;  /* 0x1d4000001a037fae */ /* 0x0009e8000a12187c */
[----:B------:R4:W-:Y:S01]  /*249d0*/  LDGSTS.E [R3+0x1d480], desc[UR60][R24.64], P3 ;  /* 0x1d48000018037fae */ /* 0x0009e2000992187c */
[----:B------:R-:W-:-:S04]  /*249e0*/  IMAD.WIDE R22, R96, 0x4, R22 ;  /* 0x0000000460167825 */ /* 0x000fc800078e0216 */
        /* <DEDUP_REMOVED lines=14> */
[----:B------:R-:W5:Y:S01]  /*24ad0*/  LDL.LU.64 R146, [R1+0x3610] ;  /* 0x0036100001927983 */ /* 0x000f620000300a00 */
[----:B------:R-:W-:-:S03]  /*24ae0*/  IMAD.WIDE R6, R96, 0x4, R6 ;  /* 0x0000000460067825 */ /* 0x000fc600078e0206 */
[----:B------:R4:W-:Y:S01]  /*24af0*/  STL.64 [R1+0x3298], R8 ;  /* 0x0032980801007387 */ /* 0x0009e20000100a00 */
[----:B------:R-:W-:-:S03]  /*24b00*/  IMAD.WIDE R4, R96, 0x4, R4 ;  /* 0x0000000460047825 */ /* 0x000fc600078e0204 */
[----:B------:R4:W-:Y:S04]  /*24b10*/  STL.64 [R1+0x3290], R6 ;  /* 0x0032900601007387 */ /* 0x0009e80000100a00 */
[----:B------:R4:W-:Y:S04]  /*24b20*/  STL.64 [R1+0x3288], R4 ;  /* 0x0032880401007387 */ /* 0x0009e80000100a00 */
[----:B------:R-:W2:Y:S04]  /*24b30*/  LDL.LU.64 R82, [R1+0x1540] ;  /* 0x0015400001527983 */ /* 0x000ea80000300a00 */
[----:B------:R-:W3:Y:S04]  /*24b40*/  LDL.LU.64 R250, [R1+0x840] ;  /* 0x0008400001fa7983 */ /* 0x000ee80000300a00 */
[----:B-1----:R-:W4:Y:S04]  /*24b50*/  LDL.LU.64 R78, [R1+0x1548] ;  /* 0x00154800014e7983 */ /* 0x002f280000300a00 */
[----:B------:R-:W3:Y:S04]  /*24b60*/  LDL.LU.64 R138, [R1+0x838] ;  /* 0x00083800018a7983 */ /* 0x000ee80000300a00 */
        /* <DEDUP_REMOVED lines=20> */
[----:B------:R-:W2:Y:S01]  /*24cb0*/  LDL.LU.64 R76, [R1+0x810] ;  /* 0x00081000014c7983 */ /* 0x000ea20000300a00 */
[----:B----4-:R-:W-:-:S03]  /*24cc0*/  IMAD.WIDE R248, R96, 0x4, R78 ;  /* 0x0000000460f87825 */ /* 0x010fc600078e024e */
[----:B------:R-:W4:Y:S01]  /*24cd0*/  LDL.LU.64 R78, [R1+0x1578] ;  /* 0x00157800014e7983 */ /* 0x000f220000300a00 */
[----:B---3--:R-:W-:-:S03]  /*24ce0*/  IMAD.WIDE R250, R96, 0x4, R250 ;  /* 0x0000000460fa7825 */ /* 0x008fc600078e02fa */
[----:B------:R3:W-:Y:S01]  /*24cf0*/  STL.64 [R1+0x428], R152 ;  /* 0x0004289801007387 */ /* 0x0007e20000100a00 */
        /* <DEDUP_REMOVED lines=14> */
[----:B------:R1:W-:Y:S01]  /*24de0*/  STL.64 [R1+0x4d8], R244 ;  /* 0x0004d8f401007387 */ /* 0x0003e20000100a00 */
        /* <DEDUP_REMOVED lines=10> */
[----:B------:R-:W-:Y:S04]  /*24e90*/  LDGSTS.E [R243+0x10500], desc[UR60][R152.64], P4 ;  /* 0x1050000098f37fae */ /* 0x000fe8000a12187c */
[----:B------:R-:W-:Y:S04]  /*24ea0*/  LDGSTS.E [R243+0x10580], desc[UR60][R250.64], P3 ;  /* 0x10580000faf37fae */ /* 0x000fe8000992187c */
[----:B------:R1:W-:Y:S04]  /*24eb0*/  LDGSTS.E [R243+0x10d00], desc[UR60][R248.64], P4 ;  /* 0x10d00000f8f37fae */ /* 0x0003e8000a12187c */
[----:B------:R1:W-:Y:S04]  /*24ec0*/  LDGSTS.E [R243+0x10d80], desc[UR60][R246.64], P3 ;  /* 0x10d80000f6f37fae */ /* 0x0003e8000992187c */
[----:B------:R1:W-:Y:S04]  /*24ed0*/  LDGSTS.E [R243+0x11500], desc[UR60][R244.64], P4 ;  /* 0x11500000f4f37fae */ /* 0x0003e8000a12187c */
        /* <DEDUP_REMOVED lines=9> */
[----:B------:R-:W-:-:S03]  /*24f70*/  IMAD.WIDE R150, R96, 0x4, R76 ;  /* 0x0000000460967825 */ /* 0x000fc600078e024c */
[----:B------:R-:W-:Y:S01]  /*24f80*/  STL.64 [R1+0x7e8], R160 ;  /* 0x0007e8a001007387 */ /* 0x000fe20000100a00 */
[----:B----4-:R-:W-:-:S03]  /*24f90*/  IMAD.WIDE R148, R96, 0x4, R78 ;  /* 0x0000000460947825 */ /* 0x010fc600078e024e */
[----:B------:R-:W4:Y:S04]  /*24fa0*/  LDL.LU.64 R80, [R1+0x1a50] ;  /* 0x001a500001507983 */ /* 0x000f280000300a00 */
[----:B------:R-:W-:Y:S04]  /*24fb0*/  STL.64 [R1+0x7f0], R158 ;  /* 0x0007f09e01007387 */ /* 0x000fe80000100a00 */
[----:B------:R-:W4:Y:S04]  /*24fc0*/  LDL.LU.64 R78, [R1+0x640] ;  /* 0x00064000014e7983 */ /* 0x000f280000300a00 */
[----:B------:R-:W-:Y:S04]  /*24fd0*/  STL.64 [R1+0x7f8], R156 ;  /* 0x0007f89c01007387 */ /* 0x000fe80000100a00 */
[----:B------:R-:W-:Y:S04]  /*24fe0*/  STL.64 [R1+0x800], R154 ;  /* 0x0008009a01007387 */ /* 0x000fe80000100a00 */
[----:B------:R-:W4:Y:S04]  /*24ff0*/  LDL.LU.64 R76, [R1+0x1a48] ;  /* 0x001a4800014c7983 */ /* 0x000f280000300a00 */
[----:B------:R-:W-:Y:S04]  /*25000*/  STL.64 [R1+0x808], R150 ;  /* 0x0008089601007387 */ /* 0x000fe80000100a00 */
[----:B------:R-:W4:Y:S04]  /*25010*/  LDL.LU.64 R74, [R1+0x628] ;  /* 0x00062800014a7983 */ /* 0x000f280000300a00 */
[----:B------:R-:W-:Y:S04]  /*25020*/  STL.64 [R1+0x810], R148 ;  /* 0x0008109401007387 */ /* 0x000fe80000100a00 */
[----:B------:R-:W4:Y:S01]  /*25030*/  LDL.LU.64 R72, [R1+0x1a40] ;  /* 0x001a400001487983 */ /* 0x000f220000300a00 */
[----:B---3--:R-:W-:-:S03]  /*25040*/  IMAD.WIDE R138, R96, 0x4, R138 ;  /* 0x00000004608a7825 */ /* 0x008fc600078e028a */
[----:B------:R-:W-:Y:S01]  /*25050*/  LDGSTS.E [R243+0x13500], desc[UR60][R154.64], P4 ;  /* 0x135000009af37fae */ /* 0x000fe2000a12187c */
        /* <DEDUP_REMOVED lines=9> */
[----:B------:R-:W3:Y:S01]  /*250f0*/  LDL.LU.64 R66, [R1+0x5f8] ;  /* 0x0005f80001427983 */ /* 0x000ee20000300a00 */
[----:B------:R-:W-:-:S03]  /*25100*/  IMAD.WIDE R86, R96, 0x4, R86 ;  /* 0x0000000460567825 */ /* 0x000fc600078e0256 */
[----:B------:R-:W-:Y:S04]  /*25110*/  STL.64 [R1+0x820], R94 ;  /* 0x0008205e01007387 */ /* 0x000fe80000100a00 */
        /* <DEDUP_REMOVED lines=10> */
[----:B------:R-:W3:Y:S04]  /*251c0*/  LDL.LU.64 R54, [R1+0x5b0] ;  /* 0x0005b00001367983 */ /* 0x000ee80000300a00 */
[----:B------:R-:W-:Y:S04]  /*251d0*/  STL.64 [R1+0x838], R84 ;  /* 0x0008385401007387 */ /* 0x000fe80000100a00 */
[----:B------:R-:W3:Y:S04]  /*251e0*/  LDL.LU.64 R34, [R1+0x1600] ;  /* 0x0016000001227983 */ /* 0x000ee80000300a00 */
        /* <DEDUP_REMOVED lines=10> */
[----:B--2---:R-:W-:-:S05]  /*25290*/  IMAD.WIDE R82, R96, 0x4, R82 ;  /* 0x0000000460527825 */ /* 0x004fca00078e0252 */
[----:B------:R-:W-:Y:S01]  /*252a0*/  STL.64 [R1+0x1980], R82 ;  /* 0x0019805201007387 */ /* 0x000fe20000100a00 */
[----:B----4-:R-:W-:-:S03]  /*252b0*/  IMAD.WIDE R80, R96, 0x4, R80 ;  /* 0x0000000460507825 */ /* 0x010fc600078e0250 */
[----:B------:R-:W2:Y:S04]  /*252c0*/  LDL.LU.64 R50, [R1+0x598] ;  /* 0x0005980001327983 */ /* 0x000ea80000300a00 */
[----:B------:R-:W-:Y:S01]  /*252d0*/  STL.64 [R1+0x1db8], R80 ;  /* 0x001db85001007387 */ /* 0x000fe20000100a00 */
[----:B------:R-:W-:-:S03]  /*252e0*/  IMAD.WIDE R78, R96, 0x4, R78 ;  /* 0x00000004604e7825 */ /* 0x000fc600078e024e */
[----:B------:R-:W4:Y:S04]  /*252f0*/  LDL.LU.64 R48, [R1+0x15f8] ;  /* 0x0015f80001307983 */ /* 0x000f280000300a00 */
[----:B------:R-:W-:Y:S04]  /*25300*/  STL.64 [R1+0x1a50], R78 ;  /* 0x001a504e01007387 */ /* 0x000fe80000100a00 */
[----:B------:R-:W4:Y:S01]  /*25310*/  LDL.LU.64 R46, [R1+0x580] ;  /* 0x00058000012e7983 */ /* 0x000f220000300a00 */
[----:B------:R-:W-:-:S03]  /*25320*/  IMAD.WIDE R76, R96, 0x4, R76 ;  /* 0x00000004604c7825 */ /* 0x000fc600078e024c */
[----:B------:R-:W-:Y:S01]  /*25330*/  LDGSTS.E [R243+0x15d80], desc[UR60][R82.64], P3 ;  /* 0x15d8000052f37fae */ /* 0x000fe2000992187c */
[----:B------:R-:W-:-:S03]  /*25340*/  IMAD.WIDE R74, R96, 0x4, R74 ;  /* 0x00000004604a7825 */ /* 0x000fc600078e024a */
[----:B------:R1:W-:Y:S04]  /*25350*/  STL.64 [R1+0x1dc0], R76 ;  /* 0x001dc04c01007387 */ /* 0x0003e80000100a00 */
[----:B------:R1:W-:Y:S04]  /*25360*/  STL.64 [R1+0x1a48], R74 ;  /* 0x001a484a01007387 */ /* 0x0003e80000100a00 */
[----:B------:R-:W4:Y:S01]  /*25370*/  LDL.LU.64 R24, [R1+0x15f0] ;  /* 0x0015f00001187983 */ /* 0x000f220000300a00 */
[----:B------:R-:W-:-:S03]  /*25380*/  IMAD.WIDE R72, R96, 0x4, R72 ;  /* 0x0000000460487825 */ /* 0x000fc600078e0248 */
[----:B------:R-:W-:Y:S04]  /*25390*/  LDGSTS.E [R243+0x16500], desc[UR60][R80.64], P4 ;  /* 0x1650000050f37fae */ /* 0x000fe8000a12187c */
[----:B------:R1:W-:Y:S04]  /*253a0*/  STL.64 [R1+0x1dd0], R72 ;  /* 0x001dd04801007387 */ /* 0x0003e80000100a00 */
[----:B------:R-:W4:Y:S01]  /*253b0*/  LDL.LU.64 R42, [R1+0x568] ;  /* 0x00056800012a7983 */ /* 0x000f220000300a00 */
[----:B---3--:R-:W-:-:S03]  /*253c0*/  IMAD.WIDE R70, R96, 0x4, R70 ;  /* 0x0000000460467825 */ /* 0x008fc600078e0246 */
[----:B------:R-:W-:Y:S01]  /*253d0*/  LDGSTS.E [R243+0x16580], desc[UR60][R78.64], P3 ;  /* 0x165800004ef37fae */ /* 0x000fe2000992187c */
[----:B------:R-:W-:-:S03]  /*253e0*/  IMAD.WIDE R68, R96, 0x4, R68 ;  /* 0x0000000460447825 */ /* 0x000fc600078e0244 */
[----:B------:R3:W-:Y:S01]  /*253f0*/  STL.64 [R1+0x1dc8], R70 ;  /* 0x001dc84601007387 */ /* 0x0007e20000100a00 */
[----:B------:R-:W-:-:S03]  /*25400*/  IMAD.WIDE R66, R96, 0x4, R66 ;  /* 0x0000000460427825 */ /* 0x000fc600078e0242 */
[----:B------:R3:W-:Y:S04]  /*25410*/  STL.64 [R1+0x1de0], R68 ;  /* 0x001de04401007387 */ /* 0x0007e80000100a00 */
[----:B------:R-:W-:Y:S01]  /*25420*/  LDGSTS.E [R243+0x16d00], desc[UR60][R76.64], P4 ;  /* 0x16d000004cf37fae */ /* 0x000fe2000a12187c */
[----:B------:R-:W-:-:S03]  /*25430*/  IMAD.WIDE R64, R96, 0x4, R64 ;  /* 0x0000000460407825 */ /* 0x000fc600078e0240 */
[----:B------:R-:W-:Y:S04]  /*25440*/  LDGSTS.E [R243+0x16d80], desc[UR60][R74.64], P3 ;  /* 0x16d800004af37fae */ /* 0x000fe8000992187c */
[----:B------:R-:W-:Y:S01]  /*25450*/  LDGSTS.E [R243+0x17500], desc[UR60][R72.64], P4 ;  /* 0x1750000048f37fae */ /* 0x000fe2000a12187c */
[----:B------:R-:W-:-:S03]  /*25460*/  IMAD.WIDE R62, R96, 0x4, R62 ;  /* 0x00000004603e7825 */ /* 0x000fc600078e023e */
[----:B------:R-:W-:Y:S04]  /*25470*/  LDGSTS.E [R243+0x17580], desc[UR60][R70.64], P3 ;  /* 0x1758000046f37fae */ /* 0x000fe8000992187c */
[----:B------:R-:W-:Y:S01]  /*25480*/  LDGSTS.E [R243+0x17d00], desc[UR60][R68.64], P4 ;  /* 0x17d0000044f37fae */ /* 0x000fe2000a12187c */
[----:B------:R-:W-:-:S03]  /*25490*/  IMAD.WIDE R60, R96, 0x4, R40 ;  /* 0x00000004603c7825 */ /* 0x000fc600078e0228 */
[----:B------:R-:W-:Y:S04]  /*254a0*/  LDGSTS.E [R243+0x17d80], desc[UR60][R66.64], P3 ;  /* 0x17d8000042f37fae */ /* 0x000fe8000992187c */
[----:B------:R-:W3:Y:S04]  /*254b0*/  LDL.LU.64 R40, [R1+0x15e8] ;  /* 0x0015e80001287983 */ /* 0x000ee80000300a00 */
[----:B------:R1:W-:Y:S01]  /*254c0*/  STL.64 [R1+0x1dd8], R66 ;  /* 0x001dd84201007387 */ /* 0x0003e20000100a00 */
[----:B------:R-:W-:-:S03]  /*254d0*/  IMAD.WIDE R58, R96, 0x4, R58 ;  /* 0x00000004603a7825 */ /* 0x000fc600078e023a */
[----:B------:R-:W3:Y:S01]  /*254e0*/  LDL.LU.64 R38, [R1+0x550] ;  /* 0x0005500001267983 */ /* 0x000ee20000300a00 */
[----:B------:R-:W-:-:S03]  /*254f0*/  IMAD.WIDE R56, R96, 0x4, R56 ;  /* 0x0000000460387825 */ /* 0x000fc600078e0238 */
[----:B------:R1:W-:Y:S04]  /*25500*/  STL.64 [R1+0x1df0], R64 ;  /* 0x001df04001007387 */ /* 0x0003e80000100a00 */
[----:B------:R1:W-:Y:S01]  /*25510*/  STL.64 [R1+0x1de8], R62 ;  /* 0x001de83e01007387 */ /* 0x0003e20000100a00 */
[----:B------:R-:W-:-:S03]  /*25520*/  IMAD.WIDE R54, R96, 0x4, R54 ;  /* 0x0000000460367825 */ /* 0x000fc600078e0236 */
[----:B------:R-:W3:Y:S01]  /*25530*/  LDL.LU.64 R36, [R1+0x15e0] ;  /* 0x0015e00001247983 */ /* 0x000ee20000300a00 */
[----:B------:R-:W-:-:S03]  /*25540*/  IMAD.WIDE R52, R96, 0x4, R34 ;  /* 0x0000000460347825 */ /* 0x000fc600078e0222 */
[----:B------:R-:W-:Y:S04]  /*25550*/  STL.64 [R1+0x1e10], R60 ;  /* 0x001e103c01007387 */ /* 0x000fe80000100a00 */
[----:B------:R-:W3:Y:S04]  /*25560*/  LDL.LU.64 R34, [R1+0x538] ;  /* 0x0005380001227983 */ /* 0x000ee80000300a00 */
        /* <DEDUP_REMOVED lines=16> */
[----:B------:R-:W-:Y:S01]  /*25670*/  LDGSTS.E [R243+0x19d80], desc[UR60][R50.64], P3 ;  /* 0x19d8000032f37fae */ /* 0x000fe2000992187c */
[----:B----4-:R-:W-:-:S05]  /*25680*/  IMAD.WIDE R48, R96, 0x4, R48 ;  /* 0x0000000460307825 */ /* 0x010fca00078e0230 */
[----:B------:R-:W-:Y:S01]  /*25690*/  LDGSTS.E [R243+0x1a500], desc[UR60][R48.64], P4 ;  /* 0x1a50000030f37fae */ /* 0x000fe2000a12187c */
[----:B------:R-:W-:-:S05]  /*256a0*/  IMAD.WIDE R46, R96, 0x4, R46 ;  /* 0x00000004602e7825 */ /* 0x000fca00078e022e */
[----:B------:R-:W-:Y:S01]  /*256b0*/  LDGSTS.E [R243+0x1a580], desc[UR60][R46.64], P3 ;  /* 0x1a5800002ef37fae */ /* 0x000fe2000992187c */
[----:B------:R-:W-:-:S03]  /*256c0*/  IMAD.WIDE R44, R96, 0x4, R24 ;  /* 0x00000004602c7825 */ /* 0x000fc600078e0218 */
[----:B------:R-:W2:Y:S04]  /*256d0*/  LDL.LU.64 R24, [R1+0x15c8] ;  /* 0x0015c80001187983 */ /* 0x000ea80000300a00 */
[----:B------:R-:W1:Y:S04]  /*256e0*/  LDL.LU.64 R22, [R1+0x4f0] ;  /* 0x0004f00001167983 */ /* 0x000e680000300a00 */
[----:B------:R-:W-:Y:S04]  /*256f0*/  STL.64 [R1+0x2f60], R50 ;  /* 0x002f603201007387 */ /* 0x000fe80000100a00 */
[----:B------:R-:W4:Y:S04]  /*25700*/  LDL.LU.64 R20, [R1+0x15c0] ;  /* 0x0015c00001147983 */ /* 0x000f280000300a00 */
[----:B------:R-:W4:Y:S04]  /*25710*/  LDL.LU.64 R18, [R1+0x4d0] ;  /* 0x0004d00001127983 */ /* 0x000f280000300a00 */
[----:B------:R-:W-:Y:S01]  /*25720*/  STL.64 [R1+0x2f88], R48 ;  /* 0x002f883001007387 */ /* 0x000fe20000100a00 */
[----:B------:R-:W-:-:S03]  /*25730*/  IMAD.WIDE R42, R96, 0x4, R42 ;  /* 0x00000004602a7825 */ /* 0x000fc600078e022a */
        /* <DEDUP_REMOVED lines=10> */
[----:B------:R-:W4:Y:S01]  /*257e0*/  LDL.LU.64 R2, [R1+0x448] ;  /* 0x0004480001027983 */ /* 0x000f220000300a00 */
[----:B---3--:R-:W-:-:S03]  /*257f0*/  IMAD.WIDE R40, R96, 0x4, R40 ;  /* 0x0000000460287825 */ /* 0x008fc600078e0228 */
[----:B------:R-:W-:Y:S01]  /*25800*/  LDGSTS.E [R243+0x1ad00], desc[UR60][R44.64], P4 ;  /* 0x1ad000002cf37fae */ /* 0x000fe2000a12187c */
[----:B------:R-:W-:-:S04]  /*25810*/  IMAD.WIDE R38, R96, 0x4, R38 ;  /* 0x0000000460267825 */ /* 0x000fc800078e0226 */
[C---:B------:R-:W-:Y:S01]  /*25820*/  IMAD.WIDE R36, R96.reuse, 0x4, R36 ;  /* 0x0000000460247825 */ /* 0x040fe200078e0224 */
[----:B------:R3:W-:Y:S03]  /*25830*/  STL.64 [R1+0x2ff8], R40 ;  /* 0x002ff82801007387 */ /* 0x0007e60000100a00 */
[C---:B------:R-:W-:Y:S01]  /*25840*/  IMAD.WIDE R34, R96.reuse, 0x4, R34 ;  /* 0x0000000460227825 */ /* 0x040fe200078e0222 */
[----:B------:R-:W-:Y:S04]  /*25850*/  STL.64 [R1+0x2ff0], R38 ;  /* 0x002ff02601007387 */ /* 0x000fe80000100a00 */
[----:B------:R-:W-:Y:S01]  /*25860*/  STL.64 [R1+0x3028], R36 ;  /* 0x0030282401007387 */ /* 0x000fe20000100a00 */
[----:B------:R-:W-:-:S03]  /*25870*/  IMAD.WIDE R32, R96, 0x4, R32 ;  /* 0x0000000460207825 */ /* 0x000fc600078e0220 */
[----:B------:R3:W-:Y:S01]  /*25880*/  STL.64 [R1+0x3020], R34 ;  /* 0x0030202201007387 */ /* 0x0007e20000100a00 */
[----:B------:R-:W-:-:S03]  /*25890*/  IMAD.WIDE R30, R96, 0x4, R30 ;  /* 0x00000004601e7825 */ /* 0x000fc600078e021e */
[----:B------:R-:W-:Y:S01]  /*258a0*/  STL.64 [R1+0x3058], R32 ;  /* 0x0030582001007387 */ /* 0x000fe20000100a00 */
[----:B------:R-:W-:-:S03]  /*258b0*/  IMAD.WIDE R28, R96, 0x4, R28 ;  /* 0x00000004601c7825 */ /* 0x000fc600078e021c */
[----:B------:R-:W-:Y:S01]  /*258c0*/  STL.64 [R1+0x3050], R30 ;  /* 0x0030501e01007387 */ /* 0x000fe20000100a00 */
[----:B------:R-:W-:-:S03]  /*258d0*/  IMAD.WIDE R26, R96, 0x4, R26 ;  /* 0x00000004601a7825 */ /* 0x000fc600078e021a */
[----:B------:R-:W-:Y:S04]  /*258e0*/  STL.64 [R1+0x3078], R28 ;  /* 0x0030781c01007387 */ /* 0x000fe80000100a00 */
        /* <DEDUP_REMOVED lines=10> */
[----:B--2---:R-:W-:-:S04]  /*25990*/  IMAD.WIDE R24, R96, 0x4, R24 ;  /* 0x0000000460187825 */ /* 0x004fc800078e0218 */
[C---:B-1----:R-:W-:Y:S01]  /*259a0*/  IMAD.WIDE R22, R96.reuse, 0x4, R22 ;  /* 0x0000000460167825 */ /* 0x042fe200078e0216 */
        /* <DEDUP_REMOVED lines=23> */
[----:B------:R-:W3:Y:S04]  /*25b20*/  LDL.LU.64 R244, [R1+0x1a58] ;  /* 0x001a580001f47983 */ /* 0x000ee80000300a00 */
[----:B------:R-:W2:Y:S04]  /*25b30*/  LDL.LU.64 R250, [R1+0x728] ;  /* 0x0007280001fa7983 */ /* 0x000ea80000300a00 */
[----:B------:R-:W4:Y:S04]  /*25b40*/  LDL.LU.64 R76, [R1+0x1a60] ;  /* 0x001a6000014c7983 */ /* 0x000f280000300a00 */
[----:B------:R-:W3:Y:S04]  /*25b50*/  LDL.LU.64 R78, [R1+0x718] ;  /* 0x00071800014e7983 */ /* 0x000ee80000300a00 */
[----:B------:R-:W2:Y:S04]  /*25b60*/  LDL.LU.64 R138, [R1+0x1a78] ;  /* 0x001a7800018a7983 */ /* 0x000ea80000300a00 */
        /* <DEDUP_REMOVED lines=19> */
[----:B------:R1:W-:Y:S01]  /*25ca0*/  LDGSTS.E [R243+0x1fd80], desc[UR60][R2.64], P3 ;  /* 0x1fd8000002f37fae */ /* 0x0003e2000992187c */
[----:B----4-:R-:W-:-:S03]  /*25cb0*/  IMAD.WIDE R248, R96, 0x4, R76 ;  /* 0x0000000460f87825 */ /* 0x010fc600078e024c */
[----:B------:R-:W4:Y:S01]  /*25cc0*/  LDL.LU.64 R76, [R1+0x6c8] ;  /* 0x0006c800014c7983 */ /* 0x000f220000300a00 */
[----:B---3--:R-:W-:-:S03]  /*25cd0*/  IMAD.WIDE R246, R96, 0x4, R78 ;  /* 0x0000000460f67825 */ /* 0x008fc600078e024e */
[----:B------:R-:W3:Y:S01]  /*25ce0*/  LDL.LU.64 R78, [R1+0x1ad0] ;  /* 0x001ad000014e7983 */ /* 0x000ee20000300a00 */
[----:B------:R-:W-:-:S04]  /*25cf0*/  IMAD.WIDE R244, R96, 0x4, R244 ;  /* 0x0000000460f47825 */ /* 0x000fc800078e02f4 */
[C---:B--2---:R-:W-:Y:S01]  /*25d00*/  IMAD.WIDE R250, R96.reuse, 0x4, R250 ;  /* 0x0000000460fa7825 */ /* 0x044fe200078e02fa */
[----:B------:R2:W-:Y:S03]  /*25d10*/  STL.64 [R1+0x408], R244 ;  /* 0x000408f401007387 */ /* 0x0005e60000100a00 */
[C---:B-1----:R-:W-:Y:S01]  /*25d20*/  IMAD.WIDE R242, R96.reuse, 0x4, R138 ;  /* 0x0000000460f27825 */ /* 0x042fe200078e028a */
[----:B------:R-:W-:Y:S03]  /*25d30*/  LDGSTS.E [R241+0x10600], desc[UR60][R244.64], P4 ;  /* 0x10600000f4f17fae */ /* 0x000fe6000a12187c */
[C---:B------:R-:W-:Y:S01]  /*25d40*/  IMAD.WIDE R238, R96.reuse, 0x4, R136 ;  /* 0x0000000460ee7825 */ /* 0x040fe200078e0288 */
[----:B------:R-:W2:Y:S04]  /*25d50*/  LDL.LU.64 R138, [R1+0x6b0] ;  /* 0x0006b000018a7983 */ /* 0x000ea80000300a00 */
[----:B------:R-:W-:Y:S01]  /*25d60*/  STL.64 [R1+0x410], R250 ;  /* 0x000410fa01007387 */ /* 0x000fe20000100a00 */
[----:B------:R-:W-:-:S03]  /*25d70*/  IMAD.WIDE R236, R96, 0x4, R94 ;  /* 0x0000000460ec7825 */ /* 0x000fc600078e025e */
[----:B------:R-:W2:Y:S01]  /*25d80*/  LDL.LU.64 R136, [R1+0x1ad8] ;  /* 0x001ad80001887983 */ /* 0x000ea20000300a00 */
[----:B------:R-:W-:-:S03]  /*25d90*/  IMAD.WIDE R234, R96, 0x4, R92 ;  /* 0x0000000460ea7825 */ /* 0x000fc600078e025c */
[----:B------:R-:W-:Y:S01]  /*25da0*/  STL.64 [R1+0x450], R248 ;  /* 0x000450f801007387 */ /* 0x000fe20000100a00 */
[----:B------:R-:W-:-:S03]  /*25db0*/  IMAD.WIDE R232, R96, 0x4, R90 ;  /* 0x0000000460e87825 */ /* 0x000fc600078e025a */
[----:B------:R-:W2:Y:S04]  /*25dc0*/  LDL.LU.64 R94, [R1+0x698] ;  /* 0x00069800015e7983 */ /* 0x000ea80000300a00 */
        /* <DEDUP_REMOVED lines=12> */
[----:B------:R-:W-:Y:S04]  /*25e90*/  STL.64 [R1+0x4f0], R234 ;  /* 0x0004f0ea01007387 */ /* 0x000fe80000100a00 */
[----:B------:R-:W2:Y:S04]  /*25ea0*/  LDL.LU.64 R84, [R1+0x1b30] ;  /* 0x001b300001547983 */ /* 0x000ea80000300a00 */
[----:B------:R-:W-:Y:S04]  /*25eb0*/  STL.64 [R1+0x520], R232 ;  /* 0x000520e801007387 */ /* 0x000fe80000100a00 */
[----:B------:R-:W2:Y:S04]  /*25ec0*/  LDL.LU.64 R82, [R1+0x650] ;  /* 0x0006500001527983 */ /* 0x000ea80000300a00 */
[----:B------:R-:W-:Y:S04]  /*25ed0*/  STL.64 [R1+0x538], R160 ;  /* 0x000538a001007387 */ /* 0x000fe80000100a00 */
[----:B------:R-:W2:Y:S04]  /*25ee0*/  LDL.LU.64 R80, [R1+0x1bd0] ;  /* 0x001bd00001507983 */ /* 0x000ea80000300a00 */
        /* <DEDUP_REMOVED lines=13> */
[----:B----4-:R-:W-:-:S04]  /*25fc0*/  IMAD.WIDE R150, R96, 0x4, R76 ;  /* 0x0000000460967825 */ /* 0x010fc800078e024c */
[C---:B---3--:R-:W-:Y:S01]  /*25fd0*/  IMAD.WIDE R148, R96.reuse, 0x4, R78 ;  /* 0x0000000460947825 */ /* 0x048fe200078e024e */
[----:B------:R-:W-:Y:S04]  /*25fe0*/  LDGSTS.E [R241+0x13680], desc[UR60][R150.64], P3 ;  /* 0x1368000096f17fae */ /* 0x000fe8000992187c */
[----:B------:R-:W3:Y:S04]  /*25ff0*/  LDL.LU.64 R78, [R1+0x638] ;  /* 0x00063800014e7983 */ /* 0x000ee80000300a00 */
[----:B------:R-:W-:Y:S04]  /*26000*/  STL.64 [R1+0x568], R156 ;  /* 0x0005689c01007387 */ /* 0x000fe80000100a00 */
[----:B------:R-:W-:Y:S04]  /*26010*/  STL.64 [R1+0x580], R154 ;  /* 0x0005809a01007387 */ /* 0x000fe80000100a00 */
[----:B------:R-:W4:Y:S04]  /*26020*/  LDL.LU.64 R76, [R1+0x1bc8] ;  /* 0x001bc800014c7983 */ /* 0x000f280000300a00 */
[----:B------:R-:W-:Y:S04]  /*26030*/  STL.64 [R1+0x598], R150 ;  /* 0x0005989601007387 */ /* 0x000fe80000100a00 */
[----:B------:R-:W4:Y:S04]  /*26040*/  LDL.LU.64 R74, [R1+0x620] ;  /* 0x00062000014a7983 */ /* 0x000f280000300a00 */
[----:B------:R-:W-:Y:S04]  /*26050*/  STL.64 [R1+0x5b0], R148 ;  /* 0x0005b09401007387 */ /* 0x000fe80000100a00 */
[----:B------:R-:W4:Y:S01]  /*26060*/  LDL.LU.64 R72, [R1+0x1bc0] ;  /* 0x001bc00001487983 */ /* 0x000f220000300a00 */
[----:B--2---:R-:W-:-:S03]  /*26070*/  IMAD.WIDE R138, R96, 0x4, R138 ;  /* 0x00000004608a7825 */ /* 0x004fc600078e028a */
[----:B------:R-:W-:Y:S01]  /*26080*/  LDGSTS.E [R241+0x13e00], desc[UR60][R148.64], P4 ;  /* 0x13e0000094f17fae */ /* 0x000fe2000a12187c */
[----:B------:R-:W-:-:S03]  /*26090*/  IMAD.WIDE R136, R96, 0x4, R136 ;  /* 0x0000000460887825 */ /* 0x000fc600078e0288 */
[----:B------:R-:W-:Y:S01]  /*260a0*/  STL.64 [R1+0x5c8], R138 ;  /* 0x0005c88a01007387 */ /* 0x000fe20000100a00 */
[----:B------:R-:W-:-:S03]  /*260b0*/  IMAD.WIDE R94, R96, 0x4, R94 ;  /* 0x00000004605e7825 */ /* 0x000fc600078e025e */
[----:B------:R-:W2:Y:S01]  /*260c0*/  LDL.LU.64 R70, [R1+0x608] ;  /* 0x0006080001467983 */ /* 0x000ea20000300a00 */
[----:B------:R-:W-:-:S03]  /*260d0*/  IMAD.WIDE R92, R96, 0x4, R92 ;  /* 0x00000004605c7825 */ /* 0x000fc600078e025c */
[----:B------:R-:W-:Y:S01]  /*260e0*/  STL.64 [R1+0x5e0], R136 ;  /* 0x0005e08801007387 */ /* 0x000fe20000100a00 */
[----:B------:R-:W-:-:S03]  /*260f0*/  IMAD.WIDE R90, R96, 0x4, R90 ;  /* 0x00000004605a7825 */ /* 0x000fc600078e025a */
[----:B------:R-:W2:Y:S01]  /*26100*/  LDL.LU.64 R68, [R1+0x1bb8] ;  /* 0x001bb80001447983 */ /* 0x000ea20000300a00 */
[----:B------:R-:W-:-:S03]  /*26110*/  IMAD.WIDE R88, R96, 0x4, R88 ;  /* 0x0000000460587825 */ /* 0x000fc600078e0258 */
[----:B------:R-:W2:Y:S04]  /*26120*/  LDL.LU.64 R66, [R1+0x5f0] ;  /* 0x0005f00001427983 */ /* 0x000ea80000300a00 */
[----:B------:R-:W-:Y:S01]  /*26130*/  STL.64 [R1+0x5f8], R94 ;  /* 0x0005f85e01007387 */ /* 0x000fe20000100a00 */
[----:B------:R-:W-:-:S03]  /*26140*/  IMAD.WIDE R86, R96, 0x4, R86 ;  /* 0x0000000460567825 */ /* 0x000fc600078e0256 */
[----:B------:R-:W2:Y:S04]  /*26150*/  LDL.LU.64 R64, [R1+0x1bb0] ;  /* 0x001bb00001407983 */ /* 0x000ea80000300a00 */
[----:B------:R-:W-:Y:S04]  /*26160*/  STL.64 [R1+0x610], R92 ;  /* 0x0006105c01007387 */ /* 0x000fe80000100a00 */
[----:B------:R-:W2:Y:S01]  /*26170*/  LDL.LU.64 R62, [R1+0x5d8] ;  /* 0x0005d800013e7983 */ /* 0x000ea20000300a00 */
[----:B------:R-:W-:-:S03]  /*26180*/  IMAD.WIDE R84, R96, 0x4, R84 ;  /* 0x0000000460547825 */ /* 0x000fc600078e0254 */
[----:B------:R-:W-:Y:S04]  /*26190*/  STL.64 [R1+0x628], R90 ;  /* 0x0006285a01007387 */ /* 0x000fe80000100a00 */
[----:B------:R-:W2:Y:S01]  /*261a0*/  LDL.LU.64 R40, [R1+0x1ba8] ;  /* 0x001ba80001287983 */ /* 0x000ea20000300a00 */
[----:B------:R-:W-:-:S03]  /*261b0*/  IMAD.WIDE R82, R96, 0x4, R82 ;  /* 0x0000000460527825 */ /* 0x000fc600078e0252 */
[----:B------:R-:W-:Y:S04]  /*261c0*/  STL.64 [R1+0x640], R88 ;  /* 0x0006405801007387 */ /* 0x000fe80000100a00 */
[----:B------:R-:W2:Y:S01]  /*261d0*/  LDL.LU.64 R58, [R1+0x5c0] ;  /* 0x0005c000013a7983 */ /* 0x000ea20000300a00 */
[----:B------:R-:W-:-:S03]  /*261e0*/  IMAD.WIDE R80, R96, 0x4, R80 ;  /* 0x0000000460507825 */ /* 0x000fc600078e0250 */
[----:B------:R-:W-:Y:S04]  /*261f0*/  STL.64 [R1+0x658], R86 ;  /* 0x0006585601007387 */ /* 0x000fe80000100a00 */
[----:B------:R-:W2:Y:S04]  /*26200*/  LDL.LU.64 R56, [R1+0x1ba0] ;  /* 0x001ba00001387983 */ /* 0x000ea80000300a00 */
[----:B------:R-:W2:Y:S04]  /*26210*/  LDL.LU.64 R54, [R1+0x5a8] ;  /* 0x0005a80001367983 */ /* 0x000ea80000300a00 */
[----:B------:R-:W-:Y:S04]  /*26220*/  STL.64 [R1+0x668], R84 ;  /* 0x0006685401007387 */ /* 0x000fe80000100a00 */
[----:B------:R-:W2:Y:S04]  /*26230*/  LDL.LU.64 R34, [R1+0x1b98] ;  /* 0x001b980001227983 */ /* 0x000ea80000300a00 */
[----:B------:R-:W-:Y:S04]  /*26240*/  STL.64 [R1+0x650], R82 ;  /* 0x0006505201007387 */ /* 0x000fe80000100a00 */
[----:B------:R-:W2:Y:S04]  /*26250*/  LDL.LU.64 R50, [R1+0x590] ;  /* 0x0005900001327983 */ /* 0x000ea80000300a00 */
[----:B------:R1:W-:Y:S04]  /*26260*/  STL.64 [R1+0x6c8], R80 ;  /* 0x0006c85001007387 */ /* 0x0003e80000100a00 */
        /* <DEDUP_REMOVED lines=11> */
[----:B---3--:R-:W-:-:S05]  /*26320*/  IMAD.WIDE R78, R96, 0x4, R78 ;  /* 0x00000004604e7825 */ /* 0x008fca00078e024e */
[----:B------:R-:W-:Y:S04]  /*26330*/  STL.64 [R1+0x6b0], R78 ;  /* 0x0006b04e01007387 */ /* 0x000fe80000100a00 */
[----:B------:R-:W3:Y:S01]  /*26340*/  LDL.LU.64 R46, [R1+0x578] ;  /* 0x00057800012e7983 */ /* 0x000ee20000300a00 */
[----:B----4-:R-:W-:-:S03]  /*26350*/  IMAD.WIDE R76, R96, 0x4, R76 ;  /* 0x00000004604c7825 */ /* 0x010fc600078e024c */
[----:B------:R-:W-:Y:S01]  /*26360*/  LDGSTS.E [R241+0x16680], desc[UR60][R78.64], P3 ;  /* 0x166800004ef17fae */ /* 0x000fe2000992187c */
[----:B------:R-:W-:-:S03]  /*26370*/  IMAD.WIDE R74, R96, 0x4, R74 ;  /* 0x00000004604a7825 */ /* 0x000fc600078e024a */
[----:B------:R4:W-:Y:S04]  /*26380*/  STL.64 [R1+0x6e8], R76 ;  /* 0x0006e84c01007387 */ /* 0x0009e80000100a00 */
[----:B------:R-:W-:Y:S04]  /*26390*/  STL.64 [R1+0x6d8], R74 ;  /* 0x0006d84a01007387 */ /* 0x000fe80000100a00 */
[----:B------:R-:W4:Y:S01]  /*263a0*/  LDL.LU.64 R24, [R1+0x1b88] ;  /* 0x001b880001187983 */ /* 0x000f220000300a00 */
[----:B------:R-:W-:-:S03]  /*263b0*/  IMAD.WIDE R72, R96, 0x4, R72 ;  /* 0x0000000460487825 */ /* 0x000fc600078e0248 */
[----:B------:R-:W-:Y:S04]  /*263c0*/  LDGSTS.E [R241+0x16e00], desc[UR60][R76.64], P4 ;  /* 0x16e000004cf17fae */ /* 0x000fe8000a12187c */
[----:B------:R-:W-:Y:S04]  /*263d0*/  STL.64 [R1+0x708], R72 ;  /* 0x0007084801007387 */ /* 0x000fe80000100a00 */
[----:B------:R-:W4:Y:S01]  /*263e0*/  LDL.LU.64 R42, [R1+0x560] ;  /* 0x00056000012a7983 */ /* 0x000f220000300a00 */
[----:B--2---:R-:W-:-:S03]  /*263f0*/  IMAD.WIDE R70, R96, 0x4, R70 ;  /* 0x0000000460467825 */ /* 0x004fc600078e0246 */
[----:B------:R-:W-:Y:S01]  /*26400*/  LDGSTS.E [R241+0x16e80], desc[UR60][R74.64], P3 ;  /* 0x16e800004af17fae */ /* 0x000fe2000992187c */
[----:B------:R-:W-:-:S03]  /*26410*/  IMAD.WIDE R68, R96, 0x4, R68 ;  /* 0x0000000460447825 */ /* 0x000fc600078e0244 */
[----:B------:R-:W-:Y:S01]  /*26420*/  STL.64 [R1+0x6f8], R70 ;  /* 0x0006f84601007387 */ /* 0x000fe20000100a00 */
[----:B------:R-:W-:-:S03]  /*26430*/  IMAD.WIDE R66, R96, 0x4, R66 ;  /* 0x0000000460427825 */ /* 0x000fc600078e0242 */
[----:B------:R-:W-:Y:S04]  /*26440*/  STL.64 [R1+0x728], R68 ;  /* 0x0007284401007387 */ /* 0x000fe80000100a00 */
        /* <DEDUP_REMOVED lines=9> */
[----:B------:R-:W2:Y:S04]  /*264e0*/  LDL.LU.64 R40, [R1+0x1b80] ;  /* 0x001b800001287983 */ /* 0x000ea80000300a00 */
[----:B------:R-:W-:Y:S01]  /*264f0*/  STL.64 [R1+0x718], R66 ;  /* 0x0007184201007387 */ /* 0x000fe20000100a00 */
[----:B------:R-:W-:-:S03]  /*26500*/  IMAD.WIDE R58, R96, 0x4, R58 ;  /* 0x00000004603a7825 */ /* 0x000fc600078e023a */
[----:B------:R-:W2:Y:S01]  /*26510*/  LDL.LU.64 R38, [R1+0x548] ;  /* 0x0005480001267983 */ /* 0x000ea20000300a00 */
[----:B------:R-:W-:-:S03]  /*26520*/  IMAD.WIDE R56, R96, 0x4, R56 ;  /* 0x0000000460387825 */ /* 0x000fc600078e0238 */
[----:B------:R-:W-:Y:S04]  /*26530*/  STL.64 [R1+0x1a30], R64 ;  /* 0x001a304001007387 */ /* 0x000fe80000100a00 */
[----:B------:R-:W-:Y:S01]  /*26540*/  STL.64 [R1+0x1a28], R62 ;  /* 0x001a283e01007387 */ /* 0x000fe20000100a00 */
[----:B------:R-:W-:-:S03]  /*26550*/  IMAD.WIDE R54, R96, 0x4, R54 ;  /* 0x0000000460367825 */ /* 0x000fc600078e0236 */
[----:B------:R-:W2:Y:S01]  /*26560*/  LDL.LU.64 R36, [R1+0x1b78] ;  /* 0x001b780001247983 */ /* 0x000ea20000300a00 */
[----:B------:R-:W-:-:S03]  /*26570*/  IMAD.WIDE R52, R96, 0x4, R34 ;  /* 0x0000000460347825 */ /* 0x000fc600078e0222 */
[----:B------:R-:W-:Y:S04]  /*26580*/  STL.64 [R1+0x1a40], R60 ;  /* 0x001a403c01007387 */ /* 0x000fe80000100a00 */
[----:B------:R-:W2:Y:S04]  /*26590*/  LDL.LU.64 R34, [R1+0x530] ;  /* 0x0005300001227983 */ /* 0x000ea80000300a00 */
[----:B------:R-:W-:Y:S04]  /*265a0*/  STL.64 [R1+0x1a38], R58 ;  /* 0x001a383a01007387 */ /* 0x000fe80000100a00 */
[----:B------:R-:W-:Y:S01]  /*265b0*/  STL.64 [R1+0x1a60], R56 ;  /* 0x001a603801007387 */ /* 0x000fe20000100a00 */
[----:B------:R-:W-:-:S03]  /*265c0*/  IMAD.WIDE R50, R96, 0x4, R50 ;  /* 0x0000000460327825 */ /* 0x000fc600078e0232 */
[----:B------:R-:W2:Y:S04]  /*265d0*/  LDL.LU.64 R32, [R1+0x1b70] ;  /* 0x001b700001207983 */ /* 0x000ea80000300a00 */
[----:B------:R-:W2:Y:S04]  /*265e0*/  LDL.LU.64 R30, [R1+0x518] ;  /* 0x00051800011e7983 */ /* 0x000ea80000300a00 */
[----:B------:R-:W-:Y:S01]  /*265f0*/  STL.64 [R1+0x1a58], R54 ;  /* 0x001a583601007387 */ /* 0x000fe20000100a00 */
[----:B------:R-:W-:-:S03]  /*26600*/  IMAD.WIDE R48, R96, 0x4, R48 ;  /* 0x0000000460307825 */ /* 0x000fc600078e0230 */
[----:B------:R-:W2:Y:S04]  /*26610*/  LDL.LU.64 R28, [R1+0x1b68] ;  /* 0x001b6800011c7983 */ /* 0x000ea80000300a00 */
        /* <DEDUP_REMOVED lines=10> */
[----:B------:R-:W-:Y:S01]  /*266c0*/  LDGSTS.E [R241+0x1a680], desc[UR60][R46.64], P3 ;  /* 0x1a6800002ef17fae */ /* 0x000fe2000992187c */
[----:B----4-:R-:W-:-:S03]  /*266d0*/  IMAD.WIDE R44, R96, 0x4, R24 ;  /* 0x00000004602c7825 */ /* 0x010fc600078e0218 */
[----:B------:R-:W3:Y:S04]  /*266e0*/  LDL.LU.64 R24, [R1+0x1b60] ;  /* 0x001b600001187983 */ /* 0x000ee80000300a00 */
[----:B------:R-:W4:Y:S04]  /*266f0*/  LDL.LU.64 R22, [R1+0x4e8] ;  /* 0x0004e80001167983 */ /* 0x000f280000300a00 */
        /* <DEDUP_REMOVED lines=16> */
[----:B--2---:R-:W-:-:S03]  /*26800*/  IMAD.WIDE R40, R96, 0x4, R40 ;  /* 0x0000000460287825 */ /* 0x004fc600078e0228 */
[----:B------:R-:W-:Y:S01]  /*26810*/  LDGSTS.E [R241+0x1ae00], desc[UR60][R44.64], P4 ;  /* 0x1ae000002cf17fae */ /* 0x000fe2000a12187c */
[----:B------:R-:W-:-:S04]  /*26820*/  IMAD.WIDE R38, R96, 0x4, R38 ;  /* 0x0000000460267825 */ /* 0x000fc800078e0226 */
[C---:B------:R-:W-:Y:S01]  /*26830*/  IMAD.WIDE R36, R96.reuse, 0x4, R36 ;  /* 0x0000000460247825 */ /* 0x040fe200078e0224 */
[----:B------:R-:W-:Y:S03]  /*26840*/  STL.64 [R1+0x1af0], R40 ;  /* 0x001af02801007387 */ /* 0x000fe60000100a00 */
[C---:B------:R-:W-:Y:S01]  /*26850*/  IMAD.WIDE R34, R96.reuse, 0x4, R34 ;  /* 0x0000000460227825 */ /* 0x040fe200078e0222 */
[----:B------:R-:W-:Y:S04]  /*26860*/  STL.64 [R1+0x1ad8], R38 ;  /* 0x001ad82601007387 */ /* 0x000fe80000100a00 */
[----:B------:R-:W-:Y:S01]  /*26870*/  STL.64 [R1+0x2f50], R36 ;  /* 0x002f502401007387 */ /* 0x000fe20000100a00 */
[----:B------:R-:W-:-:S03]  /*26880*/  IMAD.WIDE R32, R96, 0x4, R32 ;  /* 0x0000000460207825 */ /* 0x000fc600078e0220 */
[----:B------:R-:W-:Y:S01]  /*26890*/  STL.64 [R1+0x1af8], R34 ;  /* 0x001af82201007387 */ /* 0x000fe20000100a00 */
        /* <DEDUP_REMOVED lines=16> */
[----:B---3--:R-:W-:-:S04]  /*269a0*/  IMAD.WIDE R24, R96, 0x4, R24 ;  /* 0x0000000460187825 */ /* 0x008fc800078e0218 */
[C---:B----4-:R-:W-:Y:S01]  /*269b0*/  IMAD.WIDE R22, R96.reuse, 0x4, R22 ;  /* 0x0000000460167825 */ /* 0x050fe200078e0216 */
[----:B------:R-:W-:Y:S03]  /*269c0*/  STL.64 [R1+0x2fb8], R24 ;  /* 0x002fb81801007387 */ /* 0x000fe60000100a00 */
[C---:B------:R-:W-:Y:S01]  /*269d0*/  IMAD.WIDE R20, R96.reuse, 0x4, R20 ;  /* 0x0000000460147825 */ /* 0x040fe200078e0214 */
        /* <DEDUP_REMOVED lines=14> */
[----:B------:R-:W-:Y:S04]  /*26ac0*/  STL.64 [R1+0x30c8], R8 ;  /* 0x0030c80801007387 */ /* 0x000fe80000100a00 */
[----:B------:R-:W2:Y:S01]  /*26ad0*/  LDL.LU R244, [R1+0x3600] ;  /* 0x0036000001f47983 */ /* 0x000ea20000300800 */
[----:B------:R-:W-:-:S03]  /*26ae0*/  IMAD.WIDE R4, R96, 0x4, R4 ;  /* 0x0000000460047825 */ /* 0x000fc600078e0204 */
[----:B------:R-:W-:Y:S01]  /*26af0*/  STL.64 [R1+0x30c0], R6 ;  /* 0x0030c00601007387 */ /* 0x000fe20000100a00 */
[----:B------:R-:W-:-:S03]  /*26b00*/  IMAD.WIDE R2, R96, 0x4, R2 ;  /* 0x0000000460027825 */ /* 0x000fc600078e0202 */
[----:B------:R-:W-:Y:S04]  /*26b10*/  STL.64 [R1+0x30b8], R4 ;  /* 0x0030b80401007387 */ /* 0x000fe80000100a00 */
[----:B------:R3:W-:Y:S04]  /*26b20*/  STL.64 [R1+0x30b0], R2 ;  /* 0x0030b00201007387 */ /* 0x0007e80000100a00 */
[----:B-1----:R-:W3:Y:S04]  /*26b30*/  LDL.LU.64 R80, [R1+0x1bd8] ;  /* 0x001bd80001507983 */ /* 0x002ee80000300a00 */
[----:B------:R-:W4:Y:S04]  /*26b40*/  LDL.LU.64 R82, [R1+0x720] ;  /* 0x0007200001527983 */ /* 0x000f280000300a00 */
[----:B------:R-:W2:Y:S04]  /*26b50*/  LDL.LU.64 R76, [R1+0x1bf0] ;  /* 0x001bf000014c7983 */ /* 0x000ea80000300a00 */
        /* <DEDUP_REMOVED lines=24> */
[----:B--2---:R-:W-:-:S03]  /*26ce0*/  IMAD.WIDE R156, R96, 0x4, R76 ;  /* 0x00000004609c7825 */ /* 0x004fc600078e024c */
[----:B------:R-:W2:Y:S01]  /*26cf0*/  LDL.LU.64 R76, [R1+0x1c40] ;  /* 0x001c4000014c7983 */ /* 0x000ea20000300a00 */
[----:B---3--:R-:W-:-:S03]  /*26d00*/  IMAD.WIDE R158, R96, 0x4, R78 ;  /* 0x00000004609e7825 */ /* 0x008fc600078e024e */
[----:B------:R-:W3:Y:S01]  /*26d10*/  LDL.LU.64 R78, [R1+0x6a8] ;  /* 0x0006a800014e7983 */ /* 0x000ee20000300a00 */
[----:B------:R-:W-:-:S03]  /*26d20*/  IMAD.WIDE R160, R96, 0x4, R138 ;  /* 0x0000000460a07825 */ /* 0x000fc600078e028a */
[----:B------:R3:W-:Y:S04]  /*26d30*/  STL.64 [R1+0x400], R154 ;  /* 0x0004009a01007387 */ /* 0x0007e80000100a00 */
[----:B------:R-:W3:Y:S01]  /*26d40*/  LDL.LU.64 R138, [R1+0x1c48] ;  /* 0x001c4800018a7983 */ /* 0x000ee20000300a00 */
[----:B------:R-:W-:-:S03]  /*26d50*/  IMAD.WIDE R250, R96, 0x4, R250 ;  /* 0x0000000460fa7825 */ /* 0x000fc600078e02fa */
[----:B------:R3:W-:Y:S01]  /*26d60*/  STL.64 [R1+0x418], R156 ;  /* 0x0004189c01007387 */ /* 0x0007e20000100a00 */
[----:B------:R-:W-:-:S03]  /*26d70*/  IMAD.WIDE R248, R96, 0x4, R136 ;  /* 0x0000000460f87825 */ /* 0x000fc600078e0288 */
[----:B------:R-:W3:Y:S01]  /*26d80*/  LDL.LU.64 R136, [R1+0x690] ;  /* 0x0006900001887983 */ /* 0x000ee20000300a00 */
[----:B------:R-:W-:-:S03]  /*26d90*/  IMAD.WIDE R246, R96, 0x4, R94 ;  /* 0x0000000460f67825 */ /* 0x000fc600078e025e */
[----:B------:R3:W-:Y:S01]  /*26da0*/  STL.64 [R1+0x420], R158 ;  /* 0x0004209e01007387 */ /* 0x0007e20000100a00 */
[----:B------:R-:W-:-:S03]  /*26db0*/  IMAD.WIDE R242, R96, 0x4, R92 ;  /* 0x0000000460f27825 */ /* 0x000fc600078e025c */
[----:B------:R-:W3:Y:S01]  /*26dc0*/  LDL.LU.64 R94, [R1+0x1c60] ;  /* 0x001c6000015e7983 */ /* 0x000ee20000300a00 */
[----:B-1----:R-:W-:-:S03]  /*26dd0*/  IMAD.WIDE R240, R96, 0x4, R90 ;  /* 0x0000000460f07825 */ /* 0x002fc600078e025a */
[----:B------:R1:W-:Y:S01]  /*26de0*/  STL.64 [R1+0x468], R160 ;  /* 0x000468a001007387 */ /* 0x0003e20000100a00 */
        /* <DEDUP_REMOVED lines=27> */
[----:B----4-:R-:W-:-:S03]  /*26fa0*/  IMAD.WIDE R232, R96, 0x4, R82 ;  /* 0x0000000460e87825 */ /* 0x010fc600078e0252 */
[----:B------:R-:W4:Y:S01]  /*26fb0*/  LDL.LU.64 R82, [R1+0x1d30] ;  /* 0x001d300001527983 */ /* 0x000f220000300a00 */
[----:B--2---:R-:W-:-:S03]  /*26fc0*/  IMAD.WIDE R150, R96, 0x4, R76 ;  /* 0x0000000460967825 */ /* 0x004fc600078e024c */
[----:B------:R-:W-:Y:S01]  /*26fd0*/  STL.64 [R1+0x518], R238 ;  /* 0x000518ee01007387 */ /* 0x000fe20000100a00 */
[----:B---3--:R-:W-:-:S03]  /*26fe0*/  IMAD.WIDE R148, R96, 0x4, R78 ;  /* 0x0000000460947825 */ /* 0x008fc600078e024e */
[----:B------:R-:W2:Y:S04]  /*26ff0*/  LDL.LU.64 R80, [R1+0x630] ;  /* 0x0006300001507983 */ /* 0x000ea80000300a00 */
        /* <DEDUP_REMOVED lines=46> */
[----:B----4-:R-:W-:-:S05]  /*272e0*/  IMAD.WIDE R82, R96, 0x4, R82 ;  /* 0x0000000460527825 */ /* 0x010fca00078e0252 */
[----:B------:R-:W-:Y:S01]  /*272f0*/  STL.64 [R1+0x660], R82 ;  /* 0x0006605201007387 */ /* 0x000fe20000100a00 */
[----:B--2---:R-:W-:-:S03]  /*27300*/  IMAD.WIDE R80, R96, 0x4, R80 ;  /* 0x0000000460507825 */ /* 0x004fc600078e0250 */
[----:B------:R-:W2:Y:S04]  /*27310*/  LDL.LU.64 R50, [R1+0x1cf0] ;  /* 0x001cf00001327983 */ /* 0x000ea80000300a00 */
[----:B------:R-:W-:Y:S04]  /*27320*/  STL.64 [R1+0x630], R80 ;  /* 0x0006305001007387 */ /* 0x000fe80000100a00 */
[----:B------:R-:W4:Y:S01]  /*27330*/  LDL.LU.64 R48, [R1+0x570] ;  /* 0x0005700001307983 */ /* 0x000f220000300a00 */
[----:B---3--:R-:W-:-:S03]  /*27340*/  IMAD.WIDE R78, R96, 0x4, R78 ;  /* 0x00000004604e7825 */ /* 0x008fc600078e024e */
[----:B------:R-:W-:Y:S01]  /*27350*/  LDGSTS.E [R244+0x16700], desc[UR60][R82.64], P4 ;  /* 0x1670000052f47fae */ /* 0x000fe2000a12187c */
[----:B------:R-:W-:-:S03]  /*27360*/  IMAD.WIDE R76, R96, 0x4, R76 ;  /* 0x00000004604c7825 */ /* 0x000fc600078e024c */
[----:B------:R-:W-:Y:S04]  /*27370*/  STL.64 [R1+0x678], R78 ;  /* 0x0006784e01007387 */ /* 0x000fe80000100a00 */
[----:B------:R-:W-:Y:S01]  /*27380*/  STL.64 [R1+0x618], R76 ;  /* 0x0006184c01007387 */ /* 0x000fe20000100a00 */
[----:B------:R-:W-:-:S03]  /*27390*/  IMAD.WIDE R74, R96, 0x4, R74 ;  /* 0x00000004604a7825 */ /* 0x000fc600078e024a */
[----:B------:R-:W-:Y:S04]  /*273a0*/  LDGSTS.E [R244+0x16780], desc[UR60][R80.64], P3 ;  /* 0x1678000050f47fae */ /* 0x000fe8000992187c */
[----:B------:R-:W-:Y:S01]  /*273b0*/  LDGSTS.E [R244+0x16f00], desc[UR60][R78.64], P4 ;  /* 0x16f000004ef47fae */ /* 0x000fe2000a12187c */
[----:B------:R-:W-:-:S03]  /*273c0*/  IMAD.WIDE R72, R96, 0x4, R72 ;  /* 0x0000000460487825 */ /* 0x000fc600078e0248 */
[----:B------:R-:W-:Y:S04]  /*273d0*/  LDGSTS.E [R244+0x16f80], desc[UR60][R76.64], P3 ;  /* 0x16f800004cf47fae */ /* 0x000fe8000992187c */
[----:B------:R-:W-:Y:S01]  /*273e0*/  LDGSTS.E [R244+0x17700], desc[UR60][R74.64], P4 ;  /* 0x177000004af47fae */ /* 0x000fe2000a12187c */
[----:B------:R-:W-:-:S03]  /*273f0*/  IMAD.WIDE R70, R96, 0x4, R70 ;  /* 0x0000000460467825 */ /* 0x000fc600078e0246 */
[----:B------:R-:W-:Y:S01]  /*27400*/  LDGSTS.E [R244+0x17780], desc[UR60][R72.64], P3 ;  /* 0x1778000048f47fae */ /* 0x000fe2000992187c */
[----:B------:R-:W-:-:S03]  /*27410*/  IMAD.WIDE R68, R96, 0x4, R46 ;  /* 0x0000000460447825 */ /* 0x000fc600078e022e */
[----:B------:R-:W-:Y:S04]  /*27420*/  LDGSTS.E [R244+0x17f00], desc[UR60][R70.64], P4 ;  /* 0x17f0000046f47fae */ /* 0x000fe8000a12187c */
[----:B------:R-:W3:Y:S04]  /*27430*/  LDL.LU.64 R46, [R1+0x1ce8] ;  /* 0x001ce800012e7983 */ /* 0x000ee80000300a00 */
[----:B------:R-:W-:Y:S04]  /*27440*/  STL.64 [R1+0x680], R74 ;  /* 0x0006804a01007387 */ /* 0x000fe80000100a00 */
[----:B------:R-:W3:Y:S04]  /*27450*/  LDL.LU.64 R22, [R1+0x558] ;  /* 0x0005580001167983 */ /* 0x000ee80000300a00 */
[----:B------:R-:W-:Y:S04]  /*27460*/  STL.64 [R1+0x600], R72 ;  /* 0x0006004801007387 */ /* 0x000fe80000100a00 */
[----:B------:R-:W-:Y:S04]  /*27470*/  STL.64 [R1+0x690], R70 ;  /* 0x0006904601007387 */ /* 0x000fe80000100a00 */
[----:B------:R-:W3:Y:S01]  /*27480*/  LDL.LU.64 R42, [R1+0x1ce0] ;  /* 0x001ce000012a7983 */ /* 0x000ee20000300a00 */
[----:B------:R-:W-:-:S04]  /*27490*/  IMAD.WIDE R66, R96, 0x4, R66 ;  /* 0x0000000460427825 */ /* 0x000fc800078e0242 */
[C---:B------:R-:W-:Y:S01]  /*274a0*/  IMAD.WIDE R64, R96.reuse, 0x4, R64 ;  /* 0x0000000460407825 */ /* 0x040fe200078e0240 */
[----:B------:R-:W-:Y:S03]  /*274b0*/  STL.64 [R1+0x5e8], R68 ;  /* 0x0005e84401007387 */ /* 0x000fe60000100a00 */
[C---:B------:R-:W-:Y:S01]  /*274c0*/  IMAD.WIDE R62, R96.reuse, 0x4, R62 ;  /* 0x00000004603e7825 */ /* 0x040fe200078e023e */
[----:B------:R-:W-:Y:S03]  /*274d0*/  LDGSTS.E [R244+0x17f80], desc[UR60][R68.64], P3 ;  /* 0x17f8000044f47fae */ /* 0x000fe6000992187c */
[C---:B------:R-:W-:Y:S01]  /*274e0*/  IMAD.WIDE R60, R96.reuse, 0x4, R40 ;  /* 0x00000004603c7825 */ /* 0x040fe200078e0228 */
[----:B------:R-:W-:Y:S04]  /*274f0*/  LDGSTS.E [R244+0x18700], desc[UR60][R66.64], P4 ;  /* 0x1870000042f47fae */ /* 0x000fe8000a12187c */
[----:B------:R-:W3:Y:S01]  /*27500*/  LDL.LU.64 R40, [R1+0x540] ;  /* 0x0005400001287983 */ /* 0x000ee20000300a00 */
[----:B------:R-:W-:-:S03]  /*27510*/  IMAD.WIDE R58, R96, 0x4, R58 ;  /* 0x00000004603a7825 */ /* 0x000fc600078e023a */
[----:B------:R-:W-:Y:S01]  /*27520*/  STL.64 [R1+0x698], R66 ;  /* 0x0006984201007387 */ /* 0x000fe20000100a00 */
[----:B------:R-:W-:-:S03]  /*27530*/  IMAD.WIDE R56, R96, 0x4, R56 ;  /* 0x0000000460387825 */ /* 0x000fc600078e0238 */
[----:B------:R-:W-:Y:S04]  /*27540*/  STL.64 [R1+0x5d0], R64 ;  /* 0x0005d04001007387 */ /* 0x000fe80000100a00 */
[----:B------:R-:W3:Y:S04]  /*27550*/  LDL.LU.64 R38, [R1+0x1cd8] ;  /* 0x001cd80001267983 */ /* 0x000ee80000300a00 */
[----:B------:R-:W-:Y:S01]  /*27560*/  STL.64 [R1+0x6c0], R62 ;  /* 0x0006c03e01007387 */ /* 0x000fe20000100a00 */
[----:B------:R-:W-:-:S03]  /*27570*/  IMAD.WIDE R54, R96, 0x4, R54 ;  /* 0x0000000460367825 */ /* 0x000fc600078e0236 */
[----:B------:R-:W3:Y:S01]  /*27580*/  LDL.LU.64 R36, [R1+0x528] ;  /* 0x0005280001247983 */ /* 0x000ee20000300a00 */
[----:B------:R-:W-:-:S03]  /*27590*/  IMAD.WIDE R52, R96, 0x4, R34 ;  /* 0x0000000460347825 */ /* 0x000fc600078e0222 */
        /* <DEDUP_REMOVED lines=22> */
[----:B---3--:R-:W-:-:S05]  /*27700*/  IMAD.WIDE R46, R96, 0x4, R46 ;  /* 0x00000004602e7825 */ /* 0x008fca00078e022e */
[----:B------:R-:W-:Y:S01]  /*27710*/  LDGSTS.E [R244+0x1af00], desc[UR60][R46.64], P4 ;  /* 0x1af000002ef47fae */ /* 0x000fe2000a12187c */
[----:B------:R-:W-:-:S03]  /*27720*/  IMAD.WIDE R44, R96, 0x4, R22 ;  /* 0x00000004602c7825 */ /* 0x000fc600078e0216 */
[----:B------:R-:W2:Y:S04]  /*27730*/  LDL.LU.64 R22, [R1+0x1cb8] ;  /* 0x001cb80001167983 */ /* 0x000ea80000300a00 */
[----:B------:R-:W3:Y:S04]  /*27740*/  LDL.LU.64 R20, [R1+0x4c0] ;  /* 0x0004c00001147983 */ /* 0x000ee80000300a00 */
        /* <DEDUP_REMOVED lines=10> */
[----:B------:R1:W-:Y:S04]  /*277f0*/  STL.64 [R1+0x558], R44 ;  /* 0x0005582c01007387 */ /* 0x0003e80000100a00 */
[----:B------:R-:W4:Y:S04]  /*27800*/  LDL.LU.64 R6, [R1+0x1c98] ;  /* 0x001c980001067983 */ /* 0x000f280000300a00 */
[----:B------:R-:W-:Y:S04]  /*27810*/  STL.64 [R1+0x710], R42 ;  /* 0x0007102a01007387 */ /* 0x000fe80000100a00 */
[----:B------:R-:W4:Y:S01]  /*27820*/  LDL.LU.64 R4, [R1+0x438] ;  /* 0x0004380001047983 */ /* 0x000f220000300a00 */
[----:B------:R-:W-:-:S03]  /*27830*/  IMAD.WIDE R40, R96, 0x4, R40 ;  /* 0x0000000460287825 */ /* 0x000fc600078e0228 */
[----:B------:R1:W-:Y:S01]  /*27840*/  LDGSTS.E [R244+0x1af80], desc[UR60][R44.64], P3 ;  /* 0x1af800002cf47fae */ /* 0x0003e2000992187c */
[----:B------:R-:W-:-:S04]  /*27850*/  IMAD.WIDE R38, R96, 0x4, R38 ;  /* 0x0000000460267825 */ /* 0x000fc800078e0226 */
[C---:B------:R-:W-:Y:S01]  /*27860*/  IMAD.WIDE R36, R96.reuse, 0x4, R36 ;  /* 0x0000000460247825 */ /* 0x040fe200078e0224 */
[----:B------:R1:W-:Y:S03]  /*27870*/  STL.64 [R1+0x540], R40 ;  /* 0x0005402801007387 */ /* 0x0003e60000100a00 */
[C---:B------:R-:W-:Y:S01]  /*27880*/  IMAD.WIDE R34, R96.reuse, 0x4, R34 ;  /* 0x0000000460227825 */ /* 0x040fe200078e0222 */
[----:B------:R-:W-:Y:S03]  /*27890*/  STL.64 [R1+0x720], R38 ;  /* 0x0007202601007387 */ /* 0x000fe60000100a00 */
        /* <DEDUP_REMOVED lines=9> */
[----:B------:R1:W-:Y:S04]  /*27930*/  STL.64 [R1+0x4f8], R28 ;  /* 0x0004f81c01007387 */ /* 0x0003e80000100a00 */
[----:B------:R-:W-:Y:S04]  /*27940*/  STL.64 [R1+0x2f30], R26 ;  /* 0x002f301a01007387 */ /* 0x000fe80000100a00 */
[----:B------:R1:W-:Y:S04]  /*27950*/  STL.64 [R1+0x2f28], R24 ;  /* 0x002f281801007387 */ /* 0x0003e80000100a00 */
        /* <DEDUP_REMOVED lines=11> */
[C---:B---3--:R-:W-:Y:S01]  /*27a10*/  IMAD.WIDE R20, R96.reuse, 0x4, R20 ;  /* 0x0000000460147825 */ /* 0x048fe200078e0214 */
[----:B------:R-:W-:Y:S03]  /*27a20*/  STL.64 [R1+0x2f38], R22 ;  /* 0x002f381601007387 */ /* 0x000fe60000100a00 */
[C---:B----4-:R-:W-:Y:S01]  /*27a30*/  IMAD.WIDE R18, R96.reuse, 0x4, R18 ;  /* 0x0000000460127825 */ /* 0x050fe200078e0212 */
[----:B------:R2:W-:Y:S03]  /*27a40*/  STL.64 [R1+0x4c0], R20 ;  /* 0x0004c01401007387 */ /* 0x0005e60000100a00 */
[C---:B------:R-:W-:Y:S01]  /*27a50*/  IMAD.WIDE R14, R96.reuse, 0x4, R14 ;  /* 0x00000004600e7825 */ /* 0x040fe200078e020e */
[----:B------:R-:W-:Y:S03]  /*27a60*/  STL.64 [R1+0x2f58], R18 ;  /* 0x002f581201007387 */ /* 0x000fe60000100a00 */
[C---:B------:R-:W-:Y:S01]  /*27a70*/  IMAD.WIDE R12, R96.reuse, 0x4, R12 ;  /* 0x00000004600c7825 */ /* 0x040fe200078e020c */
[----:B------:R-:W-:Y:S03]  /*27a80*/  STL.64 [R1+0x2fe8], R14 ;  /* 0x002fe80e01007387 */ /* 0x000fe60000100a00 */
[C---:B------:R-:W-:Y:S01]  /*27a90*/  IMAD.WIDE R10, R96.reuse, 0x4, R10 ;  /* 0x00000004600a7825 */ /* 0x040fe200078e020a */
[----:B------:R-:W-:Y:S04]  /*27aa0*/  STL.64 [R1+0x2fe0], R12 ;  /* 0x002fe00c01007387 */ /* 0x000fe80000100a00 */
[----:B------:R-:W-:Y:S01]  /*27ab0*/  STL.64 [R1+0x2fd8], R10 ;  /* 0x002fd80a01007387 */ /* 0x000fe20000100a00 */
[----:B------:R-:W-:-:S03]  /*27ac0*/  IMAD.WIDE R8, R96, 0x4, R8 ;  /* 0x0000000460087825 */ /* 0x000fc600078e0208 */
[----:B------:R-:W-:Y:S01]  /*27ad0*/  LDGSTS.E [R244+0x1df00], desc[UR60][R22.64], P4 ;  /* 0x1df0000016f47fae */ /* 0x000fe2000a12187c */
[----:B------:R-:W-:-:S03]  /*27ae0*/  IMAD.WIDE R16, R96, 0x4, R16 ;  /* 0x0000000460107825 */ /* 0x000fc600078e0210 */
[----:B------:R-:W-:Y:S04]  /*27af0*/  LDGSTS.E [R244+0x1df80], desc[UR60][R20.64], P3 ;  /* 0x1df8000014f47fae */ /* 0x000fe8000992187c */
[----:B------:R3:W-:Y:S01]  /*27b00*/  STL.64 [R1+0x480], R16 ;  /* 0x0004801001007387 */ /* 0x0007e20000100a00 */
[----:B------:R-:W-:-:S03]  /*27b10*/  IMAD.WIDE R6, R96, 0x4, R6 ;  /* 0x0000000460067825 */ /* 0x000fc600078e0206 */
[----:B------:R4:W-:Y:S04]  /*27b20*/  STL.64 [R1+0x2fd0], R8 ;  /* 0x002fd00801007387 */ /* 0x0009e80000100a00 */
[----:B------:R-:W5:Y:S01]  /*27b30*/  LDL.LU.64 R154, [R1+0x35f8] ;  /* 0x0035f800019a7983 */ /* 0x000f620000300a00 */
[----:B------:R-:W-:-:S03]  /*27b40*/  IMAD.WIDE R4, R96, 0x4, R4 ;  /* 0x0000000460047825 */ /* 0x000fc600078e0204 */
[----:B------:R-:W-:Y:S04]  /*27b50*/  STL.64 [R1+0x460], R6 ;  /* 0x0004600601007387 */ /* 0x000fe80000100a00 */
[----:B------:R-:W5:Y:S04]  /*27b60*/  LDL.LU.64 R156, [R1+0x35f0] ;  /* 0x0035f000019c7983 */ /* 0x000f680000300a00 */
[----:B------:R4:W-:Y:S04]  /*27b70*/  STL.64 [R1+0x438], R4 ;  /* 0x0004380401007387 */ /* 0x0009e80000100a00 */
[----:B------:R-:W5:Y:S04]  /*27b80*/  LDL.LU.64 R158, [R1+0x35e8] ;  /* 0x0035e800019e7983 */ /* 0x000f680000300a00 */
[----:B-1----:R-:W5:Y:S04]  /*27b90*/  LDL.LU.64 R160, [R1+0x35e0] ;  /* 0x0035e00001a07983 */ /* 0x002f680000300a00 */
[----:B------:R1:W-:Y:S04]  /*27ba0*/  STL [R1+0xab8], RZ ;  /* 0x000ab8ff01007387 */ /* 0x0003e80000100800 */
        /* <DEDUP_REMOVED lines=125> */
[----:B------:R1:W-:Y:S04]  /*28380*/  STL [R1], RZ ;  /* 0x000000ff01007387 */ /* 0x0003e80000100800 */
        /* <DEDUP_REMOVED lines=650> */
[----:B------:R-:W-:Y:S04]  /*2ac30*/  LDGSTS.E [R244+0x1e700], desc[UR60][R18.64], P4 ;  /* 0x1e70000012f47fae */ /* 0x000fe8000a12187c */
        /* <DEDUP_REMOVED lines=13> */
[----:B------:R2:W-:Y:S04]  /*2ad10*/  LDGSTS.E [R244+0x1ff80], desc[UR60][R4.64], P3 ;  /* 0x1ff8000004f47fae */ /* 0x0005e8000992187c */
[----:B------:R1:W-:Y:S04]  /*2ad20*/  STL [R1+0x1528], RZ ;  /* 0x001528ff01007387 */ /* 0x0003e80000100800 */
[----:B------:R1:W-:Y:S04]  /*2ad30*/  STL [R1+0x152c], RZ ;  /* 0x00152cff01007387 */ /* 0x0003e80000100800 */
[----:B------:R-:W0:Y:S01]  /*2ad40*/  LDGDEPBAR ;  /* 0x00000000000079af */ /* 0x000e220000000000 */
[----:B------:R-:W-:Y:S01]  /*2ad50*/  UISETP.GE.AND UP0, UPT, UR8, 0x40, UPT ;  /* 0x000000400800788c */ /* 0x000fe2000bf06270 */
[----:B------:R-:W-:-:S02]  /*2ad60*/  CS2R R44, SRZ ;  /* 0x00000000002c7805 */ /* 0x000fc4000001ff00 */
[----:B------:R-:W-:Y:S02]  /*2ad70*/  CS2R R46, SRZ ;  /* 0x00000000002e7805 */ /* 0x000fe4000001ff00 */
[----:B------:R-:W-:Y:S02]  /*2ad80*/  CS2R R88, SRZ ;  /* 0x0000000000587805 */ /* 0x000fe4000001ff00 */
[----:B------:R-:W-:Y:S02]  /*2ad90*/  CS2R R90, SRZ ;  /* 0x00000000005a7805 */ /* 0x000fe4000001ff00 */
[----:B------:R-:W-:Y:S02]  /*2ada0*/  CS2R R248, SRZ ;  /* 0x0000000000f87805 */ /* 0x000fe4000001ff00 */
[----:B------:R-:W-:Y:S02]  /*2adb0*/  CS2R R250, SRZ ;  /* 0x0000000000fa7805 */ /* 0x000fe4000001ff00 */
[----:B--2---:R-:W-:-:S02]  /*2adc0*/  CS2R R244, SRZ ;  /* 0x0000000000f47805 */ /* 0x004fc4000001ff00 */
[----:B------:R-:W-:Y:S02]  /*2add0*/  CS2R R246, SRZ ;  /* 0x0000000000f67805 */ /* 0x000fe4000001ff00 */
[----:B------:R-:W-:Y:S02]  /*2ade0*/  CS2R R240, SRZ ;  /* 0x0000000000f07805 */ /* 0x000fe4000001ff00 */
[----:B------:R-:W-:Y:S02]  /*2adf0*/  CS2R R242, SRZ ;  /* 0x0000000000f27805 */ /* 0x000fe4000001ff00 */
[----:B------:R-:W-:Y:S02]  /*2ae00*/  CS2R R48, SRZ ;  /* 0x0000000000307805 */ /* 0x000fe4000001ff00 */
[----:B------:R-:W-:Y:S02]  /*2ae10*/  CS2R R50, SRZ ;  /* 0x0000000000327805 */ /* 0x000fe4000001ff00 */
[----:B------:R-:W-:-:S02]  /*2ae20*/  CS2R R60, SRZ ;  /* 0x00000000003c7805 */ /* 0x000fc4000001ff00 */
        /* <DEDUP_REMOVED lines=27> */
[----:B------:R-:W-:Y:S01]  /*2afe0*/  PLOP3.LUT P0, PT, PT, PT, UP0, 0x40, 0x0 ;  /* 0x000000000000781c */ /* 0x000fe20003f0e808 */
[----:B------:R1:W-:Y:S01]  /*2aff0*/  STL [R1+0x1510], RZ ;  /* 0x001510ff01007387 */ /* 0x0003e20000100800 */
[----:B------:R-:W-:Y:S02]  /*2b000*/  CS2R R40, SRZ ;  /* 0x0000000000287805 */ /* 0x000fe4000001ff00 */
[----:B------:R-:W-:-:S02]  /*2b010*/  CS2R R42, SRZ ;  /* 0x00000000002a7805 */ /* 0x000fc4000001ff00 */
[----:B------:R-:W-:Y:S01]  /*2b020*/  CS2R R36, SRZ ;  /* 0x0000000000247805 */ /* 0x000fe2000001ff00 */
[----:B------:R1:W-:Y:S01]  /*2b030*/  STL [R1+0x1514], RZ ;  /* 0x001514ff01007387 */ /* 0x0003e20000100800 */
[----:B------:R-:W-:Y:S02]  /*2b040*/  CS2R R38, SRZ ;  /* 0x0000000000267805 */ /* 0x000fe4000001ff00 */
[----:B------:R-:W-:Y:S02]  /*2b050*/  CS2R R32, SRZ ;  /* 0x0000000000207805 */ /* 0x000fe4000001ff00 */
[----:B------:R-:W-:Y:S01]  /*2b060*/  CS2R R34, SRZ ;  /* 0x0000000000227805 */ /* 0x000fe2000001ff00 */
        /* <DEDUP_REMOVED lines=9> */
[----:B---3--:R-:W-:Y:S02]  /*2b100*/  CS2R R16, SRZ ;  /* 0x0000000000107805 */ /* 0x008fe4000001ff00 */
[----:B------:R-:W-:-:S02]  /*2b110*/  CS2R R18, SRZ ;  /* 0x0000000000127805 */ /* 0x000fc4000001ff00 */
[----:B------:R-:W-:Y:S01]  /*2b120*/  CS2R R12, SRZ ;  /* 0x00000000000c7805 */ /* 0x000fe2000001ff00 */
[----:B------:R1:W-:Y:S01]  /*2b130*/  STL [R1+0x1504], RZ ;  /* 0x001504ff01007387 */ /* 0x0003e20000100800 */
[----:B------:R-:W-:Y:S02]  /*2b140*/  CS2R R14, SRZ ;  /* 0x00000000000e7805 */ /* 0x000fe4000001ff00 */
[----:B----4-:R-:W-:Y:S02]  /*2b150*/  CS2R R8, SRZ ;  /* 0x0000000000087805 */ /* 0x010fe4000001ff00 */
[----:B------:R-:W-:Y:S01]  /*2b160*/  CS2R R10, SRZ ;  /* 0x00000000000a7805 */ /* 0x000fe2000001ff00 */
[----:B------:R1:W-:Y:S01]  /*2b170*/  STL [R1+0x1508], RZ ;  /* 0x001508ff01007387 */ /* 0x0003e20000100800 */
[----:B------:R-:W-:Y:S02]  /*2b180*/  CS2R R4, SRZ ;  /* 0x0000000000047805 */ /* 0x000fe4000001ff00 */
[----:B------:R-:W-:Y:S01]  /*2b190*/  CS2R R6, SRZ ;  /* 0x0000000000067805 */ /* 0x000fe2000001ff00 */
        /* <DEDUP_REMOVED lines=108> */
[----:B------:R1:W-:Y:S01]  /*2b860*/  STL [R1+0xddc], RZ ;  /* 0x000ddcff01007387 */ /* 0x0003e20000100800 */
[----:B------:R-:W-:Y:S05]  /*2b870*/  @P0 BRA `(.L_x_0) ;  /* 0x0000066000500947 */ /* 0x000fea0003800000 */
        /* <DEDUP_REMOVED lines=12> */
[----:B--2---:R-:W-:-:S03]  /*2b940*/  MOV R0, R25 ;  /* 0x0000001900007202 */ /* 0x004fc60000000f00 */
[----:B------:R-:W-:Y:S04]  /*2b950*/  STL [R1+0x2efc], R24 ;  /* 0x002efc1801007387 */ /* 0x000fe80000100800 */
[----:B---3--:R-:W-:Y:S04]  /*2b960*/  STL [R1+0x2f04], R26 ;  /* 0x002f041a01007387 */ /* 0x008fe80000100800 */
[----:B------:R2:W-:Y:S04]  /*2b970*/  STL [R1+0x2ef8], R0 ;  /* 0x002ef80001007387 */ /* 0x0005e80000100800 */
[----:B----4-:R-:W-:Y:S01]  /*2b980*/  STL [R1+0x2f0c], R20 ;  /* 0x002f0c1401007387 */ /* 0x010fe20000100800 */
[----:B--2---:R-:W-:-:S05]  /*2b990*/  IMAD.MOV.U32 R0, RZ, RZ, R27 ;  /* 0x000000ffff007224 */ /* 0x004fca00078e001b */
[----:B------:R2:W-:Y:S04]  /*2b9a0*/  STL [R1+0x2f00], R0 ;  /* 0x002f000001007387 */ /* 0x0005e80000100800 */
[----:B------:R-:W-:Y:S01]  /*2b9b0*/  STL [R1+0x2f14], R22 ;  /* 0x002f141601007387 */ /* 0x000fe20000100800 */
[----:B--2---:R-:W-:-:S05]  /*2b9c0*/  IMAD.MOV.U32 R0, RZ, RZ, R21 ;  /* 0x000000ffff007224 */ /* 0x004fca00078e0015 */
[----:B------:R2:W-:Y:S04]  /*2b9d0*/  STL [R1+0x2f08], R0 ;  /* 0x002f080001007387 */ /* 0x0005e80000100800 */
[----:B------:R-:W-:Y:S01]  /*2b9e0*/  STL [R1+0x2f18], R16 ;  /* 0x002f181001007387 */ /* 0x000fe20000100800 */
[----:B--2---:R-:W-:-:S05]  /*2b9f0*/  IMAD.MOV.U32 R0, RZ, RZ, R23 ;  /* 0x000000ffff007224 */ /* 0x004fca00078e0017 */
[----:B------:R2:W-:Y:S04]  /*2ba00*/  STL [R1+0x2f10], R0 ;  /* 0x002f100001007387 */ /* 0x0005e80000100800 */
[----:B------:R-:W-:Y:S01]  /*2ba10*/  STL [R1+0x2ef4], R18 ;  /* 0x002ef41201007387 */ /* 0x000fe20000100800 */
[----:B--2---:R-:W-:-:S05]  /*2ba20*/  MOV R0, R17 ;  /* 0x0000001100007202 */ /* 0x004fca0000000f00 */
[----:B------:R2:W-:Y:S04]  /*2ba30*/  STL [R1+0x2ef0], R0 ;  /* 0x002ef00001007387 */ /* 0x0005e80000100800 */
[----:B------:R-:W-:Y:S01]  /*2ba40*/  STL [R1+0x2eec], R12 ;  /* 0x002eec0c01007387 */ /* 0x000fe20000100800 */
[----:B--2---:R-:W-:-:S05]  /*2ba50*/  IMAD.MOV.U32 R0, RZ, RZ, R19 ;  /* 0x000000ffff007224 */ /* 0x004fca00078e0013 */
[----:B------:R2:W-:Y:S04]  /*2ba60*/  STL [R1+0x2ee8], R0 ;  /* 0x002ee80001007387 */ /* 0x0005e80000100800 */
[----:B------:R-:W3:Y:S04]  /*2ba70*/  LDL.LU.64 R24, [R1+0x950] ;  /* 0x0009500001187983 */ /* 0x000ee80000300a00 */
[----:B------:R-:W4:Y:S01]  /*2ba80*/  LDL.LU.64 R26, [R1+0x968] ;  /* 0x00096800011a7983 */ /* 0x000f220000300a00 */
[----:B--2---:R-:W-:-:S05]  /*2ba90*/  IMAD.MOV.U32 R0, RZ, RZ, R13 ;  /* 0x000000ffff007224 */ /* 0x004fca00078e000d */
[----:B------:R2:W-:Y:S04]  /*2baa0*/  STL [R1+0x2ee0], R0 ;  /* 0x002ee00001007387 */ /* 0x0005e80000100800 */
[----:B------:R-:W-:Y:S04]  /*2bab0*/  STL [R1+0x2ee4], R14 ;  /* 0x002ee40e01007387 */ /* 0x000fe80000100800 */
[----:B------:R-:W4:Y:S01]  /*2bac0*/  LDL.LU.64 R20, [R1+0x980] ;  /* 0x0009800001147983 */ /* 0x000f220000300a00 */
[----:B--2---:R-:W-:-:S03]  /*2bad0*/  IMAD.MOV.U32 R0, RZ, RZ, R15 ;  /* 0x000000ffff007224 */ /* 0x004fc600078e000f */
[----:B------:R-:W2:Y:S04]  /*2bae0*/  LDL.LU.64 R22, [R1+0x998] ;  /* 0x0009980001167983 */ /* 0x000ea80000300a00 */
[----:B------:R1:W-:Y:S04]  /*2baf0*/  STL [R1+0x2ed8], R0 ;  /* 0x002ed80001007387 */ /* 0x0003e80000100800 */
[----:B------:R-:W-:Y:S04]  /*2bb00*/  STL [R1+0x2edc], R8 ;  /* 0x002edc0801007387 */ /* 0x000fe80000100800 */
[----:B------:R-:W2:Y:S01]  /*2bb10*/  LDL.LU.64 R16, [R1+0x8f8] ;  /* 0x0008f80001107983 */ /* 0x000ea20000300a00 */
[----:B-1----:R-:W-:-:S03]  /*2bb20*/  MOV R0, R9 ;  /* 0x0000000900007202 */ /* 0x002fc60000000f00 */
[----:B------:R-:W2:Y:S04]  /*2bb30*/  LDL.LU.64 R18, [R1+0x8f0] ;  /* 0x0008f00001127983 */ /* 0x000ea80000300a00 */
[----:B------:R1:W-:Y:S04]  /*2bb40*/  STL [R1+0x2ed0], R0 ;  /* 0x002ed00001007387 */ /* 0x0003e80000100800 */
[----:B------:R-:W-:Y:S04]  /*2bb50*/  STL [R1+0x2ed4], R10 ;  /* 0x002ed40a01007387 */ /* 0x000fe80000100800 */
[----:B------:R-:W2:Y:S01]  /*2bb60*/  LDL.LU.64 R12, [R1+0x8e8] ;  /* 0x0008e800010c7983 */ /* 0x000ea20000300a00 */
[----:B-1----:R-:W-:-:S03]  /*2bb70*/  IMAD.MOV.U32 R0, RZ, RZ, R11 ;  /* 0x000000ffff007224 */ /* 0x002fc600078e000b */
[----:B------:R-:W-:Y:S04]  /*2bb80*/  STL [R1+0x2ecc], R4 ;  /* 0x002ecc0401007387 */ /* 0x000fe80000100800 */
[----:B------:R1:W-:Y:S04]  /*2bb90*/  STL [R1+0x2ec8], R0 ;  /* 0x002ec80001007387 */ /* 0x0003e80000100800 */
[----:B------:R-:W2:Y:S01]  /*2bba0*/  LDL.LU.64 R14, [R1+0x8e0] ;  /* 0x0008e000010e7983 */ /* 0x000ea20000300a00 */
[----:B-1----:R-:W-:-:S05]  /*2bbb0*/  IMAD.MOV.U32 R0, RZ, RZ, R5 ;  /* 0x000000ffff007224 */ /* 0x002fca00078e0005 */
[----:B------:R1:W-:Y:S04]  /*2bbc0*/  STL [R1+0x2ec0], R0 ;  /* 0x002ec00001007387 */ /* 0x0003e80000100800 */
[----:B------:R1:W-:Y:S02]  /*2bbd0*/  STL [R1+0x2ec4], R6 ;  /* 0x002ec40601007387 */ /* 0x0003e40000100800 */
[----:B-1----:R-:W-:Y:S02]  /*2bbe0*/  IMAD.MOV.U32 R0, RZ, RZ, R7 ;  /* 0x000000ffff007224 */ /* 0x002fe400078e0007 */
[----:B-----5:R-:W-:Y:S04]  /*2bbf0*/  STL [R1+0x2ebc], R160 ;  /* 0x002ebca001007387 */ /* 0x020fe80000100800 */
[----:B------:R3:W-:Y:S04]  /*2bc00*/  STL [R1+0x2eb8], R0 ;  /* 0x002eb80001007387 */ /* 0x0007e80000100800 */
[----:B------:R-:W2:Y:S04]  /*2bc10*/  LDL.LU.64 R8, [R1+0x7a0] ;  /* 0x0007a00001087983 */ /* 0x000ea80000300a00 */
[----:B------:R-:W-:Y:S04]  /*2bc20*/  STL [R1+0x2eb0], R161 ;  /* 0x002eb0a101007387 */ /* 0x000fe80000100800 */
[----:B------:R-:W-:Y:S04]  /*2bc30*/  STL [R1+0x2eb4], R158 ;  /* 0x002eb49e01007387 */ /* 0x000fe80000100800 */
[----:B------:R-:W-:Y:S04]  /*2bc40*/  STL [R1+0x2ea8], R159 ;  /* 0x002ea89f01007387 */ /* 0x000fe80000100800 */
[----:B------:R-:W2:Y:S04]  /*2bc50*/  LDL.LU.64 R10, [R1+0x798] ;  /* 0x00079800010a7983 */ /* 0x000ea80000300a00 */
[----:B------:R-:W-:Y:S04]  /*2bc60*/  STL [R1+0x2eac], R156 ;  /* 0x002eac9c01007387 */ /* 0x000fe80000100800 */
[----:B------:R-:W-:Y:S04]  /*2bc70*/  STL [R1+0x2ea0], R157 ;  /* 0x002ea09d01007387 */ /* 0x000fe80000100800 */
[----:B------:R-:W2:Y:S04]  /*2bc80*/  LDL.LU.64 R4, [R1+0x790] ;  /* 0x0007900001047983 */ /* 0x000ea80000300a00 */
[----:B------:R-:W-:Y:S04]  /*2bc90*/  STL [R1+0x2ea4], R154 ;  /* 0x002ea49a01007387 */ /* 0x000fe80000100800 */
[----:B------:R-:W-:Y:S04]  /*2bca0*/  STL [R1+0x2e78], R155 ;  /* 0x002e789b01007387 */ /* 0x000fe80000100800 */
[----:B------:R-:W2:Y:S01]  /*2bcb0*/  LDL.LU.64 R6, [R1+0x788] ;  /* 0x0007880001067983 */ /* 0x000ea20000300a00 */
[----:B---3--:R-:W-:-:S03]  /*2bcc0*/  MOV R0, R25 ;  /* 0x0000001900007202 */ /* 0x008fc60000000f00 */
[----:B------:R-:W-:Y:S04]  /*2bcd0*/  STL [R1+0x2e80], R24 ;  /* 0x002e801801007387 */ /* 0x000fe80000100800 */
[----:B----4-:R-:W-:Y:S04]  /*2bce0*/  STL [R1+0x2e88], R26 ;  /* 0x002e881a01007387 */ /* 0x010fe80000100800 */
[----:B------:R1:W-:Y:S02]  /*2bcf0*/  STL [R1+0x2e7c], R0 ;  /* 0x002e7c0001007387 */ /* 0x0003e40000100800 */
[----:B-1----:R-:W-:-:S02]  /*2bd00*/  IMAD.MOV.U32 R0, RZ, RZ, R27 ;  /* 0x000000ffff007224 */ /* 0x002fc400078e001b */
[----:B------:R-:W-:Y:S04]  /*2bd10*/  STL [R1+0x2e90], R20 ;  /* 0x002e901401007387 */ /* 0x000fe80000100800 */
[----:B------:R1:W-:Y:S04]  /*2bd20*/  STL [R1+0x2e84], R0 ;  /* 0x002e840001007387 */ /* 0x0003e80000100800 */
[----:B--2---:R-:W-:Y:S01]  /*2bd30*/  STL [R1+0x2e98], R22 ;  /* 0x002e981601007387 */ /* 0x004fe20000100800 */
[----:B-1----:R-:W-:-:S05]  /*2bd40*/  IMAD.MOV.U32 R0, RZ, RZ, R21 ;  /* 0x000000ffff007224 */ /* 0x002fca00078e0015 */
[----:B------:R1:W-:Y:S04]  /*2bd50*/  STL [R1+0x2e8c], R0 ;  /* 0x002e8c0001007387 */ /* 0x0003e80000100800 */
[----:B------:R-:W-:Y:S01]  /*2bd60*/  STL [R1+0x2e9c], R16 ;  /* 0x002e9c1001007387 */ /* 0x000fe20000100800 */
[----:B-1----:R-:W-:-:S05]  /*2bd70*/  IMAD.MOV.U32 R0, RZ, RZ, R23 ;  /* 0x000000ffff007224 */ /* 0x002fca00078e0017 */
[----:B------:R1:W-:Y:S04]  /*2bd80*/  STL [R1+0x2e94], R0 ;  /* 0x002e940001007387 */ /* 0x0003e80000100800 */
[----:B------:R-:W-:Y:S01]  /*2bd90*/  STL [R1+0x2e74], R18 ;  /* 0x002e741201007387 */ /* 0x000fe20000100800 */
[----:B-1----:R-:W-:-:S05]  /*2bda0*/  MOV R0, R17 ;  /* 0x0000001100007202 */ /* 0x002fca0000000f00 */
[----:B------:R1:W-:Y:S04]  /*2bdb0*/  STL [R1+0x2e70], R0 ;  /* 0x002e700001007387 */ /* 0x0003e80000100800 */
[----:B------:R-:W-:Y:S01]  /*2bdc0*/  STL [R1+0x2e6c], R12 ;  /* 0x002e6c0c01007387 */ /* 0x000fe20000100800 */
[----:B-1----:R-:W-:-:S05]  /*2bdd0*/  IMAD.MOV.U32 R0, RZ, RZ, R19 ;  /* 0x000000ffff007224 */ /* 0x002fca00078e0013 */
[----:B------:R1:W-:Y:S04]  /*2bde0*/  STL [R1+0x2e68], R0 ;  /* 0x002e680001007387 */ /* 0x0003e80000100800 */
[----:B------:R-:W2:Y:S04]  /*2bdf0*/  LDL.LU.64 R24, [R1+0xa00] ;  /* 0x000a000001187983 */ /* 0x000ea80000300a00 */
[----:B------:R-:W3:Y:S01]  /*2be00*/  LDL.LU.64 R26, [R1+0xa18] ;  /* 0x000a1800011a7983 */ /* 0x000ee20000300a00 */
[----:B-1----:R-:W-:-:S05]  /*2be10*/  IMAD.MOV.U32 R0, RZ, RZ, R13 ;  /* 0x000000ffff007224 */ /* 0x002fca00078e000d */
[----:B------:R1:W-:Y:S04]  /*2be20*/  STL [R1+0x2e60], R0 ;  /* 0x002e600001007387 */ /* 0x0003e80000100800 */
[----:B------:R-:W-:Y:S04]  /*2be30*/  STL [R1+0x2e64], R14 ;  /* 0x002e640e01007387 */ /* 0x000fe80000100800 */
[----:B------:R-:W4:Y:S01]  /*2be40*/  LDL.LU.64 R20, [R1+0xa80] ;  /* 0x000a800001147983 */ /* 0x000f220000300a00 */
[----:B-1----:R-:W-:-:S03]  /*2be50*/  IMAD.MOV.U32 R0, RZ, RZ, R15 ;  /* 0x000000ffff007224 */ /* 0x002fc600078e000f */
[----:B------:R-:W4:Y:S04]  /*2be60*/  LDL.LU.64 R22, [R1+0xaa8] ;  /* 0x000aa80001167983 */ /* 0x000f280000300a00 */
[----:B------:R1:W-:Y:S04]  /*2be70*/  STL [R1+0x2e58], R0 ;  /* 0x002e580001007387 */ /* 0x0003e80000100800 */
[----:B------:R-:W-:Y:S04]  /*2be80*/  STL [R1+0x2e5c], R8 ;  /* 0x002e5c0801007387 */ /* 0x000fe80000100800 */
[----:B------:R-:W4:Y:S01]  /*2be90*/  LDL.LU.64 R16, [R1+0x8d8] ;  /* 0x0008d80001107983 */ /* 0x000f220000300a00 */
[----:B-1----:R-:W-:-:S03]  /*2bea0*/  MOV R0, R9 ;  /* 0x0000000900007202 */ /* 0x002fc60000000f00 */
[----:B------:R-:W4:Y:S04]  /*2beb0*/  LDL.LU.64 R18, [R1+0x8d0] ;  /* 0x0008d00001127983 */ /* 0x000f280000300a00 */
[----:B------:R1:W-:Y:S04]  /*2bec0*/  STL [R1+0x2e50], R0 ;  /* 0x002e500001007387 */ /* 0x0003e80000100800 */
[----:B------:R-:W-:Y:S04]  /*2bed0*/  STL [R1+0x2e54], R10 ;  /* 0x002e540a01007387 */ /* 0x000fe80000100800 */
[----:B------:R-:W4:Y:S01]  /*2bee0*/  LDL.LU.64 R12, [R1+0x878] ;  /* 0x00087800010c7983 */ /* 0x000f220000300a00 */
[----:B-1----:R-:W-:-:S03]  /*2bef0*/  IMAD.MOV.U32 R0, RZ, RZ, R11 ;  /* 0x000000ffff007224 */ /* 0x002fc600078e000b */
[----:B------:R-:W-:Y:S04]  /*2bf00*/  STL [R1+0x2e4c], R4 ;  /* 0x002e4c0401007387 */ /* 0x000fe80000100800 */
[----:B------:R1:W-:Y:S04]  /*2bf10*/  STL [R1+0x2e48], R0 ;  /* 0x002e480001007387 */ /* 0x0003e80000100800 */
[----:B------:R-:W4:Y:S01]  /*2bf20*/  LDL.LU.64 R14, [R1+0x870] ;  /* 0x00087000010e7983 */ /* 0x000f220000300a00 */
[----:B-1----:R-:W-:-:S05]  /*2bf30*/  IMAD.MOV.U32 R0, RZ, RZ, R5 ;  /* 0x000000ffff007224 */ /* 0x002fca00078e0005 */
[----:B------:R1:W-:Y:S04]  /*2bf40*/  STL [R1+0x2e40], R0 ;  /* 0x002e400001007387 */ /* 0x0003e80000100800 */
[----:B------:R1:W-:Y:S02]  /*2bf50*/  STL [R1+0x2e44], R6 ;  /* 0x002e440601007387 */ /* 0x0003e40000100800 */
[----:B-1----:R-:W-:Y:S02]  /*2bf60*/  IMAD.MOV.U32 R0, RZ, RZ, R7 ;  /* 0x000000ffff007224 */ /* 0x002fe400078e0007 */
[----:B------:R-:W-:Y:S04]  /*2bf70*/  STL [R1+0x2e3c], R152 ;  /* 0x002e3c9801007387 */ /* 0x000fe80000100800 */
[----:B------:R2:W-:Y:S04]  /*2bf80*/  STL [R1+0x2e38], R0 ;  /* 0x002e380001007387 */ /* 0x0005e80000100800 */
[----:B------:R-:W4:Y:S04]  /*2bf90*/  LDL.LU.64 R8, [R1+0x780] ;  /* 0x0007800001087983 */ /* 0x000f280000300a00 */
[----:B------:R-:W-:Y:S04]  /*2bfa0*/  STL [R1+0x2e30], R153 ;  /* 0x002e309901007387 */ /* 0x000fe80000100800 */
[----:B------:R-:W-:Y:S04]  /*2bfb0*/  STL [R1+0x2e34], R146 ;  /* 0x002e349201007387 */ /* 0x000fe80000100800 */
[----:B------:R-:W-:Y:S04]  /*2bfc0*/  STL [R1+0x2e28], R147 ;  /* 0x002e289301007387 */ /* 0x000fe80000100800 */
[----:B------:R-:W4:Y:S04]  /*2bfd0*/  LDL.LU.64 R10, [R1+0x778] ;  /* 0x00077800010a7983 */ /* 0x000f280000300a00 */
[----:B------:R-:W-:Y:S04]  /*2bfe0*/  STL [R1+0x2e2c], R144 ;  /* 0x002e2c9001007387 */ /* 0x000fe80000100800 */
[----:B------:R-:W-:Y:S04]  /*2bff0*/  STL [R1+0x2e20], R145 ;  /* 0x002e209101007387 */ /* 0x000fe80000100800 */
[----:B------:R-:W4:Y:S04]  /*2c000*/  LDL.LU.64 R4, [R1+0x770] ;  /* 0x0007700001047983 */ /* 0x000f280000300a00 */
[----:B------:R-:W-:Y:S04]  /*2c010*/  STL [R1+0x2e24], R142 ;  /* 0x002e248e01007387 */ /* 0x000fe80000100800 */
[----:B------:R-:W-:Y:S04]  /*2c020*/  STL [R1+0x2df8], R143 ;  /* 0x002df88f01007387 */ /* 0x000fe80000100800 */
[----:B------:R-:W4:Y:S01]  /*2c030*/  LDL.LU.64 R6, [R1+0x768] ;  /* 0x0007680001067983 */ /* 0x000f220000300a00 */
[----:B--2---:R-:W-:-:S03]  /*2c040*/  MOV R0, R25 ;  /* 0x0000001900007202 */ /* 0x004fc60000000f00 */
[----:B------:R-:W-:Y:S04]  /*2c050*/  STL [R1+0x2e00], R24 ;  /* 0x002e001801007387 */ /* 0x000fe80000100800 */
[----:B---3--:R-:W-:Y:S04]  /*2c060*/  STL [R1+0x2e08], R26 ;  /* 0x002e081a01007387 */ /* 0x008fe80000100800 */
[----:B------:R1:W-:Y:S02]  /*2c070*/  STL [R1+0x2dfc], R0 ;  /* 0x002dfc0001007387 */ /* 0x0003e40000100800 */
[----:B-1----:R-:W-:-:S02]  /*2c080*/  IMAD.MOV.U32 R0, RZ, RZ, R27 ;  /* 0x000000ffff007224 */ /* 0x002fc400078e001b */
[----:B----4-:R-:W-:Y:S04]  /*2c090*/  STL [R1+0x2e10], R20 ;  /* 0x002e101401007387 */ /* 0x010fe80000100800 */
[----:B------:R1:W-:Y:S04]  /*2c0a0*/  STL [R1+0x2e04], R0 ;  /* 0x002e040001007387 */ /* 0x0003e80000100800 */
[----:B------:R-:W-:Y:S01]  /*2c0b0*/  STL [R1+0x2e18], R22 ;  /* 0x002e181601007387 */ /* 0x000fe20000100800 */
        /* <DEDUP_REMOVED lines=636> */
[----:B------:R1:W-:Y:S04]  /*2e880*/  STL [R1+0x2454], R4 ;  /* 0x0024540401007387 */ /* 0x0003e80000100800 */
        /* <DEDUP_REMOVED lines=12> */
[----:B------:R1:W-:Y:S04]  /*2e950*/  STL [R1+0x246c], R6 ;  /* 0x00246c0601007387 */ /* 0x0003e80000100800 */
[----:B------:R-:W4:Y:S01]  /*2e960*/  LDL.LU.64 R10, [R1+0x1680] ;  /* 0x00168000010a7983 */ /* 0x000f220000300a00 */
[----:B-1----:R-:W-:-:S05]  /*2e970*/  IMAD.MOV.U32 R0, RZ, RZ, R7 ;  /* 0x000000ffff007224 */ /* 0x002fca00078e0007 */
[----:B------:R2:W-:Y:S04]  /*2e980*/  STL [R1+0x2468], R0 ;  /* 0x0024680001007387 */ /* 0x0005e80000100800 */
        /* <DEDUP_REMOVED lines=9> */
[----:B------:R-:W4:Y:S04]  /*2ea20*/  LDL.LU.64 R8, [R1+0x16c8] ;  /* 0x0016c80001087983 */ /* 0x000f280000300a00 */
[----:B------:R-:W-:Y:S01]  /*2ea30*/  STL [R1+0x2488], R197 ;  /* 0x002488c501007387 */ /* 0x000fe20000100800 */
        /* <DEDUP_REMOVED lines=19> */
[----:B------:R-:W2:Y:S01]  /*2eb70*/  LDL.LU.64 R24, [R1+0x17f0] ;  /* 0x0017f00001187983 */ /* 0x000ea20000300a00 */
[----:B-1----:R-:W-:-:S03]  /*2eb80*/  IMAD.MOV.U32 R0, RZ, RZ, R5 ;  /* 0x000000ffff007224 */ /* 0x002fc600078e0005 */
[----:B------:R-:W3:Y:S04]  /*2eb90*/  LDL.LU.64 R4, [R1+0x17f8] ;  /* 0x0017f80001047983 */ /* 0x000ee80000300a00 */
[----:B------:R1:W-:Y:S04]  /*2eba0*/  STL [R1+0x24c0], R0 ;  /* 0x0024c00001007387 */ /* 0x0003e80000100800 */
[----:B------:R-:W-:Y:S04]  /*2ebb0*/  STL [R1+0x24cc], R12 ;  /* 0x0024cc0c01007387 */ /* 0x000fe80000100800 */
[----:B------:R-:W4:Y:S01]  /*2ebc0*/  LDL.LU.64 R26, [R1+0x1800] ;  /* 0x00180000011a7983 */ /* 0x000f220000300a00 */
[----:B-1----:R-:W-:-:S05]  /*2ebd0*/  IMAD.MOV.U32 R0, RZ, RZ, R13 ;  /* 0x000000ffff007224 */ /* 0x002fca00078e000d */
[----:B------:R1:W-:Y:S04]  /*2ebe0*/  STL [R1+0x24c8], R0 ;  /* 0x0024c80001007387 */ /* 0x0003e80000100800 */
[----:B------:R1:W-:Y:S04]  /*2ebf0*/  STL [R1+0x24d4], R10 ;  /* 0x0024d40a01007387 */ /* 0x0003e80000100800 */
[----:B------:R-:W4:Y:S01]  /*2ec00*/  LDL.LU.64 R20, [R1+0x1808] ;  /* 0x0018080001147983 */ /* 0x000f220000300a00 */
[----:B-1----:R-:W-:-:S03]  /*2ec10*/  MOV R0, R11 ;  /* 0x0000000b00007202 */ /* 0x002fc60000000f00 */
[----:B------:R-:W4:Y:S04]  /*2ec20*/  LDL.LU.64 R22, [R1+0x1790] ;  /* 0x0017900001167983 */ /* 0x000f280000300a00 */
[----:B------:R1:W-:Y:S04]  /*2ec30*/  STL [R1+0x24d0], R0 ;  /* 0x0024d00001007387 */ /* 0x0003e80000100800 */
[----:B------:R1:W-:Y:S04]  /*2ec40*/  STL [R1+0x24dc], R6 ;  /* 0x0024dc0601007387 */ /* 0x0003e80000100800 */
[----:B------:R-:W4:Y:S01]  /*2ec50*/  LDL.LU.64 R10, [R1+0x17a0] ;  /* 0x0017a000010a7983 */ /* 0x000f220000300a00 */
[----:B-1----:R-:W-:-:S03]  /*2ec60*/  IMAD.MOV.U32 R0, RZ, RZ, R7 ;  /* 0x000000ffff007224 */ /* 0x002fc600078e0007 */
[----:B------:R-:W-:Y:S04]  /*2ec70*/  STL [R1+0x24e4], R14 ;  /* 0x0024e40e01007387 */ /* 0x000fe80000100800 */
        /* <DEDUP_REMOVED lines=9> */
[----:B------:R-:W4:Y:S04]  /*2ed10*/  LDL.LU.64 R18, [R1+0x16e0] ;  /* 0x0016e00001127983 */ /* 0x000f280000300a00 */
        /* <DEDUP_REMOVED lines=15> */
[----:B------:R-:W2:Y:S04]  /*2ee10*/  LDL.LU.64 R4, [R1+0x298] ;  /* 0x0002980001047983 */ /* 0x000ea80000300a00 */
[----:B------:R1:W-:Y:S04]  /*2ee20*/  STL [R1+0x2518], R0 ;  /* 0x0025180001007387 */ /* 0x0003e80000100800 */
[----:B----4-:R-:W-:Y:S01]  /*2ee30*/  STL [R1+0x2524], R26 ;  /* 0x0025241a01007387 */ /* 0x010fe20000100800 */
[----:B-1----:R-:W-:-:S03]  /*2ee40*/  IMAD.MOV.U32 R0, RZ, RZ, R27 ;  /* 0x000000ffff007224 */ /* 0x002fc600078e001b */
[----:B------:R-:W-:Y:S04]  /*2ee50*/  STL [R1+0x252c], R20 ;  /* 0x00252c1401007387 */ /* 0x000fe80000100800 */
[----:B------:R1:W-:Y:S04]  /*2ee60*/  STL [R1+0x2520], R0 ;  /* 0x0025200001007387 */ /* 0x0003e80000100800 */
[----:B------:R-:W-:Y:S01]  /*2ee70*/  STL [R1+0x2534], R22 ;  /* 0x0025341601007387 */ /* 0x000fe20000100800 */
[----:B-1----:R-:W-:-:S05]  /*2ee80*/  IMAD.MOV.U32 R0, RZ, RZ, R21 ;  /* 0x000000ffff007224 */ /* 0x002fca00078e0015 */
[----:B------:R1:W-:Y:S04]  /*2ee90*/  STL [R1+0x2528], R0 ;  /* 0x0025280001007387 */ /* 0x0003e80000100800 */
[----:B------:R-:W-:Y:S01]  /*2eea0*/  STL [R1+0x253c], R10 ;  /* 0x00253c0a01007387 */ /* 0x000fe20000100800 */
[----:B-1----:R-:W-:-:S05]  /*2eeb0*/  MOV R0, R23 ;  /* 0x0000001700007202 */ /* 0x002fca0000000f00 */
[----:B------:R1:W-:Y:S02]  /*2eec0*/  STL [R1+0x2530], R0 ;  /* 0x0025300001007387 */ /* 0x0003e40000100800 */
[----:B-1----:R-:W-:Y:S02]  /*2eed0*/  IMAD.MOV.U32 R0, RZ, RZ, R11 ;  /* 0x000000ffff007224 */ /* 0x002fe400078e000b */
[----:B------:R-:W3:Y:S04]  /*2eee0*/  LDL.LU.64 R10, [R1+0x1930] ;  /* 0x00193000010a7983 */ /* 0x000ee80000300a00 */
[----:B------:R1:W-:Y:S04]  /*2eef0*/  STL [R1+0x2538], R0 ;  /* 0x0025380001007387 */ /* 0x0003e80000100800 */
[----:B------:R4:W-:Y:S01]  /*2ef00*/  STL [R1+0x2544], R6 ;  /* 0x0025440601007387 */ /* 0x0009e20000100800 */
[----:B-1----:R-:W-:-:S03]  /*2ef10*/  IMAD.MOV.U32 R0, RZ, RZ, R7 ;  /* 0x000000ffff007224 */ /* 0x002fc600078e0007 */
[----:B----4-:R-:W4:Y:S04]  /*2ef20*/  LDL.LU.64 R6, [R1+0x1938] ;  /* 0x0019380001067983 */ /* 0x010f280000300a00 */
[----:B------:R1:W-:Y:S04]  /*2ef30*/  STL [R1+0x2540], R0 ;  /* 0x0025400001007387 */ /* 0x0003e80000100800 */
[----:B------:R-:W-:Y:S04]  /*2ef40*/  STL [R1+0x254c], R16 ;  /* 0x00254c1001007387 */ /* 0x000fe80000100800 */
[----:B------:R-:W4:Y:S01]  /*2ef50*/  LDL.LU.64 R24, [R1+0x1860] ;  /* 0x0018600001187983 */ /* 0x000f220000300a00 */
[----:B-1----:R-:W-:-:S05]  /*2ef60*/  IMAD.MOV.U32 R0, RZ, RZ, R17 ;  /* 0x000000ffff007224 */ /* 0x002fca00078e0011 */
[----:B------:R1:W-:Y:S04]  /*2ef70*/  STL [R1+0x2548], R0 ;  /* 0x0025480001007387 */ /* 0x0003e80000100800 */
[----:B------:R-:W-:Y:S04]  /*2ef80*/  STL [R1+0x2554], R18 ;  /* 0x0025541201007387 */ /* 0x000fe80000100800 */
[----:B------:R-:W4:Y:S01]  /*2ef90*/  LDL.LU.64 R26, [R1+0x1868] ;  /* 0x00186800011a7983 */ /* 0x000f220000300a00 */
[----:B-1----:R-:W-:-:S05]  /*2efa0*/  MOV R0, R19 ;  /* 0x0000001300007202 */ /* 0x002fca0000000f00 */
[----:B------:R1:W-:Y:S04]  /*2efb0*/  STL [R1+0x2550], R0 ;  /* 0x0025500001007387 */ /* 0x0003e80000100800 */
[----:B------:R-:W-:Y:S04]  /*2efc0*/  STL [R1+0x255c], R12 ;  /* 0x00255c0c01007387 */ /* 0x000fe80000100800 */
        /* <DEDUP_REMOVED lines=14> */
[----:B--2---:R2:W-:Y:S01]  /*2f0b0*/  STL [R1+0x257c], R4 ;  /* 0x00257c0401007387 */ /* 0x0045e20000100800 */
[----:B-1----:R-:W-:-:S03]  /*2f0c0*/  MOV R0, R5 ;  /* 0x0000000500007202 */ /* 0x002fc60000000f00 */
[----:B------:R-:W4:Y:S04]  /*2f0d0*/  LDL.LU.64 R12, [R1+0x938] ;  /* 0x00093800010c7983 */ /* 0x000f280000300a00 */
[----:B------:R-:W-:Y:S04]  /*2f0e0*/  STL [R1+0x2584], R210 ;  /* 0x002584d201007387 */ /* 0x000fe80000100800 */
[----:B------:R1:W-:Y:S04]  /*2f0f0*/  STL [R1+0x2578], R0 ;  /* 0x0025780001007387 */ /* 0x0003e80000100800 */
[----:B------:R-:W4:Y:S04]  /*2f100*/  LDL.LU.64 R14, [R1+0x930] ;  /* 0x00093000010e7983 */ /* 0x000f280000300a00 */
[----:B------:R-:W-:Y:S04]  /*2f110*/  STL [R1+0x2580], R211 ;  /* 0x002580d301007387 */ /* 0x000fe80000100800 */
[----:B------:R-:W-:Y:S04]  /*2f120*/  STL [R1+0x258c], R212 ;  /* 0x00258cd401007387 */ /* 0x000fe80000100800 */
[----:B--2---:R-:W2:Y:S04]  /*2f130*/  LDL.LU.64 R4, [R1+0x428] ;  /* 0x0004280001047983 */ /* 0x004ea80000300a00 */
[----:B------:R-:W-:Y:S04]  /*2f140*/  STL [R1+0x2588], R213 ;  /* 0x002588d501007387 */ /* 0x000fe80000100800 */
[----:B---3--:R3:W-:Y:S04]  /*2f150*/  STL [R1+0x2594], R10 ;  /* 0x0025940a01007387 */ /* 0x0087e80000100800 */
[----:B------:R-:W2:Y:S01]  /*2f160*/  LDL.LU.64 R8, [R1+0x430] ;  /* 0x0004300001087983 */ /* 0x000ea20000300a00 */
[----:B-1----:R-:W-:-:S03]  /*2f170*/  IMAD.MOV.U32 R0, RZ, RZ, R11 ;  /* 0x000000ffff007224 */ /* 0x002fc600078e000b */
[----:B----4-:R-:W-:Y:S04]  /*2f180*/  STL [R1+0x259c], R6 ;  /* 0x00259c0601007387 */ /* 0x010fe80000100800 */
[----:B------:R1:W-:Y:S04]  /*2f190*/  STL [R1+0x2590], R0 ;  /* 0x0025900001007387 */ /* 0x0003e80000100800 */
[----:B---3--:R-:W3:Y:S01]  /*2f1a0*/  LDL.LU.64 R10, [R1+0x408] ;  /* 0x00040800010a7983 */ /* 0x008ee20000300a00 */
[----:B-1----:R-:W-:-:S03]  /*2f1b0*/  IMAD.MOV.U32 R0, RZ, RZ, R7 ;  /* 0x000000ffff007224 */ /* 0x002fc600078e0007 */
[----:B------:R-:W-:Y:S04]  /*2f1c0*/  STL [R1+0x25a4], R24 ;  /* 0x0025a41801007387 */ /* 0x000fe80000100800 */
[----:B------:R1:W-:Y:S04]  /*2f1d0*/  STL [R1+0x2598], R0 ;  /* 0x0025980001007387 */ /* 0x0003e80000100800 */
[----:B------:R-:W4:Y:S01]  /*2f1e0*/  LDL.LU.64 R6, [R1+0x410] ;  /* 0x0004100001067983 */ /* 0x000f220000300a00 */
[----:B-1----:R-:W-:-:S03]  /*2f1f0*/  IMAD.MOV.U32 R0, RZ, RZ, R25 ;  /* 0x000000ffff007224 */ /* 0x002fc600078e0019 */
[----:B------:R-:W-:Y:S04]  /*2f200*/  STL [R1+0x25ac], R26 ;  /* 0x0025ac1a01007387 */ /* 0x000fe80000100800 */
[----:B------:R1:W-:Y:S02]  /*2f210*/  STL [R1+0x25a0], R0 ;  /* 0x0025a00001007387 */ /* 0x0003e40000100800 */
[----:B-1----:R-:W-:Y:S02]  /*2f220*/  MOV R0, R27 ;  /* 0x0000001b00007202 */ /* 0x002fe40000000f00 */
[----:B------:R-:W-:Y:S04]  /*2f230*/  STL [R1+0x25b4], R16 ;  /* 0x0025b41001007387 */ /* 0x000fe80000100800 */
[----:B------:R1:W-:Y:S02]  /*2f240*/  STL [R1+0x25a8], R0 ;  /* 0x0025a80001007387 */ /* 0x0003e40000100800 */
[----:B-1----:R-:W-:-:S02]  /*2f250*/  IMAD.MOV.U32 R0, RZ, RZ, R17 ;  /* 0x000000ffff007224 */ /* 0x002fc400078e0011 */
[----:B------:R-:W4:Y:S04]  /*2f260*/  LDL.LU.64 R16, [R1+0x400] ;  /* 0x0004000001107983 */ /* 0x000f280000300a00 */
[----:B------:R1:W-:Y:S04]  /*2f270*/  STL [R1+0x25b0], R0 ;  /* 0x0025b00001007387 */ /* 0x0003e80000100800 */
[----:B------:R1:W-:Y:S02]  /*2f280*/  STL [R1+0x25bc], R18 ;  /* 0x0025bc1201007387 */ /* 0x0003e40000100800 */
[----:B-1----:R-:W-:-:S02]  /*2f290*/  IMAD.MOV.U32 R0, RZ, RZ, R19 ;  /* 0x000000ffff007224 */ /* 0x002fc400078e0013 */
[----:B------:R-:W4:Y:S04]  /*2f2a0*/  LDL.LU.64 R18, [R1+0x1988] ;  /* 0x0019880001127983 */ /* 0x000f280000300a00 */
[----:B------:R1:W-:Y:S04]  /*2f2b0*/  STL [R1+0x25b8], R0 ;  /* 0x0025b80001007387 */ /* 0x0003e80000100800 */
[----:B------:R1:W-:Y:S04]  /*2f2c0*/  STL [R1+0x25c4], R20 ;  /* 0x0025c41401007387 */ /* 0x0003e80000100800 */
[----:B------:R-:W4:Y:S01]  /*2f2d0*/  LDL.LU.64 R26, [R1+0x1990] ;  /* 0x00199000011a7983 */ /* 0x000f220000300a00 */
[----:B-1----:R-:W-:-:S05]  /*2f2e0*/  IMAD.MOV.U32 R0, RZ, RZ, R21 ;  /* 0x000000ffff007224 */ /* 0x002fca00078e0015 */
[----:B------:R1:W-:Y:S04]  /*2f2f0*/  STL [R1+0x25c0], R0 ;  /* 0x0025c00001007387 */ /* 0x0003e80000100800 */
[----:B------:R-:W-:Y:S04]  /*2f300*/  STL [R1+0x25cc], R22 ;  /* 0x0025cc1601007387 */ /* 0x000fe80000100800 */
[----:B------:R-:W4:Y:S01]  /*2f310*/  LDL.LU.64 R20, [R1+0x18c8] ;  /* 0x0018c80001147983 */ /* 0x000f220000300a00 */
[----:B-1----:R-:W-:-:S05]  /*2f320*/  MOV R0, R23 ;  /* 0x0000001700007202 */ /* 0x002fca0000000f00 */
[----:B------:R1:W-:Y:S04]  /*2f330*/  STL [R1+0x25c8], R0 ;  /* 0x0025c80001007387 */ /* 0x0003e80000100800 */
[----:B------:R1:W-:Y:S02]  /*2f340*/  STL [R1+0x25d4], R12 ;  /* 0x0025d40c01007387 */ /* 0x0003e40000100800 */
[----:B-1----:R-:W-:Y:S02]  /*2f350*/  IMAD.MOV.U32 R0, RZ, RZ, R13 ;  /* 0x000000ffff007224 */ /* 0x002fe400078e000d */
[----:B------:R-:W4:Y:S04]  /*2f360*/  LDL.LU.64 R12, [R1+0x18d0] ;  /* 0x0018d000010c7983 */ /* 0x000f280000300a00 */
[----:B------:R1:W-:Y:S04]  /*2f370*/  STL [R1+0x25d0], R0 ;  /* 0x0025d00001007387 */ /* 0x0003e80000100800 */
[----:B------:R1:W-:Y:S02]  /*2f380*/  STL [R1+0x25dc], R14 ;  /* 0x0025dc0e01007387 */ /* 0x0003e40000100800 */
[----:B-1----:R-:W-:-:S02]  /*2f390*/  IMAD.MOV.U32 R0, RZ, RZ, R15 ;  /* 0x000000ffff007224 */ /* 0x002fc400078e000f */
[----:B------:R-:W4:Y:S04]  /*2f3a0*/  LDL.LU.64 R14, [R1+0x1870] ;  /* 0x00187000010e7983 */ /* 0x000f280000300a00 */
[----:B------:R1:W-:Y:S04]  /*2f3b0*/  STL [R1+0x25d8], R0 ;  /* 0x0025d80001007387 */ /* 0x0003e80000100800 */
[----:B--2---:R2:W-:Y:S01]  /*2f3c0*/  STL [R1+0x25e4], R4 ;  /* 0x0025e40401007387 */ /* 0x0045e20000100800 */
[----:B-1----:R-:W-:-:S03]  /*2f3d0*/  IMAD.MOV.U32 R0, RZ, RZ, R5 ;  /* 0x000000ffff007224 */ /* 0x002fc600078e0005 */
[----:B--2---:R-:W2:Y:S04]  /*2f3e0*/  LDL.LU.64 R4, [R1+0x1878] ;  /* 0x0018780001047983 */ /* 0x004ea80000300a00 */
[----:B------:R1:W-:Y:S04]  /*2f3f0*/  STL [R1+0x25e0], R0 ;  /* 0x0025e00001007387 */ /* 0x0003e80000100800 */
[----:B------:R1:W-:Y:S02]  /*2f400*/  STL [R1+0x25ec], R8 ;  /* 0x0025ec0801007387 */ /* 0x0003e40000100800 */
[----:B-1----:R-:W-:-:S02]  /*2f410*/  MOV R0, R9 ;  /* 0x0000000900007202 */ /* 0x002fc40000000f00 */
[----:B------:R-:W2:Y:S04]  /*2f420*/  LDL.LU.64 R8, [R1+0x1850] ;  /* 0x0018500001087983 */ /* 0x000ea80000300a00 */
[----:B------:R1:W-:Y:S04]  /*2f430*/  STL [R1+0x25e8], R0 ;  /* 0x0025e80001007387 */ /* 0x0003e80000100800 */
[----:B---3--:R3:W-:Y:S01]  /*2f440*/  STL [R1+0x25f4], R10 ;  /* 0x0025f40a01007387 */ /* 0x0087e20000100800 */
[----:B-1----:R-:W-:-:S03]  /*2f450*/  IMAD.MOV.U32 R0, RZ, RZ, R11 ;  /* 0x000000ffff007224 */ /* 0x002fc600078e000b */
[----:B---3--:R-:W3:Y:S04]  /*2f460*/  LDL.LU.64 R10, [R1+0x1858] ;  /* 0x00185800010a7983 */ /* 0x008ee80000300a00 */
[----:B------:R1:W-:Y:S04]  /*2f470*/  STL [R1+0x25f0], R0 ;  /* 0x0025f00001007387 */ /* 0x0003e80000100800 */
[----:B----4-:R4:W-:Y:S01]  /*2f480*/  STL [R1+0x25fc], R6 ;  /* 0x0025fc0601007387 */ /* 0x0109e20000100800 */
[----:B-1----:R-:W-:-:S03]  /*2f490*/  IMAD.MOV.U32 R0, RZ, RZ, R7 ;  /* 0x000000ffff007224 */ /* 0x002fc600078e0007 */
[----:B----4-:R-:W4:Y:S04]  /*2f4a0*/  LDL.LU.64 R6, [R1+0x9a0] ;  /* 0x0009a00001067983 */ /* 0x010f280000300a00 */
[----:B------:R1:W-:Y:S04]  /*2f4b0*/  STL [R1+0x25f8], R0 ;  /* 0x0025f80001007387 */ /* 0x0003e80000100800 */
[----:B------:R-:W-:Y:S04]  /*2f4c0*/  STL [R1+0x2604], R2 ;  /* 0x0026040201007387 */ /* 0x000fe80000100800 */
[----:B------:R-:W-:Y:S04]  /*2f4d0*/  STL [R1+0x2600], R3 ;  /* 0x0026000301007387 */ /* 0x000fe80000100800 */
[----:B------:R-:W4:Y:S04]  /*2f4e0*/  LDL.LU.64 R22, [R1+0x928] ;  /* 0x0009280001167983 */ /* 0x000f280000300a00 */
[----:B------:R1:W-:Y:S02]  /*2f4f0*/  STL [R1+0x260c], R16 ;  /* 0x00260c1001007387 */ /* 0x0003e40000100800 */
[----:B-1----:R-:W-:-:S02]  /*2f500*/  IMAD.MOV.U32 R0, RZ, RZ, R17 ;  /* 0x000000ffff007224 */ /* 0x002fc400078e0011 */
[----:B------:R-:W4:Y:S04]  /*2f510*/  LDL.LU.64 R16, [R1+0x498] ;  /* 0x0004980001107983 */ /* 0x000f280000300a00 */
[----:B------:R1:W-:Y:S04]  /*2f520*/  STL [R1+0x2608], R0 ;  /* 0x0026080001007387 */ /* 0x0003e80000100800 */
[----:B------:R1:W-:Y:S02]  /*2f530*/  STL [R1+0x2614], R18 ;  /* 0x0026141201007387 */ /* 0x0003e40000100800 */
[----:B-1----:R-:W-:-:S02]  /*2f540*/  MOV R0, R19 ;  /* 0x0000001300007202 */ /* 0x002fc40000000f00 */
[----:B------:R-:W4:Y:S04]  /*2f550*/  LDL.LU.64 R18, [R1+0x4b8] ;  /* 0x0004b80001127983 */ /* 0x000f280000300a00 */
[----:B------:R1:W-:Y:S04]  /*2f560*/  STL [R1+0x2610], R0 ;  /* 0x0026100001007387 */ /* 0x0003e80000100800 */
        /* <DEDUP_REMOVED lines=16> */
[----:B--2---:R2:W-:Y:S01]  /*2f670*/  STL [R1+0x263c], R4 ;  /* 0x00263c0401007387 */ /* 0x0045e20000100800 */
[----:B-1----:R-:W-:-:S03]  /*2f680*/  IMAD.MOV.U32 R0, RZ, RZ, R5 ;  /* 0x000000ffff007224 */ /* 0x002fc600078e0005 */
[----:B--2---:R-:W2:Y:S04]  /*2f690*/  LDL.LU.64 R4, [R1+0x19d8] ;  /* 0x0019d80001047983 */ /* 0x004ea80000300a00 */
[----:B------:R1:W-:Y:S04]  /*2f6a0*/  STL [R1+0x2638], R0 ;  /* 0x0026380001007387 */ /* 0x0003e80000100800 */
[----:B------:R1:W-:Y:S02]  /*2f6b0*/  STL [R1+0x2644], R8 ;  /* 0x0026440801007387 */ /* 0x0003e40000100800 */
[----:B-1----:R-:W-:-:S02]  /*2f6c0*/  IMAD.MOV.U32 R0, RZ, RZ, R9 ;  /* 0x000000ffff007224 */ /* 0x002fc400078e0009 */
[----:B------:R-:W2:Y:S04]  /*2f6d0*/  LDL.LU.64 R8, [R1+0x19e0] ;  /* 0x0019e00001087983 */ /* 0x000ea80000300a00 */
[----:B------:R1:W-:Y:S04]  /*2f6e0*/  STL [R1+0x2640], R0 ;  /* 0x0026400001007387 */ /* 0x0003e80000100800 */
[----:B---3--:R3:W-:Y:S01]  /*2f6f0*/  STL [R1+0x264c], R10 ;  /* 0x00264c0a01007387 */ /* 0x0087e20000100800 */
[----:B-1----:R-:W-:-:S03]  /*2f700*/  IMAD.MOV.U32 R0, RZ, RZ, R11 ;  /* 0x000000ffff007224 */ /* 0x002fc600078e000b */
[----:B---3--:R-:W3:Y:S04]  /*2f710*/  LDL.LU.64 R10, [R1+0x1910] ;  /* 0x00191000010a7983 */ /* 0x008ee80000300a00 */
[----:B------:R1:W-:Y:S04]  /*2f720*/  STL [R1+0x2648], R0 ;  /* 0x0026480001007387 */ /* 0x0003e80000100800 */
[----:B----4-:R4:W-:Y:S01]  /*2f730*/  STL [R1+0x2654], R6 ;  /* 0x0026540601007387 */ /* 0x0109e20000100800 */
[----:B-1----:R-:W-:-:S03]  /*2f740*/  MOV R0, R7 ;  /* 0x0000000700007202 */ /* 0x002fc60000000f00 */
[----:B----4-:R-:W4:Y:S04]  /*2f750*/  LDL.LU.64 R6, [R1+0x1918] ;  /* 0x0019180001067983 */ /* 0x010f280000300a00 */
        /* <DEDUP_REMOVED lines=29> */
[----:B--2---:R2:W-:Y:S01]  /*2f930*/  STL [R1+0x2694], R4 ;  /* 0x0026940401007387 */ /* 0x0045e20000100800 */
[----:B-1----:R-:W-:-:S03]  /*2f940*/  MOV R0, R5 ;  /* 0x0000000500007202 */ /* 0x002fc60000000f00 */
        /* <DEDUP_REMOVED lines=95> */
[----:B-1----:R-:W-:-:S03]  /*2ff40*/  MOV R0, R11 ;  /* 0x0000000b00007202 */ /* 0x002fc60000000f00 */
        /* <DEDUP_REMOVED lines=310> */
[----:B----4-:R-:W-:Y:S04]  /*312b0*/  STL [R1+0x29c4], R6 ;  /* 0x0029c40601007387 */ /* 0x010fe80000100800 */
[----:B------:R-:W4:Y:S01]  /*312c0*/  LDL.LU.64 R20, [R1+0x1d80] ;  /* 0x001d800001147983 */ /* 0x000f220000300a00 */
[----:B-1----:R-:W-:-:S05]  /*312d0*/  IMAD.MOV.U32 R0, RZ, RZ, R7 ;  /* 0x000000ffff007224 */ /* 0x002fca00078e0007 */
[----:B------:R1:W-:Y:S04]  /*312e0*/  STL [R1+0x29c0], R0 ;  /* 0x0029c00001007387 */ /* 0x0003e80000100800 */
[----:B------:R1:W-:Y:S02]  /*312f0*/  STL [R1+0x29cc], R22 ;  /* 0x0029cc1601007387 */ /* 0x0003e40000100800 */
[----:B-1----:R-:W-:Y:S02]  /*31300*/  IMAD.MOV.U32 R0, RZ, RZ, R23 ;  /* 0x000000ffff007224 */ /* 0x002fe400078e0017 */
[----:B------:R-:W4:Y:S04]  /*31310*/  LDL.LU.64 R6, [R1+0x1c78] ;  /* 0x001c780001067983 */ /* 0x000f280000300a00 */
[----:B------:R-:W-:Y:S04]  /*31320*/  STL [R1+0x29d4], R16 ;  /* 0x0029d41001007387 */ /* 0x000fe80000100800 */
[----:B------:R1:W-:Y:S04]  /*31330*/  STL [R1+0x29c8], R0 ;  /* 0x0029c80001007387 */ /* 0x0003e80000100800 */
[----:B------:R-:W4:Y:S01]  /*31340*/  LDL.LU.64 R22, [R1+0x1c88] ;  /* 0x001c880001167983 */ /* 0x000f220000300a00 */
[----:B-1----:R-:W-:-:S03]  /*31350*/  MOV R0, R17 ;  /* 0x0000001100007202 */ /* 0x002fc60000000f00 */
        /* <DEDUP_REMOVED lines=9> */
[----:B------:R1:W-:Y:S02]  /*313f0*/  STL [R1+0x29e0], R0 ;  /* 0x0029e00001007387 */ /* 0x0003e40000100800 */
[----:B-1----:R-:W-:Y:S02]  /*31400*/  IMAD.MOV.U32 R0, RZ, RZ, R27 ;  /* 0x000000ffff007224 */ /* 0x002fe400078e001b */
        /* <DEDUP_REMOVED lines=24> */
[----:B------:R-:W-:Y:S04]  /*31590*/  STL [R1+0x2a24], R6 ;  /* 0x002a240601007387 */ /* 0x000fe80000100800 */
[----:B------:R1:W-:Y:S04]  /*315a0*/  STL [R1+0x2a18], R0 ;  /* 0x002a180001007387 */ /* 0x0003e80000100800 */
[----:B----4-:R-:W4:Y:S01]  /*315b0*/  LDL.LU.64 R20, [R1+0x610] ;  /* 0x0006100001147983 */ /* 0x010f220000300a00 */
        /* <DEDUP_REMOVED lines=13> */
[----:B------:R-:W4:Y:S04]  /*31690*/  LDL.LU.64 R18, [R1+0x1d88] ;  /* 0x001d880001127983 */ /* 0x000f280000300a00 */
[----:B------:R1:W-:Y:S04]  /*316a0*/  STL [R1+0x2a38], R0 ;  /* 0x002a380001007387 */ /* 0x0003e80000100800 */
[----:B------:R-:W-:Y:S04]  /*316b0*/  STL [R1+0x2a44], R26 ;  /* 0x002a441a01007387 */ /* 0x000fe80000100800 */
[----:B------:R-:W4:Y:S01]  /*316c0*/  LDL.LU.64 R24, [R1+0x1d90] ;  /* 0x001d900001187983 */ /* 0x000f220000300a00 */
[----:B-1----:R-:W-:-:S05]  /*316d0*/  IMAD.MOV.U32 R0, RZ, RZ, R27 ;  /* 0x000000ffff007224 */ /* 0x002fca00078e001b */
[----:B------:R1:W-:Y:S04]  /*316e0*/  STL [R1+0x2a40], R0 ;  /* 0x002a400001007387 */ /* 0x0003e80000100800 */
        /* <DEDUP_REMOVED lines=8> */
[----:B--2---:R2:W-:Y:S04]  /*31770*/  STL [R1+0x2a5c], R4 ;  /* 0x002a5c0401007387 */ /* 0x0045e80000100800 */
[----:B------:R-:W4:Y:S01]  /*31780*/  LDL.LU.64 R26, [R1+0x1c00] ;  /* 0x001c0000011a7983 */ /* 0x000f220000300a00 */
[----:B-1----:R-:W-:-:S03]  /*31790*/  IMAD.MOV.U32 R0, RZ, RZ, R5 ;  /* 0x000000ffff007224 */ /* 0x002fc600078e0005 */
[----:B------:R-:W-:Y:S04]  /*317a0*/  STL [R1+0x2a64], R8 ;  /* 0x002a640801007387 */ /* 0x000fe80000100800 */
[----:B------:R1:W-:Y:S04]  /*317b0*/  STL [R1+0x2a58], R0 ;  /* 0x002a580001007387 */ /* 0x0003e80000100800 */
[----:B--2---:R-:W2:Y:S01]  /*317c0*/  LDL.LU.64 R4, [R1+0x1c08] ;  /* 0x001c080001047983 */ /* 0x004ea20000300a00 */
[----:B-1----:R-:W-:-:S03]  /*317d0*/  IMAD.MOV.U32 R0, RZ, RZ, R9 ;  /* 0x000000ffff007224 */ /* 0x002fc600078e0009 */
[----:B---3--:R-:W-:Y:S04]  /*317e0*/  STL [R1+0x2a6c], R10 ;  /* 0x002a6c0a01007387 */ /* 0x008fe80000100800 */
[----:B------:R1:W-:Y:S04]  /*317f0*/  STL [R1+0x2a60], R0 ;  /* 0x002a600001007387 */ /* 0x0003e80000100800 */
[----:B------:R-:W3:Y:S01]  /*31800*/  LDL.LU.64 R8, [R1+0x1a88] ;  /* 0x001a880001087983 */ /* 0x000ee20000300a00 */
[----:B-1----:R-:W-:-:S03]  /*31810*/  IMAD.MOV.U32 R0, RZ, RZ, R11 ;  /* 0x000000ffff007224 */ /* 0x002fc600078e000b */
[----:B------:R-:W3:Y:S04]  /*31820*/  LDL.LU.64 R10, [R1+0x1a90] ;  /* 0x001a9000010a7983 */ /* 0x000ee80000300a00 */
        /* <DEDUP_REMOVED lines=34> */
[----:B--2---:R-:W-:Y:S04]  /*31a50*/  STL [R1+0x2abc], R4 ;  /* 0x002abc0401007387 */ /* 0x004fe80000100800 */
[----:B------:R1:W-:Y:S02]  /*31a60*/  STL [R1+0x2ab0], R0 ;  /* 0x002ab00001007387 */ /* 0x0003e40000100800 */
[----:B-1----:R-:W-:Y:S02]  /*31a70*/  IMAD.MOV.U32 R0, RZ, RZ, R5 ;  /* 0x000000ffff007224 */ /* 0x002fe400078e0005 */
[----:B------:R-:W2:Y:S04]  /*31a80*/  LDL.LU.64 R4, [R1+0x620] ;  /* 0x0006200001047983 */ /* 0x000ea80000300a00 */
[----:B------:R1:W-:Y:S04]  /*31a90*/  STL [R1+0x2ab8], R0 ;  /* 0x002ab80001007387 */ /* 0x0003e80000100800 */
[----:B---3--:R3:W-:Y:S01]  /*31aa0*/  STL [R1+0x2ac4], R8 ;  /* 0x002ac40801007387 */ /* 0x0087e20000100800 */
[----:B-1----:R-:W-:-:S03]  /*31ab0*/  IMAD.MOV.U32 R0, RZ, RZ, R9 ;  /* 0x000000ffff007224 */ /* 0x002fc600078e0009 */
[----:B------:R-:W-:Y:S04]  /*31ac0*/  STL [R1+0x2acc], R10 ;  /* 0x002acc0a01007387 */ /* 0x000fe80000100800 */
[----:B------:R1:W-:Y:S04]  /*31ad0*/  STL [R1+0x2ac0], R0 ;  /* 0x002ac00001007387 */ /* 0x0003e80000100800 */
[----:B---3--:R-:W3:Y:S01]  /*31ae0*/  LDL.LU.64 R8, [R1+0x1d98] ;  /* 0x001d980001087983 */ /* 0x008ee20000300a00 */
[----:B-1----:R-:W-:-:S03]  /*31af0*/  IMAD.MOV.U32 R0, RZ, RZ, R11 ;  /* 0x000000ffff007224 */ /* 0x002fc600078e000b */
[----:B----4-:R-:W-:Y:S04]  /*31b00*/  STL [R1+0x2ad4], R20 ;  /* 0x002ad41401007387 */ /* 0x010fe80000100800 */
        /* <DEDUP_REMOVED lines=9> */
[----:B------:R-:W4:Y:S04]  /*31ba0*/  LDL.LU.64 R6, [R1+0x1d70] ;  /* 0x001d700001067983 */ /* 0x000f280000300a00 */
[----:B------:R-:W4:Y:S01]  /*31bb0*/  LDL.LU.64 R28, [R1+0x1c68] ;  /* 0x001c6800011c7983 */ /* 0x000f220000300a00 */
[----:B-1----:R-:W-:-:S05]  /*31bc0*/  IMAD.MOV.U32 R0, RZ, RZ, R23 ;  /* 0x000000ffff007224 */ /* 0x002fca00078e0017 */
[----:B------:R1:W-:Y:S04]  /*31bd0*/  STL [R1+0x2ae0], R0 ;  /* 0x002ae00001007387 */ /* 0x0003e80000100800 */
[----:B------:R-:W-:Y:S04]  /*31be0*/  STL [R1+0x2aec], R16 ;  /* 0x002aec1001007387 */ /* 0x000fe80000100800 */
[----:B------:R-:W4:Y:S01]  /*31bf0*/  LDL.LU.64 R30, [R1+0x1c70] ;  /* 0x001c7000011e7983 */ /* 0x000f220000300a00 */
[----:B-1----:R-:W-:-:S05]  /*31c00*/  IMAD.MOV.U32 R0, RZ, RZ, R17 ;  /* 0x000000ffff007224 */ /* 0x002fca00078e0011 */
        /* <DEDUP_REMOVED lines=13> */
[----:B-1----:R-:W-:-:S03]  /*31ce0*/  IMAD.MOV.U32 R0, RZ, RZ, R15 ;  /* 0x000000ffff007224 */ /* 0x002fc600078e000f */
[----:B------:R-:W4:Y:S04]  /*31cf0*/  LDL.LU.64 R18, [R1+0x1980] ;  /* 0x0019800001127983 */ /* 0x000f280000300a00 */
[----:B------:R1:W-:Y:S04]  /*31d00*/  STL [R1+0x2b00], R0 ;  /* 0x002b000001007387 */ /* 0x0003e80000100800 */
[----:B--2---:R2:W-:Y:S04]  /*31d10*/  STL [R1+0x2b0c], R4 ;  /* 0x002b0c0401007387 */ /* 0x0045e80000100800 */
[----:B------:R-:W4:Y:S01]  /*31d20*/  LDL.LU.64 R12, [R1+0x668] ;  /* 0x00066800010c7983 */ /* 0x000f220000300a00 */
[----:B-1----:R-:W-:-:S03]  /*31d30*/  IMAD.MOV.U32 R0, RZ, RZ, R5 ;  /* 0x000000ffff007224 */ /* 0x002fc600078e0005 */
[----:B--2---:R-:W2:Y:S04]  /*31d40*/  LDL.LU.64 R4, [R1+0x650] ;  /* 0x0006500001047983 */ /* 0x004ea80000300a00 */
[----:B------:R1:W-:Y:S04]  /*31d50*/  STL [R1+0x2b08], R0 ;  /* 0x002b080001007387 */ /* 0x0003e80000100800 */
[----:B---3--:R3:W-:Y:S01]  /*31d60*/  STL [R1+0x2b14], R8 ;  /* 0x002b140801007387 */ /* 0x0087e20000100800 */
[----:B-1----:R-:W-:-:S03]  /*31d70*/  MOV R0, R9 ;  /* 0x0000000900007202 */ /* 0x002fc60000000f00 */
[----:B------:R-:W2:Y:S04]  /*31d80*/  LDL.LU.64 R14, [R1+0x638] ;  /* 0x00063800010e7983 */ /* 0x000ea80000300a00 */
        /* <DEDUP_REMOVED lines=9> */
[----:B------:R1:W-:Y:S04]  /*31e20*/  STL [R1+0x2b20], R0 ;  /* 0x002b200001007387 */ /* 0x0003e80000100800 */
[----:B------:R-:W-:Y:S01]  /*31e30*/  STL [R1+0x2b34], R28 ;  /* 0x002b341c01007387 */ /* 0x000fe20000100800 */
[----:B-1----:R-:W-:-:S05]  /*31e40*/  IMAD.MOV.U32 R0, RZ, RZ, R7 ;  /* 0x000000ffff007224 */ /* 0x002fca00078e0007 */
[----:B------:R1:W-:Y:S04]  /*31e50*/  STL [R1+0x2b28], R0 ;  /* 0x002b280001007387 */ /* 0x0003e80000100800 */
[----:B------:R-:W4:Y:S01]  /*31e60*/  LDL.LU.64 R6, [R1+0x1db0] ;  /* 0x001db00001067983 */ /* 0x000f220000300a00 */
[----:B-1----:R-:W-:-:S03]  /*31e70*/  MOV R0, R29 ;  /* 0x0000001d00007202 */ /* 0x002fc60000000f00 */
[----:B------:R-:W-:Y:S04]  /*31e80*/  STL [R1+0x2b3c], R30 ;  /* 0x002b3c1e01007387 */ /* 0x000fe80000100800 */
[----:B------:R1:W-:Y:S04]  /*31e90*/  STL [R1+0x2b30], R0 ;  /* 0x002b300001007387 */ /* 0x0003e80000100800 */
[----:B------:R-:W-:Y:S01]  /*31ea0*/  STL [R1+0x2b44], R24 ;  /* 0x002b441801007387 */ /* 0x000fe20000100800 */
[----:B-1----:R-:W-:-:S05]  /*31eb0*/  IMAD.MOV.U32 R0, RZ, RZ, R31 ;  /* 0x000000ffff007224 */ /* 0x002fca00078e001f */
[----:B------:R1:W-:Y:S04]  /*31ec0*/  STL [R1+0x2b38], R0 ;  /* 0x002b380001007387 */ /* 0x0003e80000100800 */
[----:B------:R-:W-:Y:S01]  /*31ed0*/  STL [R1+0x2b4c], R26 ;  /* 0x002b4c1a01007387 */ /* 0x000fe20000100800 */
[----:B-1----:R-:W-:-:S05]  /*31ee0*/  IMAD.MOV.U32 R0, RZ, RZ, R25 ;  /* 0x000000ffff007224 */ /* 0x002fca00078e0019 */
[----:B------:R1:W-:Y:S02]  /*31ef0*/  STL [R1+0x2b40], R0 ;  /* 0x002b400001007387 */ /* 0x0003e40000100800 */
[----:B-1----:R-:W-:Y:S02]  /*31f00*/  IMAD.MOV.U32 R0, RZ, RZ, R27 ;  /* 0x000000ffff007224 */ /* 0x002fe400078e001b */
[----:B------:R-:W-:Y:S04]  /*31f10*/  STL [R1+0x2b54], R20 ;  /* 0x002b541401007387 */ /* 0x000fe80000100800 */
[----:B------:R1:W-:Y:S04]  /*31f20*/  STL [R1+0x2b48], R0 ;  /* 0x002b480001007387 */ /* 0x0003e80000100800 */
[----:B------:R-:W-:Y:S01]  /*31f30*/  STL [R1+0x2b5c], R22 ;  /* 0x002b5c1601007387 */ /* 0x000fe20000100800 */
[----:B-1----:R-:W-:-:S05]  /*31f40*/  MOV R0, R21 ;  /* 0x0000001500007202 */ /* 0x002fca0000000f00 */
        /* <DEDUP_REMOVED lines=10> */
[----:B--2---:R-:W-:Y:S01]  /*31ff0*/  STL [R1+0x2b7c], R4 ;  /* 0x002b7c0401007387 */ /* 0x004fe20000100800 */
[----:B-1----:R-:W-:-:S05]  /*32000*/  MOV R0, R13 ;  /* 0x0000000d00007202 */ /* 0x002fca0000000f00 */
[----:B------:R1:W-:Y:S02]  /*32010*/  STL [R1+0x2b70], R0 ;  /* 0x002b700001007387 */ /* 0x0003e40000100800 */
[----:B-1----:R-:W-:Y:S02]  /*32020*/  IMAD.MOV.U32 R0, RZ, RZ, R5 ;  /* 0x000000ffff007224 */ /* 0x002fe400078e0005 */
[----:B------:R-:W1:Y:S01]  /*32030*/  S2R R5, SR_TID.X ;  /* 0x0000000000057919 */ /* 0x000e620000002100 */
[----:B------:R-:W-:Y:S04]  /*32040*/  STL [R1+0x2b84], R14 ;  /* 0x002b840e01007387 */ /* 0x000fe80000100800 */
[----:B------:R2:W-:Y:S02]  /*32050*/  STL [R1+0x2b78], R0 ;  /* 0x002b780001007387 */ /* 0x0005e40000100800 */
[----:B--2---:R-:W-:-:S02]  /*32060*/  IMAD.MOV.U32 R0, RZ, RZ, R15 ;  /* 0x000000ffff007224 */ /* 0x004fc400078e000f */
[----:B---3--:R-:W-:Y:S04]  /*32070*/  STL [R1+0x2b8c], R8 ;  /* 0x002b8c0801007387 */ /* 0x008fe80000100800 */
[----:B------:R2:W-:Y:S02]  /*32080*/  STL [R1+0x2b80], R0 ;  /* 0x002b800001007387 */ /* 0x0005e40000100800 */
[----:B--2---:R-:W-:Y:S01]  /*32090*/  IMAD.MOV.U32 R0, RZ, RZ, R9 ;  /* 0x000000ffff007224 */ /* 0x004fe200078e0009 */
[----:B-1----:R-:W-:-:S04]  /*320a0*/  LOP3.LUT R252, R5, 0x7, RZ, 0xc0, !PT ;  /* 0x0000000705fc7812 */ /* 0x002fc800078ec0ff */
[----:B------:R1:W-:Y:S01]  /*320b0*/  STL [R1+0x2b88], R0 ;  /* 0x002b880001007387 */ /* 0x0003e20000100800 */
[----:B----4-:R-:W-:-:S03]  /*320c0*/  MOV R2, R11 ;  /* 0x0000000b00027202 */ /* 0x010fc60000000f00 */
[----:B------:R-:W-:Y:S01]  /*320d0*/  STL [R1+0x2b94], R10 ;  /* 0x002b940a01007387 */ /* 0x000fe20000100800 */
[C---:B------:R-:W-:Y:S01]  /*320e0*/  LOP3.LUT R3, R5.reuse, 0x3, RZ, 0xc0, !PT ;  /* 0x0000000305037812 */ /* 0x040fe200078ec0ff */
[----:B------:R-:W-:Y:S02]  /*320f0*/  IMAD R252, R252, 0x110, RZ ;  /* 0x00000110fcfc7824 */ /* 0x000fe400078e02ff */
[----:B------:R2:W-:Y:S01]  /*32100*/  STL [R1+0x2b90], R2 ;  /* 0x002b900201007387 */ /* 0x0005e20000100800 */
[C---:B-1----:R-:W-:Y:S01]  /*32110*/  LOP3.LUT R0, R5.reuse, 0x1c, RZ, 0xc0, !PT ;  /* 0x0000001c05007812 */ /* 0x042fe200078ec0ff */
[----:B--2---:R-:W-:-:S04]  /*32120*/  IMAD.SHL.U32 R2, R5, 0x2, RZ ;  /* 0x0000000205027824 */ /* 0x004fc800078e00ff */
[----:B------:R-:W-:Y:S01]  /*32130*/  IMAD R0, R3, 0x220, R0 ;  /* 0x0000022003007824 */ /* 0x000fe200078e0200 */
[----:B------:R-:W-:Y:S01]  /*32140*/  LOP3.LUT R252, R252, 0x30, R2, 0x78, !PT ;  /* 0x00000030fcfc7812 */ /* 0x000fe200078e7802 */
[----:B------:R-:W-:Y:S01]  /*32150*/  IMAD.MOV.U32 R4, RZ, RZ, R7 ;  /* 0x000000ffff047224 */ /* 0x000fe200078e0007 */
[----:B------:R-:W-:Y:S04]  /*32160*/  STL [R1+0x2b9c], R6 ;  /* 0x002b9c0601007387 */ /* 0x000fe80000100800 */
[----:B------:R1:W-:Y:S04]  /*32170*/  STL [R1+0x2b98], R4 ;  /* 0x002b980401007387 */ /* 0x0003e80000100800 */
[----:B------:R-:W2:Y:S04]  /*32180*/  LDL.LU.64 R2, [R1+0x1ef8] ;  /* 0x001ef80001027983 */ /* 0x000ea80000300a00 */
[----:B-1----:R-:W3:Y:S04]  /*32190*/  LDL.LU.64 R4, [R1+0x1ef0] ;  /* 0x001ef00001047983 */ /* 0x002ee80000300a00 */
[----:B--2---:R1:W-:Y:S04]  /*321a0*/  STL.64 [R1+0x20f8], R2 ;  /* 0x0020f80201007387 */ /* 0x0043e80000100a00 */
[----:B-1----:R-:W2:Y:S04]  /*321b0*/  LDL.LU.64 R2, [R1+0x1eb0] ;  /* 0x001eb00001027983 */ /* 0x002ea80000300a00 */
[----:B---3--:R1:W-:Y:S04]  /*321c0*/  STL.64 [R1+0x20f0], R4 ;  /* 0x0020f00401007387 */ /* 0x0083e80000100a00 */
        /* <DEDUP_REMOVED lines=630> */
[----:B---3--:R2:W-:Y:S04]  /*34930*/  STL.64 [R1+0x1710], R4 ;  /* 0x0017100401007387 */ /* 0x0085e80000100a00 */
        /* <DEDUP_REMOVED lines=904> */
[----:B------:R-:W-:Y:S01]  /*381c0*/  USHF.R.S32.HI UR9, URZ, 0x1f, UR8 ;  /* 0x0000001f3f097899 */ /* 0x000fe20008011408 */
[----:B-1----:R-:W-:-:S02]  /*381d0*/  SHF.R.S32.HI R2, RZ, 0x1f, R97 ;  /* 0x0000001fff027819 */ /* 0x002fc40000011461 */
[----:B------:R-:W-:Y:S01]  /*381e0*/  SHF.R.S32.HI R3, RZ, 0x1f, R96 ;  /* 0x0000001fff037819 */ /* 0x000fe20000011460 */
[----:B------:R-:W-:Y:S01]  /*381f0*/  ULEA.HI UR8, UR9, UR8, URZ, 0x6 ;  /* 0x0000000809087291 */ /* 0x000fe2000f8f303f */
[----:B------:R-:W-:Y:S02]  /*38200*/  SHF.L.U64.HI R2, R97, 0x2, R2 ;  /* 0x0000000261027819 */ /* 0x000fe40000010202 */
[----:B------:R-:W-:Y:S02]  /*38210*/  CS2R R44, SRZ ;  /* 0x00000000002c7805 */ /* 0x000fe4000001ff00 */
[----:B------:R-:W-:Y:S02]  /*38220*/  SHF.L.U64.HI R3, R96, 0x2, R3 ;  /* 0x0000000260037819 */ /* 0x000fe40000010203 */
        /* <DEDUP_REMOVED lines=57> */
[----:B--2---:R-:W-:Y:S02]  /*385c0*/  CS2R R4, SRZ ;  /* 0x0000000000047805 */ /* 0x004fe4000001ff00 */
[----:B------:R-:W-:Y:S01]  /*385d0*/  CS2R R6, SRZ ;  /* 0x0000000000067805 */ /* 0x000fe2000001ff00 */
[----:B------:R-:W-:Y:S01]  /*385e0*/  UMOV UR4, URZ ;  /* 0x0000003f00047c82 */ /* 0x000fe20008000000 */
[----:B------:R-:W-:Y:S01]  /*385f0*/  UMOV UR7, 0x1 ;  /* 0x0000000100077882 */ /* 0x000fe20000000000 */
[----:B------:R-:W-:Y:S01]  /*38600*/  USHF.R.S32.HI UR8, URZ, 0x6, UR8 ;  /* 0x000000063f087899 */ /* 0x000fe20008011408 */
[----:B---3--:R-:W-:-:S11]  /*38610*/  UMOV UR9, 0xffffffff ;  /* 0xffffffff00097882 */ /* 0x008fd60000000000 */
.L_x_1:
[----:B------:R-:W2:Y:S01]  /*38620*/  LDL.LU.64 R156, [R1+0xab0] ;  /* 0x000ab000019c7983 */ /* 0x000ea20000300a00 */
[----:B------:R-:W-:-:S04]  /*38630*/  DEPBAR.LE SB0, 0x2 ;  /* 0x000080800000791a */ /* 0x000fc80000000000 */
[----:B------:R-:W2:Y:S04]  /*38640*/  LDL.LU.64 R158, [R1+0xab8] ;  /* 0x000ab800019e7983 */ /* 0x000ea80000300a00 */
[----:B------:R-:W3:Y:S04]  /*38650*/  LDL.LU.64 R152, [R1+0x1b0] ;  /* 0x0001b00001987983 */ /* 0x000ee80000300a00 */
[----:B------:R-:W3:Y:S04]  /*38660*/  LDL.LU.64 R154, [R1+0x1b8] ;  /* 0x0001b800019a7983 */ /* 0x000ee80000300a00 */
[----:B------:R-:W4:Y:S04]  /*38670*/  LDL.LU.64 R144, [R1+0x150] ;  /* 0x0001500001907983 */ /* 0x000f280000300a00 */
[----:B------:R-:W4:Y:S04]  /*38680*/  LDL.LU.64 R146, [R1+0x158] ;  /* 0x0001580001927983 */ /* 0x000f280000300a00 */
[----:B------:R-:W4:Y:S04]  /*38690*/  LDL.LU.64 R140, [R1+0x8a0] ;  /* 0x0008a000018c7983 */ /* 0x000f280000300a00 */
[----:B------:R-:W4:Y:S01]  /*386a0*/  LDL.LU.64 R142, [R1+0x8a8] ;  /* 0x0008a800018e7983 */ /* 0x000f220000300a00 */
[----:B------:R-:W-:Y:S01]  /*386b0*/  UIADD3 UR9, UR9, 0x1, URZ ;  /* 0x0000000109097890 */ /* 0x000fe2000fffe03f */
[----:B------:R-:W-:-:S02]  /*386c0*/  LOP3.LUT R97, R0, 0x40, RZ, 0x3c, !PT ;  /* 0x0000004000617812 */ /* 0x000fc400078e3cff */
[----:B------:R1:W-:Y:S01]  /*386d0*/  STL [R1+0x3654], R2 ;  /* 0x0036540201007387 */ /* 0x0003e20000100800 */
[----:B------:R-:W-:Y:S01]  /*386e0*/  UISETP.GT.AND UP0, UPT, UR9, 0x1, UPT ;  /* 0x000000010900788c */ /* 0x000fe2000bf04270 */
[----:B------:R-:W-:Y:S02]  /*386f0*/  LOP3.LUT R96, R0, 0x60, RZ, 0x3c, !PT ;  /* 0x0000006000607812 */ /* 0x000fe400078e3cff */
[----:B------:R-:W-:Y:S01]  /*38700*/  STL [R1+0x3650], R3 ;  /* 0x0036500301007387 */ /* 0x000fe20000100800 */
[----:B------:R-:W-:-:S04]  /*38710*/  USEL UR9, UR9, URZ, !UP0 ;  /* 0x0000003f09097287 */ /* 0x000fc8000c000000 */
[----:B------:R-:W-:Y:S01]  /*38720*/  ULEA UR10, UR9, UR5, 0xf ;  /* 0x00000005090a7291 */ /* 0x000fe2000f8e783f */
[----:B------:R-:W-:Y:S01]  /*38730*/  BAR.SYNC.DEFER_BLOCKING 0x0 ;  /* 0x0000000000007b1d */ /* 0x000fe20000010000 */
[----:B------:R-:W-:Y:S01]  /*38740*/  ULEA UR11, UR9, UR5, 0x10 ;  /* 0x00000005090b7291 */ /* 0x000fe2000f8e803f */
[----:B-1----:R-:W-:-:S06]  /*38750*/  LOP3.LUT R2, R0, 0x20, RZ, 0x3c, !PT ;  /* 0x0000002000027812 */ /* 0x002fcc00078e3cff */
[----:B------:R-:W-:Y:S04]  /*38760*/  LDS R104, [R0+UR10+0x20000] ;  /* 0x0200000a00687984 */ /* 0x000fe80008000800 */
[----:B------:R-:W-:Y:S04]  /*38770*/  LDS R106, [R0+UR10+0x20800] ;  /* 0x0208000a006a7984 */ /* 0x000fe80008000800 */
[----:B------:R-:W-:Y:S04]  /*38780*/  LDS R105, [R2+UR10+0x20000] ;  /* 0x0200000a02697984 */ /* 0x000fe80008000800 */
[----:B------:R-:W-:Y:S04]  /*38790*/  LDS R107, [R2+UR10+0x20800] ;  /* 0x0208000a026b7984 */ /* 0x000fe80008000800 */
[----:B-----5:R-:W1:Y:S04]  /*387a0*/  LDSM.16.M88.4 R100, [R252+UR11] ;  /* 0x0000000bfc64783b */ /* 0x020e680008000200 */
[----:B------:R-:W-:Y:S04]  /*387b0*/  LDS R108, [R97+UR10+0x20000] ;  /* 0x0200000a616c7984 */ /* 0x000fe80008000800 */
        /* <DEDUP_REMOVED lines=15> */
[----:B------:R-:W1:Y:S04]  /*388b0*/  LDSM.16.M88.4 R96, [R252+UR11+0x800] ;  /* 0x0008000bfc60783b */ /* 0x000e680008000200 */
[----:B------:R-:W-:Y:S04]  /*388c0*/  LDS R112, [R0+UR10+0x20080] ;  /* 0x0200800a00707984 */ /* 0x000fe80008000800 */
[----:B------:R-:W-:Y:S04]  /*388d0*/  LDS R114, [R0+UR10+0x20880] ;  /* 0x0208800a00727984 */ /* 0x000fe80008000800 */
[----:B------:R-:W-:Y:S04]  /*388e0*/  LDS R113, [R2+UR10+0x20080] ;  /* 0x0200800a02717984 */ /* 0x000fe80008000800 */
[----:B------:R-:W3:Y:S04]  /*388f0*/  LDS R115, [R2+UR10+0x20880] ;  /* 0x0208800a02737984 */ /* 0x000ee80008000800 */
[----:B-1----:R-:W-:Y:S04]  /*38900*/  STL [R1+0x4f50], R102 ;  /* 0x004f506601007387 */ /* 0x002fe80000100800 */
[----:B------:R-:W-:Y:S04]  /*38910*/  STL [R1+0x4f4c], R103 ;  /* 0x004f4c6701007387 */ /* 0x000fe80000100800 */
[----:B------:R-:W-:Y:S04]  /*38920*/  LDS R120, [R0+UR10+0x20100] ;  /* 0x0201000a00787984 */ /* 0x000fe80008000800 */
[----:B------:R-:W-:Y:S04]  /*38930*/  LDS R122, [R0+UR10+0x20900] ;  /* 0x0209000a007a7984 */ /* 0x000fe80008000800 */
[----:B------:R-:W-:Y:S04]  /*38940*/  LDS R121, [R2+UR10+0x20100] ;  /* 0x0201000a02797984 */ /* 0x000fe80008000800 */
[----:B------:R-:W-:Y:S04]  /*38950*/  STL [R1+0x4f48], R98 ;  /* 0x004f486201007387 */ /* 0x000fe80000100800 */
[----:B------:R-:W-:Y:S04]  /*38960*/  STL [R1+0x4f44], R99 ;  /* 0x004f446301007387 */ /* 0x000fe80000100800 */
[----:B------:R-:W4:Y:S04]  /*38970*/  LDS R123, [R2+UR10+0x20900] ;  /* 0x0209000a027b7984 */ /* 0x000f280008000800 */
[----:B------:R-:W-:Y:S04]  /*38980*/  LDS R128, [R0+UR10+0x20180] ;  /* 0x0201800a00807984 */ /* 0x000fe80008000800 */
[----:B------:R-:W-:Y:S04]  /*38990*/  LDS R130, [R0+UR10+0x20980] ;  /* 0x0209800a00827984 */ /* 0x000fe80008000800 */
[----:B------:R-:W-:Y:S04]  /*389a0*/  LDS R129, [R2+UR10+0x20180] ;  /* 0x0201800a02817984 */ /* 0x000fe80008000800 */
[----:B------:R-:W1:Y:S01]  /*389b0*/  LDS R131, [R2+UR10+0x20980] ;  /* 0x0209800a02837984 */ /* 0x000e620008000800 */
[-C--:B--2---:R-:W-:Y:S06]  /*389c0*/  HMMA.1688.F32.TF32 R160, R104, R100.reuse, R156 ;  /* 0x0000006468a0723c */ /* 0x084fec000008109c */
[-C--:B------:R-:W-:Y:S06]  /*389d0*/  HMMA.1688.F32.TF32 R156, R108, R100.reuse, R44 ;  /* 0x000000646c9c723c */ /* 0x080fec000008102c */
[-C--:B---3--:R-:W-:Y:S11]  /*389e0*/  HMMA.1688.F32.TF32 R44, R112, R100.reuse, R152 ;  /* 0x00000064702c723c */ /* 0x088ff60000081098 */
[----:B------:R-:W-:Y:S04]  /*389f0*/  STL.64 [R1+0x7d0], R160 ;  /* 0x0007d0a001007387 */ /* 0x000fe80000100a00 */
[----:B------:R-:W-:Y:S04]  /*38a00*/  STL.64 [R1+0x7d8], R162 ;  /* 0x0007d8a201007387 */ /* 0x000fe80000100a00 */
[----:B------:R-:W2:Y:S04]  /*38a10*/  LDL.LU.64 R152, [R1+0x1a0] ;  /* 0x0001a00001987983 */ /* 0x000ea80000300a00 */
[----:B------:R-:W-:Y:S04]  /*38a20*/  STL.64 [R1+0x9b0], R156 ;  /* 0x0009b09c01007387 */ /* 0x000fe80000100a00 */
[----:B------:R3:W-:Y:S04]  /*38a30*/  STL.64 [R1+0x9b8], R158 ;  /* 0x0009b89e01007387 */ /* 0x0007e80000100a00 */
[----:B------:R-:W2:Y:S04]  /*38a40*/  LDL.LU.64 R154, [R1+0x1a8] ;  /* 0x0001a800019a7983 */ /* 0x000ea80000300a00 */
[----:B------:R1:W-:Y:S01]  /*38a50*/  STL.64 [R1+0x7b0], R44 ;  /* 0x0007b02c01007387 */ /* 0x0003e20000100a00 */
[-C--:B---3--:R-:W-:Y:S03]  /*38a60*/  HMMA.1688.F32.TF32 R156, R116, R100.reuse, R48 ;  /* 0x00000064749c723c */ /* 0x088fe60000081030 */
[----:B------:R3:W-:Y:S04]  /*38a70*/  STL.64 [R1+0x7b8], R46 ;  /* 0x0007b82e01007387 */ /* 0x0007e80000100a00 */
[----:B------:R-:W-:Y:S01]  /*38a80*/  LDSM.16.M88.4 R160, [R252+UR11+0x5000] ;  /* 0x0050000bfca0783b */ /* 0x000fe20008000200 */
[----:B----4-:R-:W-:Y:S03]  /*38a90*/  HMMA.1688.F32.TF32 R48, R120, R100, R144 ;  /* 0x000000647830723c */ /* 0x010fe60000081090 */
[----:B-1----:R-:W4:-:S12]  /*38aa0*/  LDL.LU.64 R44, [R1+0x140] ;  /* 0x00014000012c7983 */ /* 0x002f180000300a00 */
[----:B------:R-:W-:Y:S04]  /*38ab0*/  STL.64 [R1+0xb90], R156 ;  /* 0x000b909c01007387 */ /* 0x000fe80000100a00 */
[----:B------:R-:W-:Y:S04]  /*38ac0*/  STL.64 [R1+0xb98], R158 ;  /* 0x000b989e01007387 */ /* 0x000fe80000100a00 */
[----:B---3--:R-:W4:Y:S01]  /*38ad0*/  LDL.LU.64 R46, [R1+0x148] ;  /* 0x00014800012e7983 */ /* 0x008f220000300a00 */
[-C--:B------:R-:W-:Y:S03]  /*38ae0*/  HMMA.1688.F32.TF32 R84, R124, R100.reuse, R84 ;  /* 0x000000647c54723c */ /* 0x080fe60000081054 */
[----:B------:R-:W-:Y:S03]  /*38af0*/  STL.64 [R1+0x7a0], R48 ;  /* 0x0007a03001007387 */ /* 0x000fe60000100a00 */
[-C--:B------:R-:W-:Y:S01]  /*38b00*/  HMMA.1688.F32.TF32 R40, R132, R100.reuse, R40 ;  /* 0x000000648428723c */ /* 0x080fe20000081028 */
[----:B------:R1:W-:Y:S04]  /*38b10*/  STL.64 [R1+0x7a8], R50 ;  /* 0x0007a83201007387 */ /* 0x0003e80000100a00 */
[----:B------:R-:W-:Y:S01]  /*38b20*/  LDSM.16.M88.4 R156, [R252+UR11+0x5800] ;  /* 0x0058000bfc9c783b */ /* 0x000fe20008000200 */
[----:B-1----:R-:W-:Y:S11]  /*38b30*/  HMMA.1688.F32.TF32 R48, R128, R100, R92 ;  /* 0x000000648030723c */ /* 0x002ff6000008105c */
[----:B------:R-:W-:Y:S04]  /*38b40*/  STL.64 [R1+0xdc0], R84 ;  /* 0x000dc05401007387 */ /* 0x000fe80000100a00 */
[----:B------:R-:W-:Y:S03]  /*38b50*/  STL.64 [R1+0xdc8], R86 ;  /* 0x000dc85601007387 */ /* 0x000fe60000100a00 */
[----:B------:R-:W-:Y:S01]  /*38b60*/  IMAD.MOV.U32 R101, RZ, RZ, R42 ;  /* 0x000000ffff657224 */ /* 0x000fe200078e002a */
[----:B------:R-:W-:-:S04]  /*38b70*/  MOV R100, R43 ;  /* 0x0000002b00647202 */ /* 0x000fc80000000f00 */
[----:B------:R-:W-:Y:S04]  /*38b80*/  STL.64 [R1+0x800], R48 ;  /* 0x0008003001007387 */ /* 0x000fe80000100a00 */
[----:B------:R-:W-:Y:S04]  /*38b90*/  STL.64 [R1+0x808], R50 ;  /* 0x0008083201007387 */ /* 0x000fe80000100a00 */
[----:B------:R1:W-:Y:S04]  /*38ba0*/  STL.64 [R1+0xe70], R40 ;  /* 0x000e702801007387 */ /* 0x0003e80000100a00 */
[----:B------:R-:W-:Y:S04]  /*38bb0*/  STL [R1+0x4ca8], R100 ;  /* 0x004ca86401007387 */ /* 0x000fe80000100800 */
[----:B------:R3:W-:Y:S01]  /*38bc0*/  STL [R1+0x4ca4], R101 ;  /* 0x004ca46501007387 */ /* 0x0007e20000100800 */
[----:B-1----:R-:W-:Y:S03]  /*38bd0*/  HMMA.1688.F32.TF32 R40, R104, R96, R140 ;  /* 0x000000606828723c */ /* 0x002fe6000008108c */
[----:B------:R-:W4:Y:S04]  /*38be0*/  LDL.LU.64 R144, [R1+0xda0] ;  /* 0x000da00001907983 */ /* 0x000f280000300a00 */
[----:B------:R-:W4:-:S15]  /*38bf0*/  LDL.LU.64 R146, [R1+0xda8] ;  /* 0x000da80001927983 */ /* 0x000f1e0000300a00 */
[----:B------:R-:W-:-:S01]  /*38c00*/  NOP ;  /* 0x0000000000007918 */ /* 0x000fc20000000000 */
[----:B------:R-:W-:Y:S04]  /*38c10*/  STL.64 [R1+0x730], R40 ;  /* 0x0007302801007387 */ /* 0x000fe80000100a00 */
[----:B------:R-:W-:Y:S04]  /*38c20*/  STL.64 [R1+0x738], R42 ;  /* 0x0007382a01007387 */ /* 0x000fe80000100a00 */
[----:B------:R-:W4:Y:S04]  /*38c30*/  LDL.LU.64 R140, [R1] ;  /* 0x00000000018c7983 */ /* 0x000f280000300a00 */
[----:B------:R-:W4:Y:S01]  /*38c40*/  LDL.LU.64 R142, [R1+0x8] ;  /* 0x00000800018e7983 */ /* 0x000f220000300a00 */
[----:B------:R-:W-:Y:S03]  /*38c50*/  HMMA.1688.F32.TF32 R48, R108, R96, R88 ;  /* 0x000000606c30723c */ /* 0x000fe60000081058 */
[----:B---3--:R-:W3:-:S15]  /*38c60*/  LDL.LU.64 R100, [R1+0x1c0] ;  /* 0x0001c00001647983 */ /* 0x008ede0000300a00 */
[----:B------:R-:W-:-:S05]  /*38c70*/  NOP ;  /* 0x0000000000007918 */ /* 0x000fca0000000000 */
[----:B------:R-:W-:Y:S04]  /*38c80*/  STL.64 [R1+0x930], R48 ;  /* 0x0009303001007387 */ /* 0x000fe80000100a00 */
[----:B------:R1:W-:Y:S04]  /*38c90*/  STL.64 [R1+0x938], R50 ;  /* 0x0009383201007387 */ /* 0x0003e80000100a00 */
[----:B------:R-:W3:Y:S01]  /*38ca0*/  LDL.LU.64 R102, [R1+0x1c8] ;  /* 0x0001c80001667983 */ /* 0x000ee20000300a00 */
[-C--:B-1----:R-:W-:Y:S06]  /*38cb0*/  HMMA.1688.F32.TF32 R48, R116, R96.reuse, R60 ;  /* 0x000000607430723c */ /* 0x082fec000008103c */
[----:B--2---:R-:W-:Y:S01]  /*38cc0*/  HMMA.1688.F32.TF32 R40, R112, R96, R152 ;  /* 0x000000607028723c */ /* 0x004fe20000081098 */
[----:B------:R-:W-:-:S15]  /*38cd0*/  LDSM.16.M88.4 R152, [R252+UR11+0x6000] ;  /* 0x0060000bfc98783b */ /* 0x000fde0008000200 */
[----:B------:R-:W-:-:S07]  /*38ce0*/  NOP ;  /* 0x0000000000007918 */ /* 0x000fce0000000000 */
[----:B------:R-:W-:Y:S04]  /*38cf0*/  STL.64 [R1+0x6d0], R40 ;  /* 0x0006d02801007387 */ /* 0x000fe80000100a00 */
[----:B------:R4:W-:Y:S04]  /*38d00*/  STL.64 [R1+0x6d8], R42 ;  /* 0x0006d82a01007387 */ /* 0x0009e80000100a00 */
[----:B------:R-:W2:Y:S04]  /*38d10*/  LDL.LU.64 R88, [R1+0x190] ;  /* 0x0001900001587983 */ /* 0x000ea80000300a00 */
[----:B------:R-:W-:Y:S04]  /*38d20*/  STL.64 [R1+0xb10], R48 ;  /* 0x000b103001007387 */ /* 0x000fe80000100a00 */
[----:B------:R-:W-:Y:S04]  /*38d30*/  STL.64 [R1+0xb18], R50 ;  /* 0x000b183201007387 */ /* 0x000fe80000100a00 */
[----:B------:R-:W2:Y:S01]  /*38d40*/  LDL.LU.64 R90, [R1+0x198] ;  /* 0x00019800015a7983 */ /* 0x000ea20000300a00 */
[-C--:B----4-:R-:W-:Y:S03]  /*38d50*/  HMMA.1688.F32.TF32 R40, R120, R96.reuse, R44 ;  /* 0x000000607828723c */ /* 0x090fe6000008102c */
[----:B------:R-:W1:Y:S03]  /*38d60*/  LDSM.16.M88.4 R48, [R252+UR11+0x1000] ;  /* 0x0010000bfc30783b */ /* 0x000e660008000200 */
[-C--:B------:R-:W-:Y:S06]  /*38d70*/  HMMA.1688.F32.TF32 R44, R124, R96.reuse, R52 ;  /* 0x000000607c2c723c */ /* 0x080fec0000081034 */
[-C--:B------:R-:W-:Y:S11]  /*38d80*/  HMMA.1688.F32.TF32 R36, R132, R96.reuse, R36 ;  /* 0x000000608424723c */ /* 0x080ff60000081024 */
[----:B------:R-:W-:Y:S04]  /*38d90*/  STL.64 [R1+0x6f0], R40 ;  /* 0x0006f02801007387 */ /* 0x000fe80000100a00 */
[----:B------:R4:W-:Y:S04]  /*38da0*/  STL.64 [R1+0x6f8], R42 ;  /* 0x0006f82a01007387 */ /* 0x0009e80000100a00 */
[----:B------:R-:W2:Y:S04]  /*38db0*/  LDL.LU.64 R92, [R1+0x30] ;  /* 0x00003000015c7983 */ /* 0x000ea80000300a00 */
[----:B------:R-:W2:Y:S01]  /*38dc0*/  LDL.LU.64 R94, [R1+0x38] ;  /* 0x00003800015e7983 */ /* 0x000ea20000300a00 */
[----:B----4-:R-:W-:Y:S03]  /*38dd0*/  HMMA.1688.F32.TF32 R40, R128, R96, R64 ;  /* 0x000000608028723c */ /* 0x010fe60000081040 */
[----:B------:R-:W4:Y:S04]  /*38de0*/  LDL.LU.64 R84, [R1+0x6a0] ;  /* 0x0006a00001547983 */ /* 0x000f280000300a00 */
[----:B------:R-:W4:Y:S04]  /*38df0*/  LDL.LU.64 R86, [R1+0x6a8] ;  /* 0x0006a80001567983 */ /* 0x000f280000300a00 */
[----:B------:R-:W-:Y:S04]  /*38e00*/  STL.64 [R1+0xd30], R44 ;  /* 0x000d302c01007387 */ /* 0x000fe80000100a00 */
[----:B------:R-:W-:Y:S04]  /*38e10*/  STL.64 [R1+0xd38], R46 ;  /* 0x000d382e01007387 */ /* 0x000fe80000100a00 */
[----:B------:R-:W3:Y:S04]  /*38e20*/  LDSM.16.M88.4 R44, [R252+UR11+0x1800] ;  /* 0x0018000bfc2c783b */ /* 0x000ee80008000200 */
[----:B------:R-:W-:Y:S04]  /*38e30*/  STL.64 [R1+0x7e0], R40 ;  /* 0x0007e02801007387 */ /* 0x000fe80000100a00 */
[----:B------:R-:W-:Y:S04]  /*38e40*/  STL.64 [R1+0x7e8], R42 ;  /* 0x0007e82a01007387 */ /* 0x000fe80000100a00 */
[----:B-1----:R-:W-:Y:S04]  /*38e50*/  STL [R1+0x4f54], R50 ;  /* 0x004f543201007387 */ /* 0x002fe80000100800 */
[----:B------:R-:W-:Y:S04]  /*38e60*/  STL.64 [R1+0xe50], R36 ;  /* 0x000e502401007387 */ /* 0x000fe80000100a00 */
[----:B------:R-:W1:Y:S04]  /*38e70*/  LDSM.16.M88.4 R40, [R252+UR11+0x2000] ;  /* 0x0020000bfc28783b */ /* 0x000e680008000200 */
[----:B------:R-:W-:Y:S04]  /*38e80*/  STL.64 [R1+0xe58], R38 ;  /* 0x000e582601007387 */ /* 0x000fe80000100a00 */
[----:B------:R-:W1:Y:S01]  /*38e90*/  LDSM.16.M88.4 R36, [R252+UR11+0x2800] ;  /* 0x0028000bfc24783b */ /* 0x000e620008000200 */
[-C--:B------:R-:W-:Y:S06]  /*38ea0*/  HMMA.1688.F32.TF32 R64, R104, R48.reuse, R144 ;  /* 0x000000306840723c */ /* 0x080fec0000081090 */
[-C--:B------:R-:W-:Y:S01]  /*38eb0*/  HMMA.1688.F32.TF32 R52, R108, R48.reuse, R140 ;  /* 0x000000306c34723c */ /* 0x080fe2000008108c */
[----:B------:R-:W-:Y:S04]  /*38ec0*/  STL [R1+0x4f40], R51 ;  /* 0x004f403301007387 */ /* 0x000fe80000100800 */
[----:B---3--:R-:W-:Y:S04]  /*38ed0*/  STL [R1+0x4f5c], R46 ;  /* 0x004f5c2e01007387 */ /* 0x008fe80000100800 */
[----:B------:R-:W-:Y:S01]  /*38ee0*/  STL [R1+0x4f58], R47 ;  /* 0x004f582f01007387 */ /* 0x000fe20000100800 */
[-C--:B------:R-:W-:Y:S03]  /*38ef0*/  HMMA.1688.F32.TF32 R96, R116, R48.reuse, R236 ;  /* 0x000000307460723c */ /* 0x080fe600000810ec */
[----:B------:R-:W-:Y:S03]  /*38f00*/  LDSM.16.M88.4 R144, [R252+UR11+0x7000] ;  /* 0x0070000bfc90783b */ /* 0x000fe60008000200 */
[-C--:B------:R-:W-:Y:S01]  /*38f10*/  HMMA.1688.F32.TF32 R32, R132, R48.reuse, R32 ;  /* 0x000000308420723c */ /* 0x080fe20000081020 */
[----:B------:R-:W-:Y:S04]  /*38f20*/  LDSM.16.M88.4 R140, [R252+UR11+0x8800] ;  /* 0x0088000bfc8c783b */ /* 0x000fe80008000200 */
[----:B-1----:R-:W-:Y:S04]  /*38f30*/  STL [R1+0x4f64], R42 ;  /* 0x004f642a01007387 */ /* 0x002fe80000100800 */
[----:B------:R-:W-:Y:S04]  /*38f40*/  STL [R1+0x4f60], R43 ;  /* 0x004f602b01007387 */ /* 0x000fe80000100800 */
[----:B------:R-:W-:Y:S04]  /*38f50*/  STL [R1+0x4f6c], R38 ;  /* 0x004f6c2601007387 */ /* 0x000fe80000100800 */
[----:B------:R-:W-:Y:S04]  /*38f60*/  STL [R1+0x4f68], R39 ;  /* 0x004f682701007387 */ /* 0x000fe80000100800 */
[----:B------:R-:W3:Y:S04]  /*38f70*/  LDL.LU.64 R60, [R1+0x1e0] ;  /* 0x0001e000013c7983 */ /* 0x000ee80000300a00 */
[----:B------:R-:W-:Y:S04]  /*38f80*/  STL.64 [R1+0x660], R64 ;  /* 0x0006604001007387 */ /* 0x000fe80000100a00 */
[----:B------:R-:W-:Y:S04]  /*38f90*/  STL.64 [R1+0x668], R66 ;  /* 0x0006684201007387 */ /* 0x000fe80000100a00 */
[----:B------:R-:W3:Y:S04]  /*38fa0*/  LDL.LU.64 R62, [R1+0x1e8] ;  /* 0x0001e800013e7983 */ /* 0x000ee80000300a00 */
[----:B------:R1:W-:Y:S04]  /*38fb0*/  STL.64 [R1+0x8a0], R52 ;  /* 0x0008a03401007387 */ /* 0x0003e80000100a00 */
[----:B------:R1:W-:Y:S04]  /*38fc0*/  STL.64 [R1+0x8a8], R54 ;  /* 0x0008a83601007387 */ /* 0x0003e80000100a00 */
[----:B-1----:R-:W3:Y:S04]  /*38fd0*/  LDL.LU.64 R52, [R1+0x180] ;  /* 0x0001800001347983 */ /* 0x002ee80000300a00 */
[----:B------:R-:W3:Y:S01]  /*38fe0*/  LDL.LU.64 R54, [R1+0x188] ;  /* 0x0001880001367983 */ /* 0x000ee20000300a00 */
[----:B------:R-:W-:-:S15]  /*38ff0*/  HMMA.1688.F32.TF32 R64, R112, R48, R100 ;  /* 0x000000307040723c */ /* 0x000fde0000081064 */
[----:B------:R-:W-:-:S08]  /*39000*/  NOP ;  /* 0x0000000000007918 */ /* 0x000fd00000000000 */
[----:B------:R-:W-:Y:S04]  /*39010*/  STL.64 [R1+0x630], R64 ;  /* 0x0006304001007387 */ /* 0x000fe80000100a00 */
[----:B------:R2:W-:Y:S02]  /*39020*/  STL.64 [R1+0x638], R66 ;  /* 0x0006384201007387 */ /* 0x0005e40000100a00 */
[-C--:B--2---:R-:W-:Y:S02]  /*39030*/  HMMA.1688.F32.TF32 R64, R120, R48.reuse, R88 ;  /* 0x000000307840723c */ /* 0x084fe40000081058 */
[----:B------:R-:W2:Y:S04]  /*39040*/  LDL.LU.64 R88, [R1+0x20] ;  /* 0x0000200001587983 */ /* 0x000ea80000300a00 */
[----:B------:R-:W-:Y:S04]  /*39050*/  STL.64 [R1+0xa80], R96 ;  /* 0x000a806001007387 */ /* 0x000fe80000100a00 */
[----:B------:R-:W-:Y:S04]  /*39060*/  STL.64 [R1+0xa88], R98 ;  /* 0x000a886201007387 */ /* 0x000fe80000100a00 */
[----:B------:R-:W2:Y:S09]  /*39070*/  LDL.LU.64 R90, [R1+0x28] ;  /* 0x00002800015a7983 */ /* 0x000eb20000300a00 */
[----:B------:R-:W-:Y:S04]  /*39080*/  STL.64 [R1+0x670], R64 ;  /* 0x0006704001007387 */ /* 0x000fe80000100a00 */
[----:B------:R1:W-:Y:S02]  /*39090*/  STL.64 [R1+0x678], R66 ;  /* 0x0006784201007387 */ /* 0x0003e40000100a00 */
[-C--:B-1----:R-:W-:Y:S06]  /*390a0*/  HMMA.1688.F32.TF32 R64, R124, R48.reuse, R72 ;  /* 0x000000307c40723c */ /* 0x082fec0000081048 */
[----:B------:R-:W-:Y:S01]  /*390b0*/  HMMA.1688.F32.TF32 R72, R128, R48, R92 ;  /* 0x000000308048723c */ /* 0x000fe2000008105c */
[----:B------:R-:W-:Y:S05]  /*390c0*/  LDSM.16.M88.4 R92, [R252+UR11+0x9800] ;  /* 0x0098000bfc5c783b */ /* 0x000fea0008000200 */
[-C--:B------:R-:W-:Y:S11]  /*390d0*/  HMMA.1688.F32.TF32 R48, R108, R44.reuse, R248 ;  /* 0x0000002c6c30723c */ /* 0x080ff600000810f8 */
[----:B------:R-:W-:Y:S04]  /*390e0*/  STL.64 [R1+0xcb0], R64 ;  /* 0x000cb04001007387 */ /* 0x000fe80000100a00 */
[----:B------:R4:W-:Y:S02]  /*390f0*/  STL.64 [R1+0xcb8], R66 ;  /* 0x000cb84201007387 */ /* 0x0009e40000100a00 */
[----:B----4-:R-:W-:Y:S02]  /*39100*/  HMMA.1688.F32.TF32 R64, R104, R44, R84 ;  /* 0x0000002c6840723c */ /* 0x010fe40000081054 */
[----:B------:R-:W-:Y:S04]  /*39110*/  STL.64 [R1+0x760], R72 ;  /* 0x0007604801007387 */ /* 0x000fe80000100a00 */
[----:B------:R-:W-:Y:S04]  /*39120*/  STL.64 [R1+0x768], R74 ;  /* 0x0007684a01007387 */ /* 0x000fe80000100a00 */
[----:B------:R-:W-:Y:S04]  /*39130*/  STL.64 [R1+0xe30], R32 ;  /* 0x000e302001007387 */ /* 0x000fe80000100a00 */
[----:B------:R3:W-:Y:S09]  /*39140*/  STL.64 [R1+0xe38], R34 ;  /* 0x000e382201007387 */ /* 0x0007f20000100a00 */
[----:B------:R-:W-:Y:S01]  /*39150*/  STL.64 [R1+0x5b0], R64 ;  /* 0x0005b04001007387 */ /* 0x000fe20000100a00 */
[----:B------:R-:W-:-:S02]  /*39160*/  IMAD.MOV.U32 R39, RZ, RZ, R67 ;  /* 0x000000ffff277224 */ /* 0x000fc400078e0043 */
[----:B------:R-:W-:Y:S01]  /*39170*/  IMAD.MOV.U32 R38, RZ, RZ, R66 ;  /* 0x000000ffff267224 */ /* 0x000fe200078e0042 */
[----:B------:R-:W4:Y:S04]  /*39180*/  LDL.LU.64 R84, [R1+0x4e0] ;  /* 0x0004e00001547983 */ /* 0x000f280000300a00 */
[----:B------:R-:W4:Y:S04]  /*39190*/  LDL.LU.64 R86, [R1+0x4e8] ;  /* 0x0004e80001567983 */ /* 0x000f280000300a00 */
[----:B------:R-:W-:Y:S04]  /*391a0*/  STL [R1+0x4f74], R39 ;  /* 0x004f742701007387 */ /* 0x000fe80000100800 */
[----:B------:R-:W-:Y:S04]  /*391b0*/  STL [R1+0x4f70], R38 ;  /* 0x004f702601007387 */ /* 0x000fe80000100800 */
[----:B------:R-:W-:Y:S04]  /*391c0*/  STL.64 [R1+0x820], R48 ;  /* 0x0008203001007387 */ /* 0x000fe80000100a00 */
[----:B------:R1:W-:Y:S01]  /*391d0*/  STL.64 [R1+0x828], R50 ;  /* 0x0008283201007387 */ /* 0x0003e20000100a00 */
[-C--:B---3--:R-:W-:Y:S06]  /*391e0*/  HMMA.1688.F32.TF32 R32, R112, R44.reuse, R60 ;  /* 0x0000002c7020723c */ /* 0x088fec000008103c */
[-C--:B------:R-:W-:Y:S06]  /*391f0*/  HMMA.1688.F32.TF32 R60, R116, R44.reuse, R232 ;  /* 0x0000002c743c723c */ /* 0x080fec00000810e8 */
[-C--:B-1----:R-:W-:Y:S11]  /*39200*/  HMMA.1688.F32.TF32 R48, R120, R44.reuse, R52 ;  /* 0x0000002c7830723c */ /* 0x082ff60000081034 */
[----:B------:R-:W-:Y:S04]  /*39210*/  STL.64 [R1+0x560], R32 ;  /* 0x0005602001007387 */ /* 0x000fe80000100a00 */
[----:B------:R1:W-:Y:S04]  /*39220*/  STL.64 [R1+0x568], R34 ;  /* 0x0005682201007387 */ /* 0x0003e80000100a00 */
[----:B------:R3:W-:Y:S04]  /*39230*/  STL.64 [R1+0xa20], R60 ;  /* 0x000a203c01007387 */ /* 0x0007e80000100a00 */
[----:B------:R3:W-:Y:S01]  /*39240*/  STL.64 [R1+0xa28], R62 ;  /* 0x000a283e01007387 */ /* 0x0007e20000100a00 */
[-C--:B-1----:R-:W-:Y:S03]  /*39250*/  HMMA.1688.F32.TF32 R32, R124, R44.reuse, R76 ;  /* 0x0000002c7c20723c */ /* 0x082fe6000008104c */
[----:B------:R-:W4:Y:S04]  /*39260*/  LDL.LU.64 R72, [R1+0x200] ;  /* 0x0002000001487983 */ /* 0x000f280000300a00 */
[----:B------:R-:W-:Y:S04]  /*39270*/  STL.64 [R1+0x5d0], R48 ;  /* 0x0005d03001007387 */ /* 0x000fe80000100a00 */
[----:B------:R-:W-:Y:S04]  /*39280*/  STL.64 [R1+0x5d8], R50 ;  /* 0x0005d83201007387 */ /* 0x000fe80000100a00 */
[----:B------:R-:W4:Y:S08]  /*39290*/  LDL.LU.64 R74, [R1+0x208] ;  /* 0x00020800014a7983 */ /* 0x000f300000300a00 */
[----:B------:R-:W-:Y:S04]  /*392a0*/  STL.64 [R1+0xc40], R32 ;  /* 0x000c402001007387 */ /* 0x000fe80000100a00 */
[----:B------:R2:W-:Y:S04]  /*392b0*/  STL.64 [R1+0xc48], R34 ;  /* 0x000c482201007387 */ /* 0x0005e80000100a00 */
[----:B------:R-:W4:Y:S04]  /*392c0*/  LDL.LU.64 R64, [R1+0x170] ;  /* 0x0001700001407983 */ /* 0x000f280000300a00 */
[----:B------:R-:W4:Y:S04]  /*392d0*/  LDL.LU.64 R66, [R1+0x178] ;  /* 0x0001780001427983 */ /* 0x000f280000300a00 */
[----:B---3--:R-:W3:Y:S04]  /*392e0*/  LDL.LU.64 R60, [R1+0x10] ;  /* 0x00001000013c7983 */ /* 0x008ee80000300a00 */
[----:B------:R-:W3:Y:S04]  /*392f0*/  LDL.LU.64 R62, [R1+0x18] ;  /* 0x00001800013e7983 */ /* 0x000ee80000300a00 */
[----:B------:R-:W3:Y:S04]  /*39300*/  LDL.LU.64 R52, [R1+0x4a0] ;  /* 0x0004a00001347983 */ /* 0x000ee80000300a00 */
[----:B------:R-:W3:Y:S01]  /*39310*/  LDL.LU.64 R54, [R1+0x4a8] ;  /* 0x0004a80001367983 */ /* 0x000ee20000300a00 */
[----:B------:R-:W-:-:S15]  /*39320*/  HMMA.1688.F32.TF32 R28, R132, R44, R28 ;  /* 0x0000002c841c723c */ /* 0x000fde000008101c */
[----:B------:R-:W-:-:S09]  /*39330*/  NOP ;  /* 0x0000000000007918 */ /* 0x000fd20000000000 */
[----:B------:R-:W-:Y:S01]  /*39340*/  IMAD.MOV.U32 R97, RZ, RZ, R28 ;  /* 0x000000ffff617224 */ /* 0x000fe200078e001c */
[----:B------:R-:W-:Y:S01]  /*39350*/  MOV R96, R29 ;  /* 0x0000001d00607202 */ /* 0x000fe20000000f00 */
[----:B--2---:R-:W-:Y:S01]  /*39360*/  HMMA.1688.F32.TF32 R32, R128, R44, R88 ;  /* 0x0000002c8020723c */ /* 0x004fe20000081058 */
[----:B------:R-:W-:Y:S01]  /*39370*/  IMAD.MOV.U32 R49, RZ, RZ, R30 ;  /* 0x000000ffff317224 */ /* 0x000fe200078e001e */
[----:B------:R-:W-:-:S15]  /*39380*/  LDSM.16.M88.4 R88, [R252+UR11+0xa000] ;  /* 0x00a0000bfc58783b */ /* 0x000fde0008000200 */
[----:B------:R-:W-:-:S06]  /*39390*/  NOP ;  /* 0x0000000000007918 */ /* 0x000fcc0000000000 */
[----:B------:R1:W-:Y:S04]  /*393a0*/  STL.64 [R1+0x6c0], R32 ;  /* 0x0006c02001007387 */ /* 0x0003e80000100a00 */
[----:B------:R2:W-:Y:S04]  /*393b0*/  STL.64 [R1+0x6c8], R34 ;  /* 0x0006c82201007387 */ /* 0x0005e80000100a00 */
[----:B-1----:R-:W3:Y:S04]  /*393c0*/  LDL.LU.64 R32, [R1+0x220] ;  /* 0x0002200001207983 */ /* 0x002ee80000300a00 */
[----:B--2---:R-:W2:Y:S01]  /*393d0*/  LDL.LU.64 R34, [R1+0x228] ;  /* 0x0002280001227983 */ /* 0x004ea20000300a00 */
[----:B------:R-:W-:-:S03]  /*393e0*/  IMAD.MOV.U32 R48, RZ, RZ, R31 ;  /* 0x000000ffff307224 */ /* 0x000fc600078e001f */
[----:B------:R-:W2:Y:S04]  /*393f0*/  LDL.LU.64 R28, [R1+0x160] ;  /* 0x00016000011c7983 */ /* 0x000ea80000300a00 */
[----:B------:R-:W2:Y:S04]  /*39400*/  LDL.LU.64 R30, [R1+0x168] ;  /* 0x00016800011e7983 */ /* 0x000ea80000300a00 */
[----:B------:R-:W-:Y:S04]  /*39410*/  STL [R1+0x4cac], R48 ;  /* 0x004cac3001007387 */ /* 0x000fe80000100800 */
[----:B------:R1:W-:Y:S04]  /*39420*/  STL [R1+0x4ca0], R49 ;  /* 0x004ca03101007387 */ /* 0x0003e80000100800 */
[----:B------:R-:W-:Y:S04]  /*39430*/  STL [R1+0x4c9c], R96 ;  /* 0x004c9c6001007387 */ /* 0x000fe80000100800 */
[----:B------:R-:W-:Y:S01]  /*39440*/  STL [R1+0x4c98], R97 ;  /* 0x004c986101007387 */ /* 0x000fe20000100800 */
[----:B----4-:R-:W-:-:S15]  /*39450*/  HMMA.1688.F32.TF32 R76, R104, R40, R84 ;  /* 0x00000028684c723c */ /* 0x010fde0000081054 */
[----:B------:R-:W-:-:S09]  /*39460*/  NOP ;  /* 0x0000000000007918 */ /* 0x000fd20000000000 */
[----:B------:R-:W-:Y:S02]  /*39470*/  IMAD.MOV.U32 R47, RZ, RZ, R79 ;  /* 0x000000ffff2f7224 */ /* 0x000fe400078e004f */
[----:B------:R-:W-:Y:S01]  /*39480*/  IMAD.MOV.U32 R46, RZ, RZ, R78 ;  /* 0x000000ffff2e7224 */ /* 0x000fe200078e004e */
[----:B------:R-:W-:Y:S01]  /*39490*/  MOV R43, R77 ;  /* 0x0000004d002b7202 */ /* 0x000fe20000000f00 */
[----:B------:R-:W-:Y:S01]  /*394a0*/  IMAD.MOV.U32 R42, RZ, RZ, R76 ;  /* 0x000000ffff2a7224 */ /* 0x000fe200078e004c */
[----:B------:R-:W-:Y:S01]  /*394b0*/  STL [R1+0x4f84], R47 ;  /* 0x004f842f01007387 */ /* 0x000fe20000100800 */
[-C--:B------:R-:W-:Y:S03]  /*394c0*/  HMMA.1688.F32.TF32 R76, R108, R40.reuse, R244 ;  /* 0x000000286c4c723c */ /* 0x080fe600000810f4 */
[----:B------:R4:W-:Y:S04]  /*394d0*/  STL [R1+0x4f80], R46 ;  /* 0x004f802e01007387 */ /* 0x0009e80000100800 */
[----:B------:R-:W-:Y:S01]  /*394e0*/  STL [R1+0x4f7c], R43 ;  /* 0x004f7c2b01007387 */ /* 0x000fe20000100800 */
[-C--:B-1----:R-:W-:Y:S03]  /*394f0*/  HMMA.1688.F32.TF32 R48, R116, R40.reuse, R148 ;  /* 0x000000287430723c */ /* 0x082fe60000081094 */
[----:B------:R-:W-:Y:S03]  /*39500*/  STL [R1+0x4f78], R42 ;  /* 0x004f782a01007387 */ /* 0x000fe60000100800 */
[-C--:B------:R-:W-:Y:S01]  /*39510*/  HMMA.1688.F32.TF32 R24, R132, R40.reuse, R24 ;  /* 0x000000288418723c */ /* 0x080fe20000081018 */
[----:B------:R-:W-:Y:S08]  /*39520*/  LDSM.16.M88.4 R148, [R252+UR11+0x6800] ;  /* 0x0068000bfc94783b */ /* 0x000ff00008000200 */
[----:B------:R-:W-:Y:S04]  /*39530*/  STL.64 [R1+0x7f0], R76 ;  /* 0x0007f04c01007387 */ /* 0x000fe80000100a00 */
[----:B------:R-:W-:Y:S01]  /*39540*/  STL.64 [R1+0x7f8], R78 ;  /* 0x0007f84e01007387 */ /* 0x000fe20000100a00 */
[-C--:B----4-:R-:W-:Y:S06]  /*39550*/  HMMA.1688.F32.TF32 R44, R112, R40.reuse, R72 ;  /* 0x00000028702c723c */ /* 0x090fec0000081048 */
[----:B------:R-:W-:-:S15]  /*39560*/  HMMA.1688.F32.TF32 R64, R120, R40, R64 ;  /* 0x000000287840723c */ /* 0x000fde0000081040 */
[----:B------:R-:W-:-:S02]  /*39570*/  NOP ;  /* 0x0000000000007918 */ /* 0x000fc40000000000 */
[----:B------:R-:W-:Y:S04]  /*39580*/  STL.64 [R1+0x4f0], R44 ;  /* 0x0004f02c01007387 */ /* 0x000fe80000100a00 */
[----:B------:R1:W-:Y:S02]  /*39590*/  STL.64 [R1+0x4f8], R46 ;  /* 0x0004f82e01007387 */ /* 0x0003e40000100a00 */
[-C--:B-1----:R-:W-:Y:S02]  /*395a0*/  HMMA.1688.F32.TF32 R44, R124, R40.reuse, R56 ;  /* 0x000000287c2c723c */ /* 0x082fe40000081038 */
[----:B------:R-:W-:Y:S04]  /*395b0*/  STL.64 [R1+0xa00], R48 ;  /* 0x000a003001007387 */ /* 0x000fe80000100a00 */
[----:B------:R3:W-:Y:S04]  /*395c0*/  STL.64 [R1+0xa08], R50 ;  /* 0x000a083201007387 */ /* 0x0007e80000100a00 */
[----:B------:R-:W-:Y:S04]  /*395d0*/  STL.64 [R1+0x530], R64 ;  /* 0x0005304001007387 */ /* 0x000fe80000100a00 */
[----:B------:R-:W-:Y:S01]  /*395e0*/  STL.64 [R1+0x538], R66 ;  /* 0x0005384201007387 */ /* 0x000fe20000100a00 */
[----:B---3--:R-:W-:Y:S08]  /*395f0*/  HMMA.1688.F32.TF32 R48, R128, R40, R60 ;  /* 0x000000288030723c */ /* 0x008ff0000008103c */
[----:B------:R-:W-:Y:S04]  /*39600*/  STL.64 [R1+0xc00], R44 ;  /* 0x000c002c01007387 */ /* 0x000fe80000100a00 */
[----:B------:R1:W-:Y:S02]  /*39610*/  STL.64 [R1+0xc08], R46 ;  /* 0x000c082e01007387 */ /* 0x0003e40000100a00 */
[----:B-1----:R-:W-:Y:S09]  /*39620*/  HMMA.1688.F32.TF32 R44, R104, R36, R52 ;  /* 0x00000024682c723c */ /* 0x002ff20000081034 */
[----:B------:R-:W-:Y:S04]  /*39630*/  STL.64 [R1+0x620], R48 ;  /* 0x0006203001007387 */ /* 0x000fe80000100a00 */
[----:B------:R-:W-:Y:S04]  /*39640*/  STL.64 [R1+0x628], R50 ;  /* 0x0006283201007387 */ /* 0x000fe80000100a00 */
[----:B------:R-:W-:Y:S04]  /*39650*/  STL.64 [R1+0xe00], R24 ;  /* 0x000e001801007387 */ /* 0x000fe80000100a00 */
[----:B------:R1:W-:Y:S03]  /*39660*/  STL.64 [R1+0xe08], R26 ;  /* 0x000e081a01007387 */ /* 0x0003e60000100a00 */
[----:B------:R-:W-:Y:S01]  /*39670*/  MOV R42, R45 ;  /* 0x0000002d002a7202 */ /* 0x000fe20000000f00 */
[----:B------:R-:W-:-:S04]  /*39680*/  IMAD.MOV.U32 R43, RZ, RZ, R44 ;  /* 0x000000ffff2b7224 */ /* 0x000fc800078e002c */
[----:B------:R-:W-:Y:S04]  /*39690*/  STL [R1+0x4f94], R42 ;  /* 0x004f942a01007387 */ /* 0x000fe80000100800 */
[----:B------:R3:W-:Y:S01]  /*396a0*/  STL [R1+0x4f90], R43 ;  /* 0x004f902b01007387 */ /* 0x0007e20000100800 */
[-C--:B-1----:R-:W-:Y:S01]  /*396b0*/  HMMA.1688.F32.TF32 R24, R116, R36.reuse, R136 ;  /* 0x000000247418723c */ /* 0x082fe20000081088 */
[----:B------:R-:W-:Y:S02]  /*396c0*/  IMAD.MOV.U32 R39, RZ, RZ, R46 ;  /* 0x000000ffff277224 */ /* 0x000fe400078e002e */
[----:B------:R-:W-:Y:S01]  /*396d0*/  IMAD.MOV.U32 R38, RZ, RZ, R47 ;  /* 0x000000ffff267224 */ /* 0x000fe200078e002f */
[----:B------:R-:W-:Y:S02]  /*396e0*/  LDSM.16.M88.4 R136, [R252+UR11+0x9000] ;  /* 0x0090000bfc88783b */ /* 0x000fe40008000200 */
[-C--:B---3--:R-:W-:Y:S02]  /*396f0*/  HMMA.1688.F32.TF32 R40, R108, R36.reuse, R240 ;  /* 0x000000246c28723c */ /* 0x088fe400000810f0 */
[----:B------:R-:W-:Y:S04]  /*39700*/  STL [R1+0x4f8c], R39 ;  /* 0x004f8c2701007387 */ /* 0x000fe80000100800 */
[----:B------:R-:W-:Y:S01]  /*39710*/  STL [R1+0x4f88], R38 ;  /* 0x004f882601007387 */ /* 0x000fe20000100800 */
[----:B--2---:R-:W-:-:S15]  /*39720*/  HMMA.1688.F32.TF32 R32, R112, R36, R32 ;  /* 0x000000247020723c */ /* 0x004fde0000081020 */
[----:B------:R-:W-:-:S01]  /*39730*/  NOP ;  /* 0x0000000000007918 */ /* 0x000fc20000000000 */
[----:B------:R-:W-:Y:S04]  /*39740*/  STL.64 [R1+0x7c0], R40 ;  /* 0x0007c02801007387 */ /* 0x000fe80000100a00 */
[----:B------:R-:W-:Y:S04]  /*39750*/  STL.64 [R1+0x7c8], R42 ;  /* 0x0007c82a01007387 */ /* 0x000fe80000100a00 */
[----:B------:R-:W2:Y:S01]  /*39760*/  LDL.LU.64 R44, [R1+0x440] ;  /* 0x00044000012c7983 */ /* 0x000ea20000300a00 */
[-C--:B------:R-:W-:Y:S03]  /*39770*/  HMMA.1688.F32.TF32 R20, R132, R36.reuse, R20 ;  /* 0x000000248414723c */ /* 0x080fe60000081014 */
[----:B------:R-:W-:Y:S04]  /*39780*/  STL.64 [R1+0x4a0], R32 ;  /* 0x0004a02001007387 */ /* 0x000fe80000100a00 */
[----:B------:R1:W-:Y:S04]  /*39790*/  STL.64 [R1+0x4a8], R34 ;  /* 0x0004a82201007387 */ /* 0x0003e80000100a00 */
[----:B------:R-:W2:Y:S04]  /*397a0*/  LDL.LU.64 R46, [R1+0x448] ;  /* 0x00044800012e7983 */ /* 0x000ea80000300a00 */
[----:B------:R-:W-:Y:S01]  /*397b0*/  STL.64 [R1+0x9f0], R24 ;  /* 0x0009f01801007387 */ /* 0x000fe20000100a00 */
[-C--:B-1----:R-:W-:Y:S03]  /*397c0*/  HMMA.1688.F32.TF32 R32, R120, R36.reuse, R28 ;  /* 0x000000247820723c */ /* 0x082fe6000008101c */
[----:B------:R1:W-:Y:S03]  /*397d0*/  STL.64 [R1+0x9f8], R26 ;  /* 0x0009f81a01007387 */ /* 0x0003e60000100a00 */
[-C--:B------:R-:W-:Y:S06]  /*397e0*/  HMMA.1688.F32.TF32 R28, R124, R36.reuse, R68 ;  /* 0x000000247c1c723c */ /* 0x080fec0000081044 */
[----:B-1----:R-:W-:Y:S11]  /*397f0*/  HMMA.1688.F32.TF32 R24, R128, R36, R80 ;  /* 0x000000248018723c */ /* 0x002ff60000081050 */
[----:B------:R-:W-:Y:S04]  /*39800*/  STL.64 [R1+0x4e0], R32 ;  /* 0x0004e02001007387 */ /* 0x000fe80000100a00 */
[----:B------:R-:W-:Y:S04]  /*39810*/  STL.64 [R1+0x4e8], R34 ;  /* 0x0004e82201007387 */ /* 0x000fe80000100a00 */
[----:B------:R-:W-:Y:S04]  /*39820*/  STL.64 [R1+0xbf0], R28 ;  /* 0x000bf01c01007387 */ /* 0x000fe80000100a00 */
[----:B------:R-:W-:Y:S04]  /*39830*/  STL.64 [R1+0xbf8], R30 ;  /* 0x000bf81e01007387 */ /* 0x000fe80000100a00 */
[----:B------:R-:W3:Y:S04]  /*39840*/  LDL.LU.64 R80, [R1+0xf0] ;  /* 0x0000f00001507983 */ /* 0x000ee80000300a00 */
[----:B------:R-:W-:Y:S04]  /*39850*/  STL.64 [R1+0x580], R24 ;  /* 0x0005801801007387 */ /* 0x000fe80000100a00 */
[----:B------:R-:W-:Y:S04]  /*39860*/  STL.64 [R1+0x588], R26 ;  /* 0x0005881a01007387 */ /* 0x000fe80000100a00 */
[----:B------:R-:W3:Y:S04]  /*39870*/  LDL.LU.64 R82, [R1+0xf8] ;  /* 0x0000f80001527983 */ /* 0x000ee80000300a00 */
[----:B------:R-:W-:Y:S04]  /*39880*/  STL.64 [R1+0xdf0], R20 ;  /* 0x000df01401007387 */ /* 0x000fe80000100a00 */
[----:B------:R-:W-:Y:S04]  /*39890*/  STL.64 [R1+0xdf8], R22 ;  /* 0x000df81601007387 */ /* 0x000fe80000100a00 */
[----:B------:R-:W4:Y:S04]  /*398a0*/  LDL.LU.64 R76, [R1+0x240] ;  /* 0x00024000014c7983 */ /* 0x000f280000300a00 */
[----:B------:R-:W4:Y:S04]  /*398b0*/  LDL.LU.64 R78, [R1+0x248] ;  /* 0x00024800014e7983 */ /* 0x000f280000300a00 */
[----:B------:R-:W4:Y:S04]  /*398c0*/  LDL.LU.64 R52, [R1+0xb0] ;  /* 0x0000b00001347983 */ /* 0x000f280000300a00 */
[----:B------:R-:W4:Y:S04]  /*398d0*/  LDL.LU.64 R54, [R1+0xb8] ;  /* 0x0000b80001367983 */ /* 0x000f280000300a00 */
[----:B------:R-:W1:Y:S04]  /*398e0*/  LDSM.16.M88.4 R32, [R252+UR11+0x3000] ;  /* 0x0030000bfc20783b */ /* 0x000e680008000200 */
[----:B------:R-:W1:Y:S04]  /*398f0*/  LDSM.16.M88.4 R28, [R252+UR11+0x3800] ;  /* 0x0038000bfc1c783b */ /* 0x000e680008000200 */
[----:B------:R-:W1:Y:S04]  /*39900*/  LDSM.16.M88.4 R24, [R252+UR11+0x4000] ;  /* 0x0040000bfc18783b */ /* 0x000e680008000200 */
[----:B------:R-:W1:Y:S04]  /*39910*/  LDSM.16.M88.4 R20, [R252+UR11+0x4800] ;  /* 0x0048000bfc14783b */ /* 0x000e680008000200 */
        /* <DEDUP_REMOVED lines=8> */
[----:B-1----:R-:W-:Y:S04]  /*399a0*/  STL [R1+0x4f9c], R34 ;  /* 0x004f9c2201007387 */ /* 0x002fe80000100800 */
[----:B------:R-:W-:Y:S04]  /*399b0*/  STL [R1+0x4f98], R35 ;  /* 0x004f982301007387 */ /* 0x000fe80000100800 */
[----:B------:R-:W-:Y:S04]  /*399c0*/  STL [R1+0x4fa4], R30 ;  /* 0x004fa41e01007387 */ /* 0x000fe80000100800 */
[----:B------:R-:W-:Y:S04]  /*399d0*/  STL [R1+0x4fa0], R31 ;  /* 0x004fa01f01007387 */ /* 0x000fe80000100800 */
[----:B------:R-:W-:Y:S04]  /*399e0*/  STL [R1+0x4fac], R26 ;  /* 0x004fac1a01007387 */ /* 0x000fe80000100800 */
[----:B------:R-:W-:Y:S04]  /*399f0*/  STL [R1+0x4fa8], R27 ;  /* 0x004fa81b01007387 */ /* 0x000fe80000100800 */
[----:B------:R-:W-:Y:S04]  /*39a00*/  STL [R1+0x4fb4], R22 ;  /* 0x004fb41601007387 */ /* 0x000fe80000100800 */
[----:B------:R-:W-:Y:S04]  /*39a10*/  STL [R1+0x4fb0], R23 ;  /* 0x004fb01701007387 */ /* 0x000fe80000100800 */
[----:B------:R-:W4:Y:S04]  /*39a20*/  LDL.LU.64 R64, [R1+0xe0] ;  /* 0x0000e00001407983 */ /* 0x000f280000300a00 */
[----:B------:R-:W4:Y:S04]  /*39a30*/  LDL.LU.64 R66, [R1+0xe8] ;  /* 0x0000e80001427983 */ /* 0x000f280000300a00 */
[----:B------:R-:W4:Y:S04]  /*39a40*/  LDL.LU.64 R60, [R1+0x250] ;  /* 0x00025000013c7983 */ /* 0x000f280000300a00 */
[----:B------:R-:W4:Y:S01]  /*39a50*/  LDL.LU.64 R62, [R1+0x258] ;  /* 0x00025800013e7983 */ /* 0x000f220000300a00 */
[-C--:B------:R-:W-:Y:S06]  /*39a60*/  HMMA.1688.F32.TF32 R16, R132, R32.reuse, R16 ;  /* 0x000000208410723c */ /* 0x080fec0000081010 */
[----:B--2---:R-:W-:-:S15]  /*39a70*/  HMMA.1688.F32.TF32 R56, R104, R32, R44 ;  /* 0x000000206838723c */ /* 0x004fde000008102c */
[----:B------:R-:W-:-:S09]  /*39a80*/  NOP ;  /* 0x0000000000007918 */ /* 0x000fd20000000000 */
[----:B------:R-:W-:Y:S01]  /*39a90*/  IMAD.MOV.U32 R46, RZ, RZ, R59 ;  /* 0x000000ffff2e7224 */ /* 0x000fe200078e003b */
[----:B------:R-:W-:Y:S01]  /*39aa0*/  MOV R38, R57 ;  /* 0x0000003900267202 */ /* 0x000fe20000000f00 */
[----:B------:R-:W-:Y:S02]  /*39ab0*/  IMAD.MOV.U32 R47, RZ, RZ, R58 ;  /* 0x000000ffff2f7224 */ /* 0x000fe400078e003a */
[----:B------:R-:W-:Y:S02]  /*39ac0*/  IMAD.MOV.U32 R39, RZ, RZ, R56 ;  /* 0x000000ffff277224 */ /* 0x000fe400078e0038 */
[----:B------:R-:W2:Y:S04]  /*39ad0*/  LDL.LU.64 R56, [R1+0xa0] ;  /* 0x0000a00001387983 */ /* 0x000ea80000300a00 */
[----:B------:R-:W2:Y:S04]  /*39ae0*/  LDL.LU.64 R58, [R1+0xa8] ;  /* 0x0000a800013a7983 */ /* 0x000ea80000300a00 */
[----:B------:R-:W-:Y:S04]  /*39af0*/  STL [R1+0x4fc4], R46 ;  /* 0x004fc42e01007387 */ /* 0x000fe80000100800 */
[----:B------:R4:W-:Y:S01]  /*39b00*/  STL [R1+0x4fc0], R47 ;  /* 0x004fc02f01007387 */ /* 0x0009e20000100800 */
[-C--:B---3--:R-:W-:Y:S06]  /*39b10*/  HMMA.1688.F32.TF32 R80, R108, R32.reuse, R80 ;  /* 0x000000206c50723c */ /* 0x088fec0000081050 */
[----:B----4-:R-:W-:Y:S01]  /*39b20*/  HMMA.1688.F32.TF32 R44, R112, R32, R76 ;  /* 0x00000020702c723c */ /* 0x010fe2000008104c */
[----:B------:R-:W-:Y:S04]  /*39b30*/  STL [R1+0x4fbc], R38 ;  /* 0x004fbc2601007387 */ /* 0x000fe80000100800 */
[----:B------:R1:W-:-:S12]  /*39b40*/  STL [R1+0x4fb8], R39 ;  /* 0x004fb82701007387 */ /* 0x0003d80000100800 */
[----:B------:R-:W-:Y:S04]  /*39b50*/  STL.64 [R1+0x720], R80 ;  /* 0x0007205001007387 */ /* 0x000fe80000100a00 */
[----:B------:R-:W-:Y:S01]  /*39b60*/  STL.64 [R1+0x728], R82 ;  /* 0x0007285201007387 */ /* 0x000fe20000100a00 */
[-C--:B-1----:R-:W-:Y:S03]  /*39b70*/  HMMA.1688.F32.TF32 R36, R116, R32.reuse, R52 ;  /* 0x000000207424723c */ /* 0x082fe60000081034 */
[----:B------:R-:W3:Y:S04]  /*39b80*/  LDL.LU.64 R52, [R1+0x1f0] ;  /* 0x0001f00001347983 */ /* 0x000ee80000300a00 */
[----:B------:R-:W-:Y:S04]  /*39b90*/  STL.64 [R1+0x460], R44 ;  /* 0x0004602c01007387 */ /* 0x000fe80000100a00 */
[----:B------:R1:W-:Y:S04]  /*39ba0*/  STL.64 [R1+0x468], R46 ;  /* 0x0004682e01007387 */ /* 0x0003e80000100a00 */
[----:B------:R-:W3:Y:S08]  /*39bb0*/  LDL.LU.64 R54, [R1+0x1f8] ;  /* 0x0001f80001367983 */ /* 0x000ef00000300a00 */
[----:B------:R-:W-:Y:S04]  /*39bc0*/  STL.64 [R1+0x980], R36 ;  /* 0x0009802401007387 */ /* 0x000fe80000100a00 */
[----:B------:R4:W-:Y:S01]  /*39bd0*/  STL.64 [R1+0x988], R38 ;  /* 0x0009882601007387 */ /* 0x0009e20000100a00 */
[-C--:B-1----:R-:W-:Y:S06]  /*39be0*/  HMMA.1688.F32.TF32 R44, R124, R32.reuse, R72 ;  /* 0x000000207c2c723c */ /* 0x082fec0000081048 */
[-C--:B----4-:R-:W-:Y:S01]  /*39bf0*/  HMMA.1688.F32.TF32 R36, R120, R32.reuse, R48 ;  /* 0x000000207824723c */ /* 0x090fe20000081030 */
[----:B------:R-:W4:Y:S04]  /*39c00*/  LDL.LU.64 R48, [R1+0x60] ;  /* 0x0000600001307983 */ /* 0x000f280000300a00 */
[----:B------:R-:W4:Y:S01]  /*39c10*/  LDL.LU.64 R50, [R1+0x68] ;  /* 0x0000680001327983 */ /* 0x000f220000300a00 */
[----:B------:R-:W-:-:S15]  /*39c20*/  HMMA.1688.F32.TF32 R68, R128, R32, R68 ;  /* 0x000000208044723c */ /* 0x000fde0000081044 */
[----:B------:R-:W-:-:S02]  /*39c30*/  NOP ;  /* 0x0000000000007918 */ /* 0x000fc40000000000 */
[----:B------:R1:W-:Y:S04]  /*39c40*/  STL.64 [R1+0x4b0], R36 ;  /* 0x0004b02401007387 */ /* 0x0003e80000100a00 */
[----:B------:R1:W-:Y:S04]  /*39c50*/  STL.64 [R1+0x4b8], R38 ;  /* 0x0004b82601007387 */ /* 0x0003e80000100a00 */
[----:B-1----:R-:W4:Y:S04]  /*39c60*/  LDL.LU.64 R36, [R1+0x120] ;  /* 0x0001200001247983 */ /* 0x002f280000300a00 */
[----:B------:R-:W4:Y:S04]  /*39c70*/  LDL.LU.64 R38, [R1+0x128] ;  /* 0x0001280001267983 */ /* 0x000f280000300a00 */
[----:B------:R-:W-:Y:S04]  /*39c80*/  STL.64 [R1+0xbb0], R44 ;  /* 0x000bb02c01007387 */ /* 0x000fe80000100a00 */
[----:B------:R1:W-:Y:S01]  /*39c90*/  STL.64 [R1+0xbb8], R46 ;  /* 0x000bb82e01007387 */ /* 0x0003e20000100a00 */
[-C--:B------:R-:W-:Y:S06]  /*39ca0*/  HMMA.1688.F32.TF32 R64, R108, R28.reuse, R64 ;  /* 0x0000001c6c40723c */ /* 0x080fec0000081040 */
[----:B-1----:R-:W-:Y:S01]  /*39cb0*/  HMMA.1688.F32.TF32 R44, R104, R28, R40 ;  /* 0x0000001c682c723c */ /* 0x002fe20000081028 */
[----:B------:R-:W-:Y:S04]  /*39cc0*/  STL.64 [R1+0x510], R68 ;  /* 0x0005104401007387 */ /* 0x000fe80000100a00 */
[----:B------:R-:W-:Y:S04]  /*39cd0*/  STL.64 [R1+0x518], R70 ;  /* 0x0005184601007387 */ /* 0x000fe80000100a00 */
[----:B------:R1:W-:Y:S04]  /*39ce0*/  STL.64 [R1+0xda0], R16 ;  /* 0x000da01001007387 */ /* 0x0003e80000100a00 */
[----:B------:R1:W-:Y:S11]  /*39cf0*/  STL.64 [R1+0xda8], R18 ;  /* 0x000da81201007387 */ /* 0x0003f60000100a00 */
[----:B------:R-:W-:Y:S01]  /*39d00*/  MOV R35, R45 ;  /* 0x0000002d00237202 */ /* 0x000fe20000000f00 */
[----:B------:R-:W-:-:S02]  /*39d10*/  IMAD.MOV.U32 R34, RZ, RZ, R44 ;  /* 0x000000ffff227224 */ /* 0x000fc400078e002c */
[----:B------:R-:W-:Y:S01]  /*39d20*/  IMAD.MOV.U32 R42, RZ, RZ, R46 ;  /* 0x000000ffff2a7224 */ /* 0x000fe200078e002e */
[----:B------:R-:W4:Y:S01]  /*39d30*/  LDL.LU.64 R44, [R1+0x1070] ;  /* 0x00107000012c7983 */ /* 0x000f220000300a00 */
[----:B------:R-:W-:-:S03]  /*39d40*/  IMAD.MOV.U32 R43, RZ, RZ, R47 ;  /* 0x000000ffff2b7224 */ /* 0x000fc600078e002f */
[----:B------:R-:W4:Y:S04]  /*39d50*/  LDL.LU.64 R46, [R1+0x1078] ;  /* 0x00107800012e7983 */ /* 0x000f280000300a00 */
[----:B------:R-:W-:Y:S04]  /*39d60*/  STL [R1+0x4fcc], R35 ;  /* 0x004fcc2301007387 */ /* 0x000fe80000100800 */
[----:B------:R1:W-:Y:S04]  /*39d70*/  STL [R1+0x4fc8], R34 ;  /* 0x004fc82201007387 */ /* 0x0003e80000100800 */
[----:B-1----:R-:W4:Y:S04]  /*39d80*/  LDL.LU.64 R16, [R1+0xd0] ;  /* 0x0000d00001107983 */ /* 0x002f280000300a00 */
[----:B------:R-:W-:Y:S04]  /*39d90*/  STL.64 [R1+0x6a0], R64 ;  /* 0x0006a04001007387 */ /* 0x000fe80000100a00 */
[----:B------:R-:W-:Y:S04]  /*39da0*/  STL.64 [R1+0x6a8], R66 ;  /* 0x0006a84201007387 */ /* 0x000fe80000100a00 */
[----:B------:R-:W4:Y:S01]  /*39db0*/  LDL.LU.64 R18, [R1+0xd8] ;  /* 0x0000d80001127983 */ /* 0x000f220000300a00 */
[----:B------:R-:W-:-:S15]  /*39dc0*/  HMMA.1688.F32.TF32 R32, R112, R28, R60 ;  /* 0x0000001c7020723c */ /* 0x000fde000008103c */
[----:B------:R-:W-:-:S08]  /*39dd0*/  NOP ;  /* 0x0000000000007918 */ /* 0x000fd00000000000 */
[----:B------:R-:W-:Y:S04]  /*39de0*/  STL.64 [R1+0x440], R32 ;  /* 0x0004402001007387 */ /* 0x000fe80000100a00 */
[----:B------:R2:W-:Y:S04]  /*39df0*/  STL.64 [R1+0x448], R34 ;  /* 0x0004482201007387 */ /* 0x0005e80000100a00 */
[----:B------:R-:W4:Y:S04]  /*39e00*/  LDL.LU.64 R80, [R1+0x260] ;  /* 0x0002600001507983 */ /* 0x000f280000300a00 */
[----:B------:R-:W4:Y:S01]  /*39e10*/  LDL.LU.64 R82, [R1+0x268] ;  /* 0x0002680001527983 */ /* 0x000f220000300a00 */
[----:B--2---:R-:W-:-:S15]  /*39e20*/  HMMA.1688.F32.TF32 R32, R116, R28, R56 ;  /* 0x0000001c7420723c */ /* 0x004fde0000081038 */
[----:B------:R-:W-:-:S08]  /*39e30*/  NOP ;  /* 0x0000000000007918 */ /* 0x000fd00000000000 */
[----:B------:R-:W-:Y:S04]  /*39e40*/  STL.64 [R1+0x920], R32 ;  /* 0x0009202001007387 */ /* 0x000fe80000100a00 */
[----:B------:R3:W-:Y:S04]  /*39e50*/  STL.64 [R1+0x928], R34 ;  /* 0x0009282201007387 */ /* 0x0007e80000100a00 */
[----:B------:R-:W2:Y:S04]  /*39e60*/  LDL.LU.64 R76, [R1+0x90] ;  /* 0x00009000014c7983 */ /* 0x000ea80000300a00 */
[----:B------:R-:W2:Y:S04]  /*39e70*/  LDL.LU.64 R78, [R1+0x98] ;  /* 0x00009800014e7983 */ /* 0x000ea80000300a00 */
[----:B------:R-:W2:Y:S04]  /*39e80*/  LDL.LU.64 R72, [R1+0x210] ;  /* 0x0002100001487983 */ /* 0x000ea80000300a00 */
[----:B------:R-:W2:Y:S04]  /*39e90*/  LDL.LU.64 R74, [R1+0x218] ;  /* 0x00021800014a7983 */ /* 0x000ea80000300a00 */
[----:B------:R-:W2:Y:S04]  /*39ea0*/  LDL.LU.64 R68, [R1+0x50] ;  /* 0x0000500001447983 */ /* 0x000ea80000300a00 */
[----:B------:R-:W2:Y:S04]  /*39eb0*/  LDL.LU.64 R70, [R1+0x58] ;  /* 0x0000580001467983 */ /* 0x000ea80000300a00 */
[----:B------:R-:W2:Y:S04]  /*39ec0*/  LDL.LU.64 R64, [R1+0x110] ;  /* 0x0001100001407983 */ /* 0x000ea80000300a00 */
[----:B------:R-:W2:Y:S01]  /*39ed0*/  LDL.LU.64 R66, [R1+0x118] ;  /* 0x0001180001427983 */ /* 0x000ea20000300a00 */
[----:B---3--:R-:W-:-:S15]  /*39ee0*/  HMMA.1688.F32.TF32 R32, R120, R28, R52 ;  /* 0x0000001c7820723c */ /* 0x008fde0000081034 */
[----:B------:R-:W-:-:S08]  /*39ef0*/  NOP ;  /* 0x0000000000007918 */ /* 0x000fd00000000000 */
[----:B------:R-:W-:Y:S04]  /*39f00*/  STL.64 [R1+0x480], R32 ;  /* 0x0004802001007387 */ /* 0x000fe80000100a00 */
[----:B------:R4:W-:Y:S04]  /*39f10*/  STL.64 [R1+0x488], R34 ;  /* 0x0004882201007387 */ /* 0x0009e80000100a00 */
[----:B------:R-:W3:Y:S04]  /*39f20*/  LDL.LU.64 R60, [R1+0x280] ;  /* 0x00028000013c7983 */ /* 0x000ee80000300a00 */
[----:B------:R-:W3:Y:S01]  /*39f30*/  LDL.LU.64 R62, [R1+0x288] ;  /* 0x00028800013e7983 */ /* 0x000ee20000300a00 */
[-C--:B----4-:R-:W-:Y:S06]  /*39f40*/  HMMA.1688.F32.TF32 R32, R124, R28.reuse, R48 ;  /* 0x0000001c7c20723c */ /* 0x090fec0000081030 */
[----:B------:R-:W-:-:S15]  /*39f50*/  HMMA.1688.F32.TF32 R12, R132, R28, R12 ;  /* 0x0000001c840c723c */ /* 0x000fde000008100c */
[----:B------:R-:W-:-:S02]  /*39f60*/  NOP ;  /* 0x0000000000007918 */ /* 0x000fc40000000000 */
[----:B------:R-:W-:Y:S04]  /*39f70*/  STL.64 [R1+0xb50], R32 ;  /* 0x000b502001007387 */ /* 0x000fe80000100a00 */
[----:B------:R1:W-:Y:S04]  /*39f80*/  STL.64 [R1+0xb58], R34 ;  /* 0x000b582201007387 */ /* 0x0003e80000100a00 */
[----:B------:R-:W4:Y:S04]  /*39f90*/  LDL.LU.64 R56, [R1+0xc0] ;  /* 0x0000c00001387983 */ /* 0x000f280000300a00 */
[----:B------:R-:W4:Y:S01]  /*39fa0*/  LDL.LU.64 R58, [R1+0xc8] ;  /* 0x0000c800013a7983 */ /* 0x000f220000300a00 */
[----:B-1----:R-:W-:-:S15]  /*39fb0*/  HMMA.1688.F32.TF32 R32, R128, R28, R36 ;  /* 0x0000001c8020723c */ /* 0x002fde0000081024 */
[----:B------:R-:W-:-:S08]  /*39fc0*/  NOP ;  /* 0x0000000000007918 */ /* 0x000fd00000000000 */
[----:B------:R1:W-:Y:S04]  /*39fd0*/  STL.64 [R1+0x4d0], R32 ;  /* 0x0004d02001007387 */ /* 0x0003e80000100a00 */
[----:B------:R1:W-:Y:S04]  /*39fe0*/  STL.64 [R1+0x4d8], R34 ;  /* 0x0004d82201007387 */ /* 0x0003e80000100a00 */
[----:B------:R-:W4:Y:S04]  /*39ff0*/  LDL.LU.64 R52, [R1+0x270] ;  /* 0x0002700001347983 */ /* 0x000f280000300a00 */
[----:B------:R-:W4:Y:S04]  /*3a000*/  LDL.LU.64 R54, [R1+0x278] ;  /* 0x0002780001367983 */ /* 0x000f280000300a00 */
[----:B------:R-:W4:Y:S04]  /*3a010*/  LDL.LU.64 R36, [R1+0x80] ;  /* 0x0000800001247983 */ /* 0x000f280000300a00 */
[----:B------:R-:W4:Y:S04]  /*3a020*/  LDL.LU.64 R38, [R1+0x88] ;  /* 0x0000880001267983 */ /* 0x000f280000300a00 */
[----:B-1----:R-:W4:Y:S04]  /*3a030*/  LDL.LU.64 R32, [R1+0x230] ;  /* 0x0002300001207983 */ /* 0x002f280000300a00 */
[----:B------:R-:W4:Y:S04]  /*3a040*/  LDL.LU.64 R34, [R1+0x238] ;  /* 0x0002380001227983 */ /* 0x000f280000300a00 */
[----:B------:R-:W-:Y:S04]  /*3a050*/  STL.64 [R1+0xd50], R12 ;  /* 0x000d500c01007387 */ /* 0x000fe80000100a00 */
[----:B------:R1:W-:Y:S02]  /*3a060*/  STL.64 [R1+0xd58], R14 ;  /* 0x000d580e01007387 */ /* 0x0003e40000100a00 */
[----:B-1----:R-:W-:Y:S02]  /*3a070*/  HMMA.1688.F32.TF32 R12, R108, R24, R16 ;  /* 0x000000186c0c723c */ /* 0x002fe40000081010 */
[----:B------:R-:W4:Y:S04]  /*3a080*/  LDL.LU.64 R16, [R1+0x40] ;  /* 0x0000400001107983 */ /* 0x000f280000300a00 */
[----:B------:R-:W4:-:S15]  /*3a090*/  LDL.LU.64 R18, [R1+0x48] ;  /* 0x0000480001127983 */ /* 0x000f1e0000300a00 */
[----:B------:R-:W-:-:S02]  /*3a0a0*/  NOP ;  /* 0x0000000000007918 */ /* 0x000fc40000000000 */
[----:B------:R1:W-:Y:S04]  /*3a0b0*/  STL.64 [R1+0x610], R12 ;  /* 0x0006100c01007387 */ /* 0x0003e80000100a00 */
[----:B------:R1:W-:Y:S04]  /*3a0c0*/  STL.64 [R1+0x618], R14 ;  /* 0x0006180e01007387 */ /* 0x0003e80000100a00 */
[----:B-1----:R-:W4:Y:S04]  /*3a0d0*/  LDL.LU.64 R12, [R1+0x100] ;  /* 0x00010000010c7983 */ /* 0x002f280000300a00 */
[----:B------:R-:W4:Y:S01]  /*3a0e0*/  LDL.LU.64 R14, [R1+0x108] ;  /* 0x00010800010e7983 */ /* 0x000f220000300a00 */
[-C--:B------:R-:W-:Y:S06]  /*3a0f0*/  HMMA.1688.F32.TF32 R80, R112, R24.reuse, R80 ;  /* 0x000000187050723c */ /* 0x080fec0000081050 */
[----:B------:R-:W-:-:S15]  /*3a100*/  HMMA.1688.F32.TF32 R8, R132, R24, R8 ;  /* 0x000000188408723c */ /* 0x000fde0000081008 */
[----:B------:R-:W-:-:S02]  /*3a110*/  NOP ;  /* 0x0000000000007918 */ /* 0x000fc40000000000 */
[----:B------:R-:W-:Y:S04]  /*3a120*/  STL.64 [R1+0x400], R80 ;  /* 0x0004005001007387 */ /* 0x000fe80000100a00 */
[----:B------:R-:W-:Y:S01]  /*3a130*/  STL.64 [R1+0x408], R82 ;  /* 0x0004085201007387 */ /* 0x000fe20000100a00 */
[----:B------:R-:W-:Y:S03]  /*3a140*/  HMMA.1688.F32.TF32 R4, R132, R20, R4 ;  /* 0x000000148404723c */ /* 0x000fe60000081004 */
[----:B------:R-:W-:Y:S03]  /*3a150*/  LDSM.16.M88.4 R80, [R252+UR11+0xb000] ;  /* 0x00b0000bfc50783b */ /* 0x000fe60008000200 */
[-C--:B--2---:R-:W-:Y:S01]  /*3a160*/  HMMA.1688.F32.TF32 R28, R116, R24.reuse, R76 ;  /* 0x00000018741c723c */ /* 0x084fe2000008104c */
[----:B------:R-:W-:Y:S05]  /*3a170*/  LDSM.16.M88.4 R76, [R252+UR11+0xb800] ;  /* 0x00b8000bfc4c783b */ /* 0x000fea0008000200 */
[-C--:B------:R-:W-:Y:S06]  /*3a180*/  HMMA.1688.F32.TF32 R72, R120, R24.reuse, R72 ;  /* 0x000000187848723c */ /* 0x080fec0000081048 */
[-C--:B------:R-:W-:Y:S11]  /*3a190*/  HMMA.1688.F32.TF32 R68, R124, R24.reuse, R68 ;  /* 0x000000187c44723c */ /* 0x080ff60000081044 */
[----:B------:R-:W-:Y:S04]  /*3a1a0*/  STL.64 [R1+0x8d0], R28 ;  /* 0x0008d01c01007387 */ /* 0x000fe80000100a00 */
[----:B------:R1:W-:Y:S02]  /*3a1b0*/  STL.64 [R1+0x8d8], R30 ;  /* 0x0008d81e01007387 */ /* 0x0003e40000100a00 */
[-C--:B-1----:R-:W-:Y:S02]  /*3a1c0*/  HMMA.1688.F32.TF32 R28, R128, R24.reuse, R64 ;  /* 0x00000018801c723c */ /* 0x082fe40000081040 */
[----:B------:R-:W-:Y:S04]  /*3a1d0*/  STL.64 [R1+0x410], R72 ;  /* 0x0004104801007387 */ /* 0x000fe80000100a00 */
[----:B------:R-:W-:Y:S04]  /*3a1e0*/  STL.64 [R1+0x418], R74 ;  /* 0x0004184a01007387 */ /* 0x000fe80000100a00 */
[----:B------:R-:W-:Y:S04]  /*3a1f0*/  STL.64 [R1+0xaf0], R68 ;  /* 0x000af04401007387 */ /* 0x000fe80000100a00 */
[----:B------:R-:W-:Y:S01]  /*3a200*/  STL.64 [R1+0xaf8], R70 ;  /* 0x000af84601007387 */ /* 0x000fe20000100a00 */
[C---:B------:R-:W-:Y:S03]  /*3a210*/  HMMA.1688.F32.TF32 R84, R104.reuse, R24, R44 ;  /* 0x000000186854723c */ /* 0x040fe6000008102c */
[----:B------:R-:W-:Y:S04]  /*3a220*/  LDSM.16.M88.4 R72, [R252+UR11+0xc000] ;  /* 0x00c0000bfc48783b */ /* 0x000fe80008000200 */
[----:B------:R-:W-:Y:S04]  /*3a230*/  LDSM.16.M88.4 R68, [R252+UR11+0xc800] ;  /* 0x00c8000bfc44783b */ /* 0x000fe80008000200 */
[----:B------:R-:W-:Y:S04]  /*3a240*/  STL.64 [R1+0x490], R28 ;  /* 0x0004901c01007387 */ /* 0x000fe80000100a00 */
[----:B------:R-:W-:Y:S04]  /*3a250*/  STL.64 [R1+0x498], R30 ;  /* 0x0004981e01007387 */ /* 0x000fe80000100a00 */
[----:B------:R-:W-:Y:S04]  /*3a260*/  STL.64 [R1+0xcf0], R8 ;  /* 0x000cf00801007387 */ /* 0x000fe80000100a00 */
[----:B------:R1:W-:Y:S01]  /*3a270*/  STL.64 [R1+0xcf8], R10 ;  /* 0x000cf80a01007387 */ /* 0x0003e20000100a00 */
[-C--:B---3--:R-:W-:Y:S03]  /*3a280*/  HMMA.1688.F32.TF32 R60, R104, R20.reuse, R60 ;  /* 0x00000014683c723c */ /* 0x088fe6000008103c */
[----:B------:R-:W-:Y:S03]  /*3a290*/  LDSM.16.M88.4 R64, [R252+UR11+0xd000] ;  /* 0x00d0000bfc40783b */ /* 0x000fe60008000200 */
[-C--:B----4-:R-:W-:Y:S06]  /*3a2a0*/  HMMA.1688.F32.TF32 R56, R108, R20.reuse, R56 ;  /* 0x000000146c38723c */ /* 0x090fec0000081038 */
[-C--:B------:R-:W-:Y:S06]  /*3a2b0*/  HMMA.1688.F32.TF32 R52, R112, R20.reuse, R52 ;  /* 0x000000147034723c */ /* 0x080fec0000081034 */
[-C--:B-1----:R-:W-:Y:S11]  /*3a2c0*/  HMMA.1688.F32.TF32 R8, R116, R20.reuse, R36 ;  /* 0x000000147408723c */ /* 0x082ff60000081024 */
[----:B------:R-:W-:Y:S04]  /*3a2d0*/  STL.64 [R1+0x5a0], R56 ;  /* 0x0005a03801007387 */ /* 0x000fe80000100a00 */
[----:B------:R-:W-:Y:S01]  /*3a2e0*/  STL.64 [R1+0x5a8], R58 ;  /* 0x0005a83a01007387 */ /* 0x000fe20000100a00 */
[-C--:B------:R-:W-:Y:S06]  /*3a2f0*/  HMMA.1688.F32.TF32 R32, R120, R20.reuse, R32 ;  /* 0x000000147820723c */ /* 0x080fec0000081020 */
[----:B------:R-:W-:Y:S01]  /*3a300*/  HMMA.1688.F32.TF32 R16, R124, R20, R16 ;  /* 0x000000147c10723c */ /* 0x000fe20000081010 */
[----:B------:R-:W-:Y:S04]  /*3a310*/  STL.64 [R1+0x270], R52 ;  /* 0x0002703401007387 */ /* 0x000fe80000100a00 */
[----:B------:R-:W-:Y:S04]  /*3a320*/  STL.64 [R1+0x278], R54 ;  /* 0x0002783601007387 */ /* 0x000fe80000100a00 */
[----:B------:R-:W-:Y:S04]  /*3a330*/  STL.64 [R1+0x870], R8 ;  /* 0x0008700801007387 */ /* 0x000fe80000100a00 */
[----:B------:R1:W-:Y:S01]  /*3a340*/  STL.64 [R1+0x878], R10 ;  /* 0x0008780a01007387 */ /* 0x0003e20000100a00 */
[----:B------:R-:W-:Y:S01]  /*3a350*/  IMAD.MOV.U32 R50, RZ, RZ, R84 ;  /* 0x000000ffff327224 */ /* 0x000fe200078e0054 */
[----:B------:R-:W-:Y:S01]  /*3a360*/  MOV R102, R85 ;  /* 0x0000005500667202 */ /* 0x000fe20000000f00 */
[----:B------:R-:W-:-:S02]  /*3a370*/  IMAD.MOV.U32 R45, RZ, RZ, R86 ;  /* 0x000000ffff2d7224 */ /* 0x000fc400078e0056 */
[----:B------:R-:W-:Y:S01]  /*3a380*/  IMAD.MOV.U32 R44, RZ, RZ, R87 ;  /* 0x000000ffff2c7224 */ /* 0x000fe200078e0057 */
[----:B------:R-:W-:Y:S01]  /*3a390*/  MOV R27, R61 ;  /* 0x0000003d001b7202 */ /* 0x000fe20000000f00 */
[----:B------:R-:W-:Y:S01]  /*3a3a0*/  IMAD.MOV.U32 R26, RZ, RZ, R60 ;  /* 0x000000ffff1a7224 */ /* 0x000fe200078e003c */
[----:B------:R-:W-:Y:S01]  /*3a3b0*/  LDSM.16.M88.4 R56, [R252+UR11+0xe000] ;  /* 0x00e0000bfc38783b */ /* 0x000fe20008000200 */
[----:B------:R-:W-:Y:S02]  /*3a3c0*/  IMAD.MOV.U32 R30, RZ, RZ, R62 ;  /* 0x000000ffff1e7224 */ /* 0x000fe400078e003e */
[----:B------:R-:W-:Y:S01]  /*3a3d0*/  IMAD.MOV.U32 R31, RZ, RZ, R63 ;  /* 0x000000ffff1f7224 */ /* 0x000fe200078e003f */
[----:B------:R-:W-:Y:S01]  /*3a3e0*/  LDSM.16.M88.4 R52, [R252+UR11+0xe800] ;  /* 0x00e8000bfc34783b */ /* 0x000fe20008000200 */
[----:B-1----:R-:W-:Y:S03]  /*3a3f0*/  HMMA.1688.F32.TF32 R8, R128, R20, R12 ;  /* 0x000000148008723c */ /* 0x002fe6000008100c */
[----:B------:R1:W-:Y:S04]  /*3a400*/  STL.64 [R1+0x280], R32 ;  /* 0x0002802001007387 */ /* 0x0003e80000100a00 */
[----:B------:R2:W-:Y:S04]  /*3a410*/  STL.64 [R1+0x288], R34 ;  /* 0x0002882201007387 */ /* 0x0005e80000100a00 */
[----:B------:R-:W-:Y:S04]  /*3a420*/  STL.64 [R1+0xaa0], R16 ;  /* 0x000aa01001007387 */ /* 0x000fe80000100a00 */
[----:B------:R-:W-:Y:S04]  /*3a430*/  STL.64 [R1+0xaa8], R18 ;  /* 0x000aa81201007387 */ /* 0x000fe80000100a00 */
[----:B------:R-:W3:Y:S04]  /*3a440*/  LDL.LU.64 R36, [R1+0x10e0] ;  /* 0x0010e00001247983 */ /* 0x000ee80000300a00 */
[----:B------:R-:W-:Y:S04]  /*3a450*/  LDSM.16.M88.4 R84, [R252+UR11+0xa800] ;  /* 0x00a8000bfc54783b */ /* 0x000fe80008000200 */
[----:B------:R-:W-:Y:S04]  /*3a460*/  STL.64 [R1+0x430], R8 ;  /* 0x0004300801007387 */ /* 0x000fe80000100a00 */
[----:B------:R-:W-:Y:S04]  /*3a470*/  STL.64 [R1+0x438], R10 ;  /* 0x0004380a01007387 */ /* 0x000fe80000100a00 */
[----:B------:R-:W3:Y:S04]  /*3a480*/  LDL.LU.64 R38, [R1+0x10e8] ;  /* 0x0010e80001267983 */ /* 0x000ee80000300a00 */
[----:B------:R-:W-:Y:S04]  /*3a490*/  STL.64 [R1+0xc90], R4 ;  /* 0x000c900401007387 */ /* 0x000fe80000100a00 */
[----:B------:R-:W-:Y:S04]  /*3a4a0*/  STL.64 [R1+0xc98], R6 ;  /* 0x000c980601007387 */ /* 0x000fe80000100a00 */
[----:B-1----:R-:W4:Y:S04]  /*3a4b0*/  LDL.LU.64 R32, [R1+0x10d0] ;  /* 0x0010d00001207983 */ /* 0x002f280000300a00 */
[----:B--2---:R-:W4:Y:S04]  /*3a4c0*/  LDL.LU.64 R34, [R1+0x10d8] ;  /* 0x0010d80001227983 */ /* 0x004f280000300a00 */
        /* <DEDUP_REMOVED lines=8> */
[----:B------:R-:W1:Y:S04]  /*3a550*/  LDSM.16.M88.4 R8, [R252+UR11+0x7800] ;  /* 0x0078000bfc08783b */ /* 0x000e680008000200 */
[----:B------:R-:W1:Y:S04]  /*3a560*/  LDSM.16.M88.4 R4, [R252+UR11+0x8000] ;  /* 0x0080000bfc04783b */ /* 0x000e680008000200 */
[----:B------:R-:W1:Y:S04]  /*3a570*/  LDSM.16.M88.4 R60, [R252+UR11+0xd800] ;  /* 0x00d8000bfc3c783b */ /* 0x000e680008000200 */
[----:B------:R-:W1:Y:S04]  /*3a580*/  LDSM.16.M88.4 R16, [R252+UR11+0xf000] ;  /* 0x00f0000bfc10783b */ /* 0x000e680008000200 */
[----:B------:R-:W1:Y:S04]  /*3a590*/  LDSM.16.M88.4 R12, [R252+UR11+0xf800] ;  /* 0x00f8000bfc0c783b */ /* 0x000e680008000200 */
[----:B------:R-:W-:Y:S04]  /*3a5a0*/  STL [R1+0x4eb8], R150 ;  /* 0x004eb89601007387 */ /* 0x000fe80000100800 */
[----:B------:R-:W-:Y:S04]  /*3a5b0*/  STL [R1+0x4eb4], R151 ;  /* 0x004eb49701007387 */ /* 0x000fe80000100800 */
[----:B------:R-:W-:Y:S04]  /*3a5c0*/  STL [R1+0x4eac], R146 ;  /* 0x004eac9201007387 */ /* 0x000fe80000100800 */
[----:B------:R-:W-:Y:S04]  /*3a5d0*/  STL [R1+0x4ea8], R147 ;  /* 0x004ea89301007387 */ /* 0x000fe80000100800 */
        /* <DEDUP_REMOVED lines=16> */
[----:B------:R1:W-:Y:S04]  /*3a6e0*/  STL [R1+0x4efc], R78 ;  /* 0x004efc4e01007387 */ /* 0x0003e80000100800 */
[----:B------:R1:W-:Y:S04]  /*3a6f0*/  STL [R1+0x4ef8], R79 ;  /* 0x004ef84f01007387 */ /* 0x0003e80000100800 */
        /* <DEDUP_REMOVED lines=16> */
[----:B------:R-:W-:Y:S01]  /*3a800*/  STL [R1+0x4b10], R252 ;  /* 0x004b10fc01007387 */ /* 0x000fe20000100800 */
[----:B---3--:R-:W-:-:S15]  /*3a810*/  HMMA.1688.F32.TF32 R168, R104, R160, R36 ;  /* 0x000000a068a8723c */ /* 0x008fde0000081024 */
[----:B------:R-:W-:-:S09]  /*3a820*/  NOP ;  /* 0x0000000000007918 */ /* 0x000fd20000000000 */
[----:B------:R-:W-:Y:S01]  /*3a830*/  IMAD.MOV.U32 R38, RZ, RZ, R168 ;  /* 0x000000ffff267224 */ /* 0x000fe200078e00a8 */
[----:B------:R-:W-:Y:S01]  /*3a840*/  MOV R39, R169 ;  /* 0x000000a900277202 */ /* 0x000fe20000000f00 */
[----:B------:R-:W-:Y:S01]  /*3a850*/  IMAD.MOV.U32 R22, RZ, RZ, R170 ;  /* 0x000000ffff167224 */ /* 0x000fe200078e00aa */
[----:B------:R-:W3:Y:S01]  /*3a860*/  LDL.LU.64 R168, [R1+0x11d0] ;  /* 0x0011d00001a87983 */ /* 0x000ee20000300a00 */
[----:B------:R-:W-:-:S03]  /*3a870*/  IMAD.MOV.U32 R23, RZ, RZ, R171 ;  /* 0x000000ffff177224 */ /* 0x000fc600078e00ab */
[----:B------:R-:W3:Y:S01]  /*3a880*/  LDL.LU.64 R170, [R1+0x11d8] ;  /* 0x0011d80001aa7983 */ /* 0x000ee20000300a00 */
[----:B----4-:R-:W-:-:S15]  /*3a890*/  HMMA.1688.F32.TF32 R172, R104, R156, R32 ;  /* 0x0000009c68ac723c */ /* 0x010fde0000081020 */
[----:B------:R-:W-:-:S09]  /*3a8a0*/  NOP ;  /* 0x0000000000007918 */ /* 0x000fd20000000000 */
[----:B------:R-:W-:Y:S01]  /*3a8b0*/  IMAD.MOV.U32 R35, RZ, RZ, R172 ;  /* 0x000000ffff237224 */ /* 0x000fe200078e00ac */
[----:B------:R-:W-:Y:S01]  /*3a8c0*/  MOV R34, R173 ;  /* 0x000000ad00227202 */ /* 0x000fe20000000f00 */
[----:B------:R-:W-:Y:S02]  /*3a8d0*/  IMAD.MOV.U32 R46, RZ, RZ, R174 ;  /* 0x000000ffff2e7224 */ /* 0x000fe400078e00ae */
[----:B------:R-:W-:Y:S02]  /*3a8e0*/  IMAD.MOV.U32 R47, RZ, RZ, R175 ;  /* 0x000000ffff2f7224 */ /* 0x000fe400078e00af */
[C---:B--2---:R-:W-:Y:S06]  /*3a8f0*/  HMMA.1688.F32.TF32 R172, R104.reuse, R152, R96 ;  /* 0x0000009868ac723c */ /* 0x044fec0000081060 */
[C---:B------:R-:W-:Y:S06]  /*3a900*/  HMMA.1688.F32.TF32 R176, R104.reuse, R144, R176 ;  /* 0x0000009068b0723c */ /* 0x040fec00000810b0 */
[C---:B------:R-:W-:Y:S06]  /*3a910*/  HMMA.1688.F32.TF32 R180, R104.reuse, R148, R180 ;  /* 0x0000009468b4723c */ /* 0x040fec00000810b4 */
[----:B------:R-:W-:Y:S06]  /*3a920*/  HMMA.1688.F32.TF32 R164, R104, R8, R164 ;  /* 0x0000000868a4723c */ /* 0x000fec00000810a4 */
[----:B------:R-:W-:Y:S01]  /*3a930*/  IMAD.MOV.U32 R103, RZ, RZ, R172 ;  /* 0x000000ffff677224 */ /* 0x000fe200078e00ac */
[----:B------:R-:W-:Y:S01]  /*3a940*/  MOV R98, R173 ;  /* 0x000000ad00627202 */ /* 0x000fe20000000f00 */
[----:B------:R-:W-:Y:S01]  /*3a950*/  IMAD.MOV.U32 R99, RZ, RZ, R174 ;  /* 0x000000ffff637224 */ /* 0x000fe200078e00ae */
[----:B------:R-:W2:Y:S01]  /*3a960*/  LDL.LU.64 R172, [R1+0x11c0] ;  /* 0x0011c00001ac7983 */ /* 0x000ea20000300a00 */
[----:B------:R-:W-:-:S03]  /*3a970*/  IMAD.MOV.U32 R51, RZ, RZ, R175 ;  /* 0x000000ffff337224 */ /* 0x000fc600078e00af */
[----:B------:R-:W2:Y:S01]  /*3a980*/  LDL.LU.64 R174, [R1+0x11c8] ;  /* 0x0011c80001ae7983 */ /* 0x000ea20000300a00 */
[----:B-1----:R-:W-:Y:S01]  /*3a990*/  IMAD.MOV.U32 R78, RZ, RZ, R178 ;  /* 0x000000ffff4e7224 */ /* 0x002fe200078e00b2 */
[----:B------:R-:W-:Y:S02]  /*3a9a0*/  MOV R79, R179 ;  /* 0x000000b3004f7202 */ /* 0x000fe40000000f00 */
[----:B------:R1:W-:Y:S04]  /*3a9b0*/  STL.64 [R1+0x230], R180 ;  /* 0x000230b401007387 */ /* 0x0003e80000100a00 */
[----:B------:R4:W-:Y:S04]  /*3a9c0*/  STL.64 [R1+0x238], R182 ;  /* 0x000238b601007387 */ /* 0x0009e80000100a00 */
[----:B------:R4:W-:Y:S01]  /*3a9d0*/  STL.64 [R1+0x220], R176 ;  /* 0x000220b001007387 */ /* 0x0009e20000100a00 */
[----:B------:R-:W-:Y:S01]  /*3a9e0*/  IMAD.MOV.U32 R138, RZ, RZ, R164 ;  /* 0x000000ffff8a7224 */ /* 0x000fe200078e00a4 */
[----:B------:R-:W-:Y:S01]  /*3a9f0*/  MOV R143, R167 ;  /* 0x000000a7008f7202 */ /* 0x000fe20000000f00 */
[----:B------:R-:W-:Y:S01]  /*3aa00*/  IMAD.MOV.U32 R139, RZ, RZ, R165 ;  /* 0x000000ffff8b7224 */ /* 0x000fe200078e00a5 */
[----:B------:R4:W-:Y:S01]  /*3aa10*/  STL [R1+0x4f0c], R78 ;  /* 0x004f0c4e01007387 */ /* 0x0009e20000100800 */
[----:B------:R-:W-:-:S03]  /*3aa20*/  IMAD.MOV.U32 R142, RZ, RZ, R166 ;  /* 0x000000ffff8e7224 */ /* 0x000fc600078e00a6 */
[----:B------:R-:W-:Y:S04]  /*3aa30*/  STL [R1+0x4f08], R79 ;  /* 0x004f084f01007387 */ /* 0x000fe80000100800 */
[----:B------:R-:W4:Y:S04]  /*3aa40*/  LDL.LU.64 R164, [R1+0x11b0] ;  /* 0x0011b00001a47983 */ /* 0x000f280000300a00 */
[----:B------:R-:W4:Y:S04]  /*3aa50*/  LDL.LU.64 R166, [R1+0x11b8] ;  /* 0x0011b80001a67983 */ /* 0x000f280000300a00 */
[----:B------:R-:W-:Y:S04]  /*3aa60*/  STL [R1+0x4f14], R143 ;  /* 0x004f148f01007387 */ /* 0x000fe80000100800 */
[----:B------:R-:W-:Y:S04]  /*3aa70*/  STL [R1+0x4f10], R142 ;  /* 0x004f108e01007387 */ /* 0x000fe80000100800 */
[----:B------:R-:W-:Y:S04]  /*3aa80*/  STL [R1+0x4f04], R139 ;  /* 0x004f048b01007387 */ /* 0x000fe80000100800 */
[----:B------:R4:W-:Y:S04]  /*3aa90*/  STL [R1+0x4f00], R138 ;  /* 0x004f008a01007387 */ /* 0x0009e80000100800 */
[----:B------:R-:W4:Y:S04]  /*3aaa0*/  LDL.LU.64 R184, [R1+0x11a0] ;  /* 0x0011a00001b87983 */ /* 0x000f280000300a00 */
[----:B------:R-:W4:Y:S01]  /*3aab0*/  LDL.LU.64 R186, [R1+0x11a8] ;  /* 0x0011a80001ba7983 */ /* 0x000f220000300a00 */
[----:B---3--:R-:W-:-:S15]  /*3aac0*/  HMMA.1688.F32.TF32 R168, R104, R4, R168 ;  /* 0x0000000468a8723c */ /* 0x008fde00000810a8 */
[----:B------:R-:W-:-:S09]  /*3aad0*/  NOP ;  /* 0x0000000000007918 */ /* 0x000fd20000000000 */
[----:B------:R-:W-:Y:S01]  /*3aae0*/  IMAD.MOV.U32 R90, RZ, RZ, R168 ;  /* 0x000000ffff5a7224 */ /* 0x000fe200078e00a8 */
[----:B------:R-:W-:Y:S01]  /*3aaf0*/  MOV R95, R171 ;  /* 0x000000ab005f7202 */ /* 0x000fe20000000f00 */
[----:B------:R-:W-:Y:S02]  /*3ab00*/  IMAD.MOV.U32 R91, RZ, RZ, R169 ;  /* 0x000000ffff5b7224 */ /* 0x000fe400078e00a9 */
[----:B------:R-:W-:Y:S01]  /*3ab10*/  IMAD.MOV.U32 R94, RZ, RZ, R170 ;  /* 0x000000ffff5e7224 */ /* 0x000fe200078e00aa */
[----:B------:R-:W3:Y:S04]  /*3ab20*/  LDL.LU.64 R168, [R1+0x1190] ;  /* 0x0011900001a87983 */ /* 0x000ee80000300a00 */
[----:B------:R-:W3:Y:S04]  /*3ab30*/  LDL.LU.64 R170, [R1+0x1198] ;  /* 0x0011980001aa7983 */ /* 0x000ee80000300a00 */
[----:B------:R-:W-:Y:S04]  /*3ab40*/  STL [R1+0x4f24], R95 ;  /* 0x004f245f01007387 */ /* 0x000fe80000100800 */
[----:B------:R-:W-:Y:S01]  /*3ab50*/  STL [R1+0x4f20], R94 ;  /* 0x004f205e01007387 */ /* 0x000fe20000100800 */
[----:B--2---:R-:W-:Y:S03]  /*3ab60*/  HMMA.1688.F32.TF32 R172, R104, R140, R172 ;  /* 0x0000008c68ac723c */ /* 0x004fe600000810ac */
[----:B------:R2:W-:Y:S04]  /*3ab70*/  STL [R1+0x4f1c], R91 ;  /* 0x004f1c5b01007387 */ /* 0x0005e80000100800 */
[----:B------:R2:W-:Y:S04]  /*3ab80*/  STL [R1+0x4f18], R90 ;  /* 0x004f185a01007387 */ /* 0x0005e80000100800 */
[----:B-1----:R-:W2:Y:S04]  /*3ab90*/  LDL.LU.64 R180, [R1+0x1180] ;  /* 0x0011800001b47983 */ /* 0x002ea80000300a00 */
[----:B----4-:R-:W4:Y:S09]  /*3aba0*/  LDL.LU.64 R182, [R1+0x1188] ;  /* 0x0011880001b67983 */ /* 0x010f320000300a00 */
[----:B------:R-:W-:Y:S01]  /*3abb0*/  IMAD.MOV.U32 R82, RZ, RZ, R172 ;  /* 0x000000ffff527224 */ /* 0x000fe200078e00ac */
[----:B------:R-:W-:Y:S01]  /*3abc0*/  MOV R87, R175 ;  /* 0x000000af00577202 */ /* 0x000fe20000000f00 */
[----:B------:R-:W-:-:S02]  /*3abd0*/  IMAD.MOV.U32 R83, RZ, RZ, R173 ;  /* 0x000000ffff537224 */ /* 0x000fc400078e00ad */
[----:B------:R-:W-:Y:S01]  /*3abe0*/  IMAD.MOV.U32 R86, RZ, RZ, R174 ;  /* 0x000000ffff567224 */ /* 0x000fe200078e00ae */
[----:B------:R-:W4:Y:S01]  /*3abf0*/  LDL.LU.64 R172, [R1+0x1170] ;  /* 0x0011700001ac7983 */ /* 0x000f220000300a00 */
[----:B------:R-:W-:Y:S03]  /*3ac00*/  HMMA.1688.F32.TF32 R164, R104, R136, R164 ;  /* 0x0000008868a4723c */ /* 0x000fe600000810a4 */
[----:B------:R-:W4:Y:S04]  /*3ac10*/  LDL.LU.64 R174, [R1+0x1178] ;  /* 0x0011780001ae7983 */ /* 0x000f280000300a00 */
[----:B------:R-:W-:Y:S04]  /*3ac20*/  STL [R1+0x4f34], R87 ;  /* 0x004f345701007387 */ /* 0x000fe80000100800 */
[----:B------:R-:W-:Y:S04]  /*3ac30*/  STL [R1+0x4f30], R86 ;  /* 0x004f305601007387 */ /* 0x000fe80000100800 */
[----:B------:R-:W-:Y:S04]  /*3ac40*/  STL [R1+0x4f2c], R83 ;  /* 0x004f2c5301007387 */ /* 0x000fe80000100800 */
[----:B------:R-:W-:Y:S04]  /*3ac50*/  STL [R1+0x4f28], R82 ;  /* 0x004f285201007387 */ /* 0x000fe80000100800 */
[----:B------:R-:W4:Y:S01]  /*3ac60*/  LDL.LU.64 R176, [R1+0x1160] ;  /* 0x0011600001b07983 */ /* 0x000f220000300a00 */
[----:B------:R-:W-:Y:S01]  /*3ac70*/  IMAD.MOV.U32 R78, RZ, RZ, R164 ;  /* 0x000000ffff4e7224 */ /* 0x000fe200078e00a4 */
[----:B------:R-:W-:Y:S01]  /*3ac80*/  MOV R138, R167 ;  /* 0x000000a7008a7202 */ /* 0x000fe20000000f00 */
[----:B------:R-:W-:Y:S01]  /*3ac90*/  IMAD.MOV.U32 R79, RZ, RZ, R165 ;  /* 0x000000ffff4f7224 */ /* 0x000fe200078e00a5 */
[----:B------:R-:W4:Y:S01]  /*3aca0*/  LDL.LU.64 R178, [R1+0x1168] ;  /* 0x0011680001b27983 */ /* 0x000f220000300a00 */
[----:B------:R-:W-:-:S03]  /*3acb0*/  IMAD.MOV.U32 R139, RZ, RZ, R166 ;  /* 0x000000ffff8b7224 */ /* 0x000fc600078e00a6 */
[----:B------:R-:W4:Y:S04]  /*3acc0*/  LDL.LU.64 R164, [R1+0x1150] ;  /* 0x0011500001a47983 */ /* 0x000f280000300a00 */
[----:B------:R-:W4:Y:S04]  /*3acd0*/  LDL.LU.64 R166, [R1+0x1158] ;  /* 0x0011580001a67983 */ /* 0x000f280000300a00 */
[----:B------:R1:W-:Y:S04]  /*3ace0*/  STL [R1+0x4f3c], R79 ;  /* 0x004f3c4f01007387 */ /* 0x0003e80000100800 */
[----:B------:R1:W-:Y:S01]  /*3acf0*/  STL [R1+0x4f38], R78 ;  /* 0x004f384e01007387 */ /* 0x0003e20000100800 */
[----:B---3--:R-:W-:-:S15]  /*3ad00*/  HMMA.1688.F32.TF32 R168, R104, R88, R168 ;  /* 0x0000005868a8723c */ /* 0x008fde00000810a8 */
[----:B------:R-:W-:-:S09]  /*3ad10*/  NOP ;  /* 0x0000000000007918 */ /* 0x000fd20000000000 */
[----:B--2---:R-:W-:Y:S01]  /*3ad20*/  IMAD.MOV.U32 R91, RZ, RZ, R168 ;  /* 0x000000ffff5b7224 */ /* 0x004fe200078e00a8 */
[----:B------:R-:W-:Y:S01]  /*3ad30*/  MOV R142, R171 ;  /* 0x000000ab008e7202 */ /* 0x000fe20000000f00 */
[----:B------:R-:W-:Y:S02]  /*3ad40*/  IMAD.MOV.U32 R90, RZ, RZ, R169 ;  /* 0x000000ffff5a7224 */ /* 0x000fe400078e00a9 */
[----:B------:R-:W-:Y:S01]  /*3ad50*/  IMAD.MOV.U32 R143, RZ, RZ, R170 ;  /* 0x000000ffff8f7224 */ /* 0x000fe200078e00aa */
[----:B------:R-:W2:Y:S04]  /*3ad60*/  LDL.LU.64 R168, [R1+0x1140] ;  /* 0x0011400001a87983 */ /* 0x000ea80000300a00 */
[----:B------:R-:W2:Y:S01]  /*3ad70*/  LDL.LU.64 R170, [R1+0x1148] ;  /* 0x0011480001aa7983 */ /* 0x000ea20000300a00 */
[----:B----4-:R-:W-:-:S15]  /*3ad80*/  HMMA.1688.F32.TF32 R172, R104, R80, R172 ;  /* 0x0000005068ac723c */ /* 0x010fde00000810ac */
[----:B------:R-:W-:-:S09]  /*3ad90*/  NOP ;  /* 0x0000000000007918 */ /* 0x000fd20000000000 */
[----:B-1----:R-:W-:Y:S01]  /*3ada0*/  IMAD.MOV.U32 R79, RZ, RZ, R172 ;  /* 0x000000ffff4f7224 */ /* 0x002fe200078e00ac */
[----:B------:R-:W-:Y:S01]  /*3adb0*/  MOV R86, R175 ;  /* 0x000000af00567202 */ /* 0x000fe20000000f00 */
[----:B------:R-:W-:Y:S02]  /*3adc0*/  IMAD.MOV.U32 R78, RZ, RZ, R173 ;  /* 0x000000ffff4e7224 */ /* 0x000fe400078e00ad */
[----:B------:R-:W-:Y:S01]  /*3add0*/  IMAD.MOV.U32 R87, RZ, RZ, R174 ;  /* 0x000000ffff577224 */ /* 0x000fe200078e00ae */
[----:B------:R-:W3:Y:S01]  /*3ade0*/  LDL.LU.64 R172, [R1+0x1130] ;  /* 0x0011300001ac7983 */ /* 0x000ee20000300a00 */
[----:B------:R-:W-:Y:S03]  /*3adf0*/  HMMA.1688.F32.TF32 R164, R104, R72, R164 ;  /* 0x0000004868a4723c */ /* 0x000fe600000810a4 */
[----:B------:R-:W3:-:S15]  /*3ae00*/  LDL.LU.64 R174, [R1+0x1138] ;  /* 0x0011380001ae7983 */ /* 0x000ede0000300a00 */
[----:B------:R-:W-:-:S06]  /*3ae10*/  NOP ;  /* 0x0000000000007918 */ /* 0x000fcc0000000000 */
[----:B------:R-:W-:Y:S01]  /*3ae20*/  IMAD.MOV.U32 R54, RZ, RZ, R164 ;  /* 0x000000ffff367224 */ /* 0x000fe200078e00a4 */
[----:B------:R-:W-:Y:S01]  /*3ae30*/  MOV R59, R167 ;  /* 0x000000a7003b7202 */ /* 0x000fe20000000f00 */
[----:B------:R-:W-:Y:S02]  /*3ae40*/  IMAD.MOV.U32 R55, RZ, RZ, R165 ;  /* 0x000000ffff377224 */ /* 0x000fe400078e00a5 */
[----:B------:R-:W-:Y:S01]  /*3ae50*/  IMAD.MOV.U32 R58, RZ, RZ, R166 ;  /* 0x000000ffff3a7224 */ /* 0x000fe200078e00a6 */
[----:B------:R-:W4:Y:S04]  /*3ae60*/  LDL.LU.64 R164, [R1+0x1120] ;  /* 0x0011200001a47983 */ /* 0x000f280000300a00 */
[----:B------:R-:W4:Y:S04]  /*3ae70*/  LDL.LU.64 R166, [R1+0x1128] ;  /* 0x0011280001a67983 */ /* 0x000f280000300a00 */
[----:B------:R1:W-:Y:S04]  /*3ae80*/  STL [R1+0x4e74], R59 ;  /* 0x004e743b01007387 */ /* 0x0003e80000100800 */
[----:B------:R-:W-:Y:S04]  /*3ae90*/  STL [R1+0x4e70], R58 ;  /* 0x004e703a01007387 */ /* 0x000fe80000100800 */
[----:B------:R-:W-:Y:S04]  /*3aea0*/  STL [R1+0x4e6c], R54 ;  /* 0x004e6c3601007387 */ /* 0x000fe80000100800 */
[----:B------:R1:W-:Y:S01]  /*3aeb0*/  STL [R1+0x4e68], R55 ;  /* 0x004e683701007387 */ /* 0x0003e20000100800 */
[----:B--2---:R-:W-:-:S15]  /*3aec0*/  HMMA.1688.F32.TF32 R168, R104, R68, R168 ;  /* 0x0000004468a8723c */ /* 0x004fde00000810a8 */
[----:B------:R-:W-:-:S09]  /*3aed0*/  NOP ;  /* 0x0000000000007918 */ /* 0x000fd20000000000 */
[----:B------:R-:W-:Y:S01]  /*3aee0*/  IMAD.MOV.U32 R14, RZ, RZ, R168 ;  /* 0x000000ffff0e7224 */ /* 0x000fe200078e00a8 */
[----:B------:R-:W-:Y:S01]  /*3aef0*/  MOV R19, R171 ;  /* 0x000000ab00137202 */ /* 0x000fe20000000f00 */
[----:B------:R-:W-:Y:S02]  /*3af00*/  IMAD.MOV.U32 R15, RZ, RZ, R169 ;  /* 0x000000ffff0f7224 */ /* 0x000fe400078e00a9 */
[----:B------:R-:W-:Y:S01]  /*3af10*/  IMAD.MOV.U32 R18, RZ, RZ, R170 ;  /* 0x000000ffff127224 */ /* 0x000fe200078e00aa */
[----:B------:R-:W2:Y:S04]  /*3af20*/  LDL.LU.64 R168, [R1+0x1110] ;  /* 0x0011100001a87983 */ /* 0x000ea80000300a00 */
[----:B------:R-:W2:Y:S04]  /*3af30*/  LDL.LU.64 R170, [R1+0x1118] ;  /* 0x0011180001aa7983 */ /* 0x000ea80000300a00 */
[----:B------:R2:W-:Y:S01]  /*3af40*/  STL [R1+0x4e84], R19 ;  /* 0x004e841301007387 */ /* 0x0005e20000100800 */
[----:B---3--:R-:W-:Y:S03]  /*3af50*/  HMMA.1688.F32.TF32 R172, R104, R64, R172 ;  /* 0x0000004068ac723c */ /* 0x008fe600000810ac */
[----:B------:R-:W-:Y:S04]  /*3af60*/  STL [R1+0x4e80], R18 ;  /* 0x004e801201007387 */ /* 0x000fe80000100800 */
[----:B------:R-:W-:Y:S04]  /*3af70*/  STL [R1+0x4e7c], R14 ;  /* 0x004e7c0e01007387 */ /* 0x000fe80000100800 */
[----:B------:R3:W-:-:S13]  /*3af80*/  STL [R1+0x4e78], R15 ;  /* 0x004e780f01007387 */ /* 0x0007da0000100800 */
[----:B------:R-:W-:Y:S01]  /*3af90*/  IMAD.MOV.U32 R62, RZ, RZ, R172 ;  /* 0x000000ffff3e7224 */ /* 0x000fe200078e00ac */
[----:B------:R-:W-:Y:S01]  /*3afa0*/  MOV R67, R175 ;  /* 0x000000af00437202 */ /* 0x000fe20000000f00 */
[----:B------:R-:W-:Y:S02]  /*3afb0*/  IMAD.MOV.U32 R63, RZ, RZ, R173 ;  /* 0x000000ffff3f7224 */ /* 0x000fe400078e00ad */
[----:B------:R-:W-:Y:S01]  /*3afc0*/  IMAD.MOV.U32 R66, RZ, RZ, R174 ;  /* 0x000000ffff427224 */ /* 0x000fe200078e00ae */
[----:B------:R-:W3:Y:S01]  /*3afd0*/  LDL.LU.64 R172, [R1+0x1100] ;  /* 0x0011000001ac7983 */ /* 0x000ee20000300a00 */
[----:B----4-:R-:W-:Y:S03]  /*3afe0*/  HMMA.1688.F32.TF32 R164, R104, R60, R164 ;  /* 0x0000003c68a4723c */ /* 0x010fe600000810a4 */
[----:B------:R-:W4:Y:S04]  /*3aff0*/  LDL.LU.64 R174, [R1+0x1108] ;  /* 0x0011080001ae7983 */ /* 0x000f280000300a00 */
[----:B------:R4:W-:Y:S04]  /*3b000*/  STL [R1+0x4e94], R67 ;  /* 0x004e944301007387 */ /* 0x0009e80000100800 */
[----:B------:R-:W-:Y:S04]  /*3b010*/  STL [R1+0x4e90], R66 ;  /* 0x004e904201007387 */ /* 0x000fe80000100800 */
[----:B------:R-:W-:Y:S04]  /*3b020*/  STL [R1+0x4e8c], R63 ;  /* 0x004e8c3f01007387 */ /* 0x000fe80000100800 */
[----:B------:R4:W-:Y:S05]  /*3b030*/  STL [R1+0x4e88], R62 ;  /* 0x004e883e01007387 */ /* 0x0009ea0000100800 */
[----:B-1----:R-:W-:Y:S01]  /*3b040*/  IMAD.MOV.U32 R59, RZ, RZ, R164 ;  /* 0x000000ffff3b7224 */ /* 0x002fe200078e00a4 */
[----:B------:R-:W-:Y:S01]  /*3b050*/  MOV R55, R167 ;  /* 0x000000a700377202 */ /* 0x000fe20000000f00 */
[----:B------:R-:W-:-:S02]  /*3b060*/  IMAD.MOV.U32 R58, RZ, RZ, R165 ;  /* 0x000000ffff3a7224 */ /* 0x000fc400078e00a5 */
[----:B------:R-:W-:Y:S01]  /*3b070*/  IMAD.MOV.U32 R54, RZ, RZ, R166 ;  /* 0x000000ffff367224 */ /* 0x000fe200078e00a6 */
[----:B------:R-:W4:Y:S04]  /*3b080*/  LDL.LU.64 R164, [R1+0x10f0] ;  /* 0x0010f00001a47983 */ /* 0x000f280000300a00 */
[----:B------:R-:W4:Y:S04]  /*3b090*/  LDL.LU.64 R166, [R1+0x10f8] ;  /* 0x0010f80001a67983 */ /* 0x000f280000300a00 */
[----:B------:R1:W-:Y:S04]  /*3b0a0*/  STL [R1+0x4ea4], R55 ;  /* 0x004ea43701007387 */ /* 0x0003e80000100800 */
[----:B------:R-:W-:Y:S04]  /*3b0b0*/  STL [R1+0x4ea0], R54 ;  /* 0x004ea03601007387 */ /* 0x000fe80000100800 */
[----:B------:R-:W-:Y:S04]  /*3b0c0*/  STL [R1+0x4e9c], R58 ;  /* 0x004e9c3a01007387 */ /* 0x000fe80000100800 */
[----:B------:R1:W-:Y:S01]  /*3b0d0*/  STL [R1+0x4e98], R59 ;  /* 0x004e983b01007387 */ /* 0x0003e20000100800 */
[C---:B------:R-:W-:Y:S06]  /*3b0e0*/  HMMA.1688.F32.TF32 R184, R104.reuse, R92, R184 ;  /* 0x0000005c68b8723c */ /* 0x040fec00000810b8 */
[----:B------:R-:W-:-:S15]  /*3b0f0*/  HMMA.1688.F32.TF32 R180, R104, R84, R180 ;  /* 0x0000005468b4723c */ /* 0x000fde00000810b4 */
[----:B------:R-:W-:-:S03]  /*3b100*/  NOP ;  /* 0x0000000000007918 */ /* 0x000fc60000000000 */
[----:B------:R-:W-:Y:S01]  /*3b110*/  IMAD.MOV.U32 R6, RZ, RZ, R184 ;  /* 0x000000ffff067224 */ /* 0x000fe200078e00b8 */
[----:B------:R-:W-:Y:S01]  /*3b120*/  MOV R150, R187 ;  /* 0x000000bb00967202 */ /* 0x000fe20000000f00 */
[----:B------:R-:W-:Y:S02]  /*3b130*/  IMAD.MOV.U32 R7, RZ, RZ, R185 ;  /* 0x000000ffff077224 */ /* 0x000fe400078e00b9 */
[----:B------:R-:W-:Y:S02]  /*3b140*/  IMAD.MOV.U32 R10, RZ, RZ, R186 ;  /* 0x000000ffff0a7224 */ /* 0x000fe400078e00ba */
[----:B------:R-:W-:Y:S01]  /*3b150*/  IMAD.MOV.U32 R83, RZ, RZ, R180 ;  /* 0x000000ffff537224 */ /* 0x000fe200078e00b4 */
[----:B------:R-:W-:Y:S01]  /*3b160*/  MOV R94, R183 ;  /* 0x000000b7005e7202 */ /* 0x000fe20000000f00 */
[----:B------:R-:W-:Y:S02]  /*3b170*/  IMAD.MOV.U32 R82, RZ, RZ, R181 ;  /* 0x000000ffff527224 */ /* 0x000fe400078e00b5 */
[----:B------:R-:W-:Y:S01]  /*3b180*/  IMAD.MOV.U32 R95, RZ, RZ, R182 ;  /* 0x000000ffff5f7224 */ /* 0x000fe200078e00b6 */
[----:B--2---:R-:W-:-:S15]  /*3b190*/  HMMA.1688.F32.TF32 R168, R104, R56, R168 ;  /* 0x0000003868a8723c */ /* 0x004fde00000810a8 */
[----:B------:R-:W-:-:S09]  /*3b1a0*/  NOP ;  /* 0x0000000000007918 */ /* 0x000fd20000000000 */
[----:B------:R-:W-:Y:S01]  /*3b1b0*/  IMAD.MOV.U32 R19, RZ, RZ, R168 ;  /* 0x000000ffff137224 */ /* 0x000fe200078e00a8 */
[----:B---3--:R-:W-:Y:S01]  /*3b1c0*/  MOV R15, R171 ;  /* 0x000000ab000f7202 */ /* 0x008fe20000000f00 */
[----:B------:R-:W-:Y:S02]  /*3b1d0*/  IMAD.MOV.U32 R18, RZ, RZ, R169 ;  /* 0x000000ffff127224 */ /* 0x000fe400078e00a9 */
[----:B------:R-:W-:Y:S01]  /*3b1e0*/  IMAD.MOV.U32 R14, RZ, RZ, R170 ;  /* 0x000000ffff0e7224 */ /* 0x000fe200078e00aa */
[----:B------:R-:W2:Y:S04]  /*3b1f0*/  LDL.LU.64 R168, [R1+0x1080] ;  /* 0x0010800001a87983 */ /* 0x000ea80000300a00 */
[----:B------:R-:W2:Y:S04]  /*3b200*/  LDL.LU.64 R170, [R1+0x1088] ;  /* 0x0010880001aa7983 */ /* 0x000ea80000300a00 */
[----:B------:R-:W3:Y:S04]  /*3b210*/  LDL.LU.64 R204, [R1+0x3f0] ;  /* 0x0003f00001cc7983 */ /* 0x000ee80000300a00 */
[----:B------:R-:W3:Y:S04]  /*3b220*/  LDL.LU.64 R206, [R1+0x3f8] ;  /* 0x0003f80001ce7983 */ /* 0x000ee80000300a00 */
[----:B------:R-:W3:Y:S04]  /*3b230*/  LDL.LU.64 R200, [R1+0x3e0] ;  /* 0x0003e00001c87983 */ /* 0x000ee80000300a00 */
[----:B------:R-:W3:Y:S04]  /*3b240*/  LDL.LU.64 R202, [R1+0x3e8] ;  /* 0x0003e80001ca7983 */ /* 0x000ee80000300a00 */
[----:B------:R-:W3:Y:S04]  /*3b250*/  LDL.LU.64 R196, [R1+0x3d0] ;  /* 0x0003d00001c47983 */ /* 0x000ee80000300a00 */
[----:B------:R-:W3:Y:S04]  /*3b260*/  LDL.LU.64 R198, [R1+0x3d8] ;  /* 0x0003d80001c67983 */ /* 0x000ee80000300a00 */
[----:B------:R-:W3:Y:S01]  /*3b270*/  LDL.LU.64 R192, [R1+0x3c0] ;  /* 0x0003c00001c07983 */ /* 0x000ee20000300a00 */
[----:B----4-:R-:W-:Y:S03]  /*3b280*/  HMMA.1688.F32.TF32 R172, R104, R52, R172 ;  /* 0x0000003468ac723c */ /* 0x010fe600000810ac */
[----:B------:R-:W4:Y:S04]  /*3b290*/  LDL.LU.64 R194, [R1+0x3c8] ;  /* 0x0003c80001c27983 */ /* 0x000f280000300a00 */
[----:B------:R-:W4:Y:S04]  /*3b2a0*/  LDL.LU.64 R188, [R1+0x3b0] ;  /* 0x0003b00001bc7983 */ /* 0x000f280000300a00 */
[----:B------:R-:W4:Y:S04]  /*3b2b0*/  LDL.LU.64 R190, [R1+0x3b8] ;  /* 0x0003b80001be7983 */ /* 0x000f280000300a00 */
[----:B------:R-:W4:Y:S04]  /*3b2c0*/  LDL.LU.64 R184, [R1+0x3a0] ;  /* 0x0003a00001b87983 */ /* 0x000f280000300a00 */
[----:B------:R-:W4:Y:S04]  /*3b2d0*/  LDL.LU.64 R186, [R1+0x3a8] ;  /* 0x0003a80001ba7983 */ /* 0x000f280000300a00 */
[----:B------:R-:W4:Y:S04]  /*3b2e0*/  LDL.LU.64 R180, [R1+0x390] ;  /* 0x0003900001b47983 */ /* 0x000f280000300a00 */
[----:B------:R-:W4:Y:S01]  /*3b2f0*/  LDL.LU.64 R182, [R1+0x398] ;  /* 0x0003980001b67983 */ /* 0x000f220000300a00 */
[----:B------:R-:W-:Y:S01]  /*3b300*/  IMAD.MOV.U32 R67, RZ, RZ, R172 ;  /* 0x000000ffff437224 */ /* 0x000fe200078e00ac */
[----:B------:R-:W-:Y:S01]  /*3b310*/  MOV R62, R175 ;  /* 0x000000af003e7202 */ /* 0x000fe20000000f00 */
[----:B------:R-:W-:-:S02]  /*3b320*/  IMAD.MOV.U32 R66, RZ, RZ, R173 ;  /* 0x000000ffff427224 */ /* 0x000fc400078e00ad */
[----:B------:R-:W-:Y:S01]  /*3b330*/  IMAD.MOV.U32 R63, RZ, RZ, R174 ;  /* 0x000000ffff3f7224 */ /* 0x000fe200078e00ae */
[----:B------:R-:W4:Y:S01]  /*3b340*/  LDL.LU.64 R172, [R1+0x380] ;  /* 0x0003800001ac7983 */ /* 0x000f220000300a00 */
[----:B------:R-:W-:Y:S03]  /*3b350*/  HMMA.1688.F32.TF32 R164, R104, R16, R164 ;  /* 0x0000001068a4723c */ /* 0x000fe600000810a4 */
[----:B------:R-:W4:-:S15]  /*3b360*/  LDL.LU.64 R174, [R1+0x388] ;  /* 0x0003880001ae7983 */ /* 0x000f1e0000300a00 */
[----:B------:R-:W-:-:S06]  /*3b370*/  NOP ;  /* 0x0000000000007918 */ /* 0x000fcc0000000000 */
[----:B------:R-:W-:Y:S01]  /*3b380*/  IMAD.MOV.U32 R70, RZ, RZ, R164 ;  /* 0x000000ffff467224 */ /* 0x000fe200078e00a4 */
[----:B------:R-:W-:Y:S01]  /*3b390*/  MOV R75, R167 ;  /* 0x000000a7004b7202 */ /* 0x000fe20000000f00 */
[----:B------:R-:W-:Y:S02]  /*3b3a0*/  IMAD.MOV.U32 R71, RZ, RZ, R165 ;  /* 0x000000ffff477224 */ /* 0x000fe400078e00a5 */
[----:B------:R-:W-:Y:S01]  /*3b3b0*/  IMAD.MOV.U32 R74, RZ, RZ, R166 ;  /* 0x000000ffff4a7224 */ /* 0x000fe200078e00a6 */
[----:B------:R-:W4:Y:S04]  /*3b3c0*/  LDL.LU.64 R164, [R1+0x370] ;  /* 0x0003700001a47983 */ /* 0x000f280000300a00 */
[----:B------:R-:W4:Y:S01]  /*3b3d0*/  LDL.LU.64 R166, [R1+0x378] ;  /* 0x0003780001a67983 */ /* 0x000f220000300a00 */
[----:B------:R-:W-:-:S15]  /*3b3e0*/  HMMA.1688.F32.TF32 R176, R104, R76, R176 ;  /* 0x0000004c68b0723c */ /* 0x000fde00000810b0 */
[----:B------:R-:W-:-:S09]  /*3b3f0*/  NOP ;  /* 0x0000000000007918 */ /* 0x000fd20000000000 */
[----:B------:R-:W-:Y:S01]  /*3b400*/  IMAD.MOV.U32 R151, RZ, RZ, R176 ;  /* 0x000000ffff977224 */ /* 0x000fe200078e00b0 */
[----:B------:R-:W-:Y:S01]  /*3b410*/  MOV R147, R179 ;  /* 0x000000b300937202 */ /* 0x000fe20000000f00 */
[----:B------:R-:W-:Y:S02]  /*3b420*/  IMAD.MOV.U32 R11, RZ, RZ, R177 ;  /* 0x000000ffff0b7224 */ /* 0x000fe400078e00b1 */
[----:B------:R-:W-:Y:S01]  /*3b430*/  IMAD.MOV.U32 R146, RZ, RZ, R178 ;  /* 0x000000ffff927224 */ /* 0x000fe200078e00b2 */
[----:B------:R-:W4:Y:S04]  /*3b440*/  LDL.LU.64 R176, [R1+0x360] ;  /* 0x0003600001b07983 */ /* 0x000f280000300a00 */
[----:B------:R-:W4:Y:S01]  /*3b450*/  LDL.LU.64 R178, [R1+0x368] ;  /* 0x0003680001b27983 */ /* 0x000f220000300a00 */
[----:B--2---:R-:W-:Y:S03]  /*3b460*/  HMMA.1688.F32.TF32 R104, R104, R12, R168 ;  /* 0x0000000c6868723c */ /* 0x004fe600000810a8 */
[----:B------:R-:W2:Y:S04]  /*3b470*/  LDL.LU.64 R168, [R1+0x350] ;  /* 0x0003500001a87983 */ /* 0x000ea80000300a00 */
[----:B------:R-:W2:Y:S01]  /*3b480*/  LDL.LU.64 R170, [R1+0x358] ;  /* 0x0003580001aa7983 */ /* 0x000ea20000300a00 */
[----:B---3--:R-:W-:-:S15]  /*3b490*/  HMMA.1688.F32.TF32 R204, R108, R160, R204 ;  /* 0x000000a06ccc723c */ /* 0x008fde00000810cc */
[----:B------:R-:W-:-:S01]  /*3b4a0*/  NOP ;  /* 0x0000000000007918 */ /* 0x000fc20000000000 */
[----:B-1----:R-:W-:Y:S01]  /*3b4b0*/  IMAD.MOV.U32 R55, RZ, RZ, R104 ;  /* 0x000000ffff377224 */ /* 0x002fe200078e0068 */
[----:B------:R-:W-:Y:S01]  /*3b4c0*/  MOV R59, R107 ;  /* 0x0000006b003b7202 */ /* 0x000fe20000000f00 */
[----:B------:R-:W-:Y:S02]  /*3b4d0*/  IMAD.MOV.U32 R54, RZ, RZ, R105 ;  /* 0x000000ffff367224 */ /* 0x000fe400078e0069 */
[----:B------:R-:W-:Y:S02]  /*3b4e0*/  IMAD.MOV.U32 R58, RZ, RZ, R106 ;  /* 0x000000ffff3a7224 */ /* 0x000fe400078e006a */
[C---:B------:R-:W-:Y:S01]  /*3b4f0*/  HMMA.1688.F32.TF32 R104, R108.reuse, R156, R200 ;  /* 0x0000009c6c68723c */ /* 0x040fe200000810c8 */
[----:B------:R-:W-:Y:S04]  /*3b500*/  STL.64 [R1+0x520], R204 ;  /* 0x000520cc01007387 */ /* 0x000fe80000100a00 */
[----:B------:R-:W-:Y:S01]  /*3b510*/  STL.64 [R1+0x528], R206 ;  /* 0x000528ce01007387 */ /* 0x000fe20000100a00 */
[C---:B------:R-:W-:Y:S06]  /*3b520*/  HMMA.1688.F32.TF32 R196, R108.reuse, R152, R196 ;  /* 0x000000986cc4723c */ /* 0x040fec00000810c4 */
[C---:B----4-:R-:W-:Y:S06]  /*3b530*/  HMMA.1688.F32.TF32 R192, R108.reuse, R148, R192 ;  /* 0x000000946cc0723c */ /* 0x050fec00000810c0 */
[C---:B------:R-:W-:Y:S05]  /*3b540*/  HMMA.1688.F32.TF32 R184, R108.reuse, R8, R184 ;  /* 0x000000086cb8723c */ /* 0x040fea00000810b8 */
[----:B------:R-:W-:Y:S04]  /*3b550*/  STL.64 [R1+0x540], R104 ;  /* 0x0005406801007387 */ /* 0x000fe80000100a00 */
[----:B------:R1:W-:Y:S01]  /*3b560*/  STL.64 [R1+0x548], R106 ;  /* 0x0005486a01007387 */ /* 0x0003e20000100a00 */
[C---:B------:R-:W-:Y:S06]  /*3b570*/  HMMA.1688.F32.TF32 R180, R108.reuse, R4, R180 ;  /* 0x000000046cb4723c */ /* 0x040fec00000810b4 */
[C---:B-1----:R-:W-:Y:S01]  /*3b580*/  HMMA.1688.F32.TF32 R104, R108.reuse, R144, R188 ;  /* 0x000000906c68723c */ /* 0x042fe200000810bc */
[----:B------:R-:W-:Y:S04]  /*3b590*/  STL.64 [R1+0x550], R196 ;  /* 0x000550c401007387 */ /* 0x000fe80000100a00 */
[----:B------:R-:W-:Y:S04]  /*3b5a0*/  STL.64 [R1+0x558], R198 ;  /* 0x000558c601007387 */ /* 0x000fe80000100a00 */
[----:B------:R-:W-:Y:S04]  /*3b5b0*/  STL.64 [R1+0x570], R192 ;  /* 0x000570c001007387 */ /* 0x000fe80000100a00 */
[----:B------:R-:W-:Y:S10]  /*3b5c0*/  STL.64 [R1+0x578], R194 ;  /* 0x000578c201007387 */ /* 0x000ff40000100a00 */
[----:B------:R-:W-:Y:S04]  /*3b5d0*/  STL.64 [R1+0x590], R104 ;  /* 0x0005906801007387 */ /* 0x000fe80000100a00 */
[----:B------:R1:W-:Y:S04]  /*3b5e0*/  STL.64 [R1+0x598], R106 ;  /* 0x0005986a01007387 */ /* 0x0003e80000100a00 */
[----:B------:R-:W-:Y:S04]  /*3b5f0*/  STL.64 [R1+0x5c0], R184 ;  /* 0x0005c0b801007387 */ /* 0x000fe80000100a00 */
[----:B------:R-:W-:Y:S01]  /*3b600*/  STL.64 [R1+0x5c8], R186 ;  /* 0x0005c8ba01007387 */ /* 0x000fe20000100a00 */
[C---:B-1----:R-:W-:Y:S03]  /*3b610*/  HMMA.1688.F32.TF32 R104, R108.reuse, R140, R172 ;  /* 0x0000008c6c68723c */ /* 0x042fe600000810ac */
[----:B------:R-:W3:Y:S04]  /*3b620*/  LDL.LU.64 R172, [R1+0x340] ;  /* 0x0003400001ac7983 */ /* 0x000ee80000300a00 */
[----:B------:R-:W-:Y:S04]  /*3b630*/  STL.64 [R1+0x5e0], R180 ;  /* 0x0005e0b401007387 */ /* 0x000fe80000100a00 */
[----:B------:R-:W-:Y:S04]  /*3b640*/  STL.64 [R1+0x5e8], R182 ;  /* 0x0005e8b601007387 */ /* 0x000fe80000100a00 */
[----:B------:R-:W3:Y:S08]  /*3b650*/  LDL.LU.64 R174, [R1+0x348] ;  /* 0x0003480001ae7983 */ /* 0x000ef00000300a00 */
        /* <DEDUP_REMOVED lines=10> */
[----:B------:R-:W-:-:S15]  /*3b700*/  HMMA.1688.F32.TF32 R176, R108, R92, R176 ;  /* 0x0000005c6cb0723c */ /* 0x000fde00000810b0 */
[----:B------:R-:W-:-:S08]  /*3b710*/  NOP ;  /* 0x0000000000007918 */ /* 0x000fd00000000000 */
[----:B------:R1:W-:Y:S04]  /*3b720*/  STL.64 [R1+0x640], R176 ;  /* 0x000640b001007387 */ /* 0x0003e80000100a00 */
[----:B------:R1:W-:Y:S04]  /*3b730*/  STL.64 [R1+0x648], R178 ;  /* 0x000648b201007387 */ /* 0x0003e80000100a00 */
[----:B------:R-:W4:Y:S04]  /*3b740*/  LDL.LU.64 R200, [R1+0x310] ;  /* 0x0003100001c87983 */ /* 0x000f280000300a00 */
[----:B------:R-:W4:Y:S01]  /*3b750*/  LDL.LU.64 R202, [R1+0x318] ;  /* 0x0003180001ca7983 */ /* 0x000f220000300a00 */
[----:B--2---:R-:W-:-:S15]  /*3b760*/  HMMA.1688.F32.TF32 R168, R108, R88, R168 ;  /* 0x000000586ca8723c */ /* 0x004fde00000810a8 */
[----:B------:R-:W-:-:S08]  /*3b770*/  NOP ;  /* 0x0000000000007918 */ /* 0x000fd00000000000 */
        /* <DEDUP_REMOVED lines=12> */
[----:B-1----:R-:W4:Y:S04]  /*3b840*/  LDL.LU.64 R176, [R1+0x2b0] ;  /* 0x0002b00001b07983 */ /* 0x002f280000300a00 */
[----:B------:R-:W4:Y:S04]  /*3b850*/  LDL.LU.64 R178, [R1+0x2b8] ;  /* 0x0002b80001b27983 */ /* 0x000f280000300a00 */
[----:B--2---:R-:W2:Y:S04]  /*3b860*/  LDL.LU.64 R168, [R1+0x2a0] ;  /* 0x0002a00001a87983 */ /* 0x004ea80000300a00 */
[----:B------:R-:W2:Y:S01]  /*3b870*/  LDL.LU.64 R170, [R1+0x2a8] ;  /* 0x0002a80001aa7983 */ /* 0x000ea20000300a00 */
[----:B---3--:R-:W-:Y:S03]  /*3b880*/  HMMA.1688.F32.TF32 R204, R108, R84, R172 ;  /* 0x000000546ccc723c */ /* 0x008fe600000810ac */
[----:B------:R-:W3:Y:S04]  /*3b890*/  LDL.LU.64 R172, [R1+0x1240] ;  /* 0x0012400001ac7983 */ /* 0x000ee80000300a00 */
[----:B------:R-:W3:-:S15]  /*3b8a0*/  LDL.LU.64 R174, [R1+0x1248] ;  /* 0x0012480001ae7983 */ /* 0x000ede0000300a00 */
[----:B------:R-:W-:-:S01]  /*3b8b0*/  NOP ;  /* 0x0000000000007918 */ /* 0x000fc20000000000 */
[----:B------:R-:W-:Y:S04]  /*3b8c0*/  STL.64 [R1+0x680], R204 ;  /* 0x000680cc01007387 */ /* 0x000fe80000100a00 */
[----:B------:R4:W-:Y:S02]  /*3b8d0*/  STL.64 [R1+0x688], R206 ;  /* 0x000688ce01007387 */ /* 0x0009e40000100a00 */
[----:B----4-:R-:W-:Y:S02]  /*3b8e0*/  HMMA.1688.F32.TF32 R204, R108, R80, R164 ;  /* 0x000000506ccc723c */ /* 0x010fe400000810a4 */
[----:B------:R-:W4:Y:S04]  /*3b8f0*/  LDL.LU.64 R164, [R1+0x1230] ;  /* 0x0012300001a47983 */ /* 0x000f280000300a00 */
[----:B------:R-:W4:-:S15]  /*3b900*/  LDL.LU.64 R166, [R1+0x1238] ;  /* 0x0012380001a67983 */ /* 0x000f1e0000300a00 */
[----:B------:R-:W-:-:S02]  /*3b910*/  NOP ;  /* 0x0000000000007918 */ /* 0x000fc40000000000 */
[----:B------:R-:W-:Y:S04]  /*3b920*/  STL.64 [R1+0x690], R204 ;  /* 0x000690cc01007387 */ /* 0x000fe80000100a00 */
[----:B------:R1:W-:Y:S02]  /*3b930*/  STL.64 [R1+0x698], R206 ;  /* 0x000698ce01007387 */ /* 0x0003e40000100a00 */
[C---:B-1----:R-:W-:Y:S02]  /*3b940*/  HMMA.1688.F32.TF32 R204, R108.reuse, R76, R104 ;  /* 0x0000004c6ccc723c */ /* 0x042fe40000081068 */
[----:B------:R-:W4:Y:S04]  /*3b950*/  LDL.LU.64 R104, [R1+0x1220] ;  /* 0x0012200001687983 */ /* 0x000f280000300a00 */
[----:B------:R-:W4:Y:S01]  /*3b960*/  LDL.LU.64 R106, [R1+0x1228] ;  /* 0x00122800016a7983 */ /* 0x000f220000300a00 */
[----:B------:R-:W-:-:S15]  /*3b970*/  HMMA.1688.F32.TF32 R200, R108, R72, R200 ;  /* 0x000000486cc8723c */ /* 0x000fde00000810c8 */
[----:B------:R-:W-:-:S01]  /*3b980*/  NOP ;  /* 0x0000000000007918 */ /* 0x000fc20000000000 */
[----:B------:R-:W-:Y:S04]  /*3b990*/  STL.64 [R1+0x6b0], R204 ;  /* 0x0006b0cc01007387 */ /* 0x000fe80000100a00 */
[----:B------:R-:W-:Y:S04]  /*3b9a0*/  STL.64 [R1+0x6b8], R206 ;  /* 0x0006b8ce01007387 */ /* 0x000fe80000100a00 */
[----:B------:R-:W-:Y:S04]  /*3b9b0*/  STL.64 [R1+0x6e0], R200 ;  /* 0x0006e0c801007387 */ /* 0x000fe80000100a00 */
[----:B------:R-:W-:Y:S01]  /*3b9c0*/  STL.64 [R1+0x6e8], R202 ;  /* 0x0006e8ca01007387 */ /* 0x000fe20000100a00 */
[C---:B------:R-:W-:Y:S06]  /*3b9d0*/  HMMA.1688.F32.TF32 R196, R108.reuse, R68, R196 ;  /* 0x000000446cc4723c */ /* 0x040fec00000810c4 */
[C---:B------:R-:W-:Y:S06]  /*3b9e0*/  HMMA.1688.F32.TF32 R192, R108.reuse, R64, R192 ;  /* 0x000000406cc0723c */ /* 0x040fec00000810c0 */
[C---:B------:R-:W-:Y:S06]  /*3b9f0*/  HMMA.1688.F32.TF32 R188, R108.reuse, R60, R188 ;  /* 0x0000003c6cbc723c */ /* 0x040fec00000810bc */
[C---:B------:R-:W-:Y:S06]  /*3ba00*/  HMMA.1688.F32.TF32 R184, R108.reuse, R56, R184 ;  /* 0x000000386cb8723c */ /* 0x040fec00000810b8 */
[C---:B------:R-:W-:Y:S06]  /*3ba10*/  HMMA.1688.F32.TF32 R180, R108.reuse, R52, R180 ;  /* 0x000000346cb4723c */ /* 0x040fec00000810b4 */
[C---:B------:R-:W-:Y:S06]  /*3ba20*/  HMMA.1688.F32.TF32 R176, R108.reuse, R16, R176 ;  /* 0x000000106cb0723c */ /* 0x040fec00000810b0 */
[----:B--2---:R-:W-:Y:S01]  /*3ba30*/  HMMA.1688.F32.TF32 R108, R108, R12, R168 ;  /* 0x0000000c6c6c723c */ /* 0x004fe200000810a8 */
[----:B------:R1:W-:Y:S04]  /*3ba40*/  STL.64 [R1+0x700], R196 ;  /* 0x000700c401007387 */ /* 0x0003e80000100a00 */
[----:B------:R2:W-:Y:S04]  /*3ba50*/  STL.64 [R1+0x708], R198 ;  /* 0x000708c601007387 */ /* 0x0005e80000100a00 */
[----:B------:R-:W-:Y:S04]  /*3ba60*/  STL.64 [R1+0x710], R192 ;  /* 0x000710c001007387 */ /* 0x000fe80000100a00 */
[----:B------:R-:W-:Y:S04]  /*3ba70*/  STL.64 [R1+0x718], R194 ;  /* 0x000718c201007387 */ /* 0x000fe80000100a00 */
[----:B------:R-:W-:Y:S04]  /*3ba80*/  STL.64 [R1+0x740], R188 ;  /* 0x000740bc01007387 */ /* 0x000fe80000100a00 */
[----:B------:R-:W-:Y:S04]  /*3ba90*/  STL.64 [R1+0x748], R190 ;  /* 0x000748be01007387 */ /* 0x000fe80000100a00 */
[----:B------:R-:W-:Y:S04]  /*3baa0*/  STL.64 [R1+0x750], R184 ;  /* 0x000750b801007387 */ /* 0x000fe80000100a00 */
[----:B------:R-:W-:Y:S04]  /*3bab0*/  STL.64 [R1+0x758], R186 ;  /* 0x000758ba01007387 */ /* 0x000fe80000100a00 */
[----:B------:R-:W-:Y:S04]  /*3bac0*/  STL.64 [R1+0x770], R180 ;  /* 0x000770b401007387 */ /* 0x000fe80000100a00 */
[----:B------:R-:W-:Y:S04]  /*3bad0*/  STL.64 [R1+0x778], R182 ;  /* 0x000778b601007387 */ /* 0x000fe80000100a00 */
[----:B------:R-:W4:Y:S04]  /*3bae0*/  LDL.LU.64 R168, [R1+0x1210] ;  /* 0x0012100001a87983 */ /* 0x000f280000300a00 */
[----:B------:R-:W-:Y:S04]  /*3baf0*/  STL.64 [R1+0x790], R176 ;  /* 0x000790b001007387 */ /* 0x000fe80000100a00 */
[----:B------:R-:W-:Y:S04]  /*3bb00*/  STL.64 [R1+0x798], R178 ;  /* 0x000798b201007387 */ /* 0x000fe80000100a00 */
[----:B------:R-:W4:Y:S04]  /*3bb10*/  LDL.LU.64 R170, [R1+0x1218] ;  /* 0x0012180001aa7983 */ /* 0x000f280000300a00 */
[----:B------:R-:W-:Y:S04]  /*3bb20*/  STL.64 [R1+0x780], R108 ;  /* 0x0007806c01007387 */ /* 0x000fe80000100a00 */
[----:B------:R3:W-:Y:S04]  /*3bb30*/  STL.64 [R1+0x788], R110 ;  /* 0x0007886e01007387 */ /* 0x0007e80000100a00 */
[----:B-1----:R-:W4:Y:S04]  /*3bb40*/  LDL.LU.64 R196, [R1+0x1200] ;  /* 0x0012000001c47983 */ /* 0x002f280000300a00 */
[----:B--2---:R-:W2:Y:S01]  /*3bb50*/  LDL.LU.64 R198, [R1+0x1208] ;  /* 0x0012080001c67983 */ /* 0x004ea20000300a00 */
[----:B---3--:R-:W-:-:S15]  /*3bb60*/  HMMA.1688.F32.TF32 R108, R112, R160, R172 ;  /* 0x000000a0706c723c */ /* 0x008fde00000810ac */
[----:B------:R-:W-:-:S08]  /*3bb70*/  NOP ;  /* 0x0000000000007918 */ /* 0x000fd00000000000 */
[----:B------:R-:W-:Y:S04]  /*3bb80*/  STL.64 [R1+0x100], R108 ;  /* 0x0001006c01007387 */ /* 0x000fe80000100a00 */
[----:B------:R4:W-:Y:S04]  /*3bb90*/  STL.64 [R1+0x108], R110 ;  /* 0x0001086e01007387 */ /* 0x0009e80000100a00 */
[----:B------:R-:W3:Y:S04]  /*3bba0*/  LDL.LU.64 R192, [R1+0x11f0] ;  /* 0x0011f00001c07983 */ /* 0x000ee80000300a00 */
[----:B------:R-:W3:Y:S01]  /*3bbb0*/  LDL.LU.64 R194, [R1+0x11f8] ;  /* 0x0011f80001c27983 */ /* 0x000ee20000300a00 */
[----:B----4-:R-:W-:-:S15]  /*3bbc0*/  HMMA.1688.F32.TF32 R108, R112, R156, R164 ;  /* 0x0000009c706c723c */ /* 0x010fde00000810a4 */
[----:B------:R-:W-:-:S08]  /*3bbd0*/  NOP ;  /* 0x0000000000007918 */ /* 0x000fd00000000000 */
        /* <DEDUP_REMOVED lines=22> */
[----:B------:R-:W-:Y:S03]  /*3bd40*/  HMMA.1688.F32.TF32 R200, R112, R148, R168 ;  /* 0x0000009470c8723c */ /* 0x000fe600000810a8 */
[----:B------:R-:W4:Y:S04]  /*3bd50*/  LDL.LU.64 R168, [R1+0x12c0] ;  /* 0x0012c00001a87983 */ /* 0x000f280000300a00 */
[----:B------:R-:W4:-:S15]  /*3bd60*/  LDL.LU.64 R170, [R1+0x12c8] ;  /* 0x0012c80001aa7983 */ /* 0x000f1e0000300a00 */
[----:B------:R-:W-:-:S01]  /*3bd70*/  NOP ;  /* 0x0000000000007918 */ /* 0x000fc20000000000 */
[----:B------:R-:W-:Y:S04]  /*3bd80*/  STL.64 [R1+0xd0], R200 ;  /* 0x0000d0c801007387 */ /* 0x000fe80000100a00 */
[----:B------:R2:W-:Y:S02]  /*3bd90*/  STL.64 [R1+0xd8], R202 ;  /* 0x0000d8ca01007387 */ /* 0x0005e40000100a00 */
[C---:B--2---:R-:W-:Y:S06]  /*3bda0*/  HMMA.1688.F32.TF32 R200, R112.reuse, R144, R196 ;  /* 0x0000009070c8723c */ /* 0x044fec00000810c4 */
[----:B---3--:R-:W-:-:S15]  /*3bdb0*/  HMMA.1688.F32.TF32 R196, R112, R8, R192 ;  /* 0x0000000870c4723c */ /* 0x008fde00000810c0 */
[----:B------:R-:W-:-:S02]  /*3bdc0*/  NOP ;  /* 0x0000000000007918 */ /* 0x000fc40000000000 */
[----:B------:R-:W-:Y:S04]  /*3bdd0*/  STL.64 [R1+0xc0], R200 ;  /* 0x0000c0c801007387 */ /* 0x000fe80000100a00 */
[----:B------:R-:W-:Y:S01]  /*3bde0*/  STL.64 [R1+0xc8], R202 ;  /* 0x0000c8ca01007387 */ /* 0x000fe20000100a00 */
[C---:B----4-:R-:W-:Y:S03]  /*3bdf0*/  HMMA.1688.F32.TF32 R192, R112.reuse, R4, R104 ;  /* 0x0000000470c0723c */ /* 0x050fe60000081068 */
[----:B------:R-:W2:Y:S04]  /*3be00*/  LDL.LU.64 R104, [R1+0x12a0] ;  /* 0x0012a00001687983 */ /* 0x000ea80000300a00 */
[----:B------:R-:W-:Y:S04]  /*3be10*/  STL.64 [R1+0xb0], R196 ;  /* 0x0000b0c401007387 */ /* 0x000fe80000100a00 */
[----:B------:R-:W-:Y:S04]  /*3be20*/  STL.64 [R1+0xb8], R198 ;  /* 0x0000b8c601007387 */ /* 0x000fe80000100a00 */
[----:B------:R-:W2:Y:S08]  /*3be30*/  LDL.LU.64 R106, [R1+0x12a8] ;  /* 0x0012a800016a7983 */ /* 0x000eb00000300a00 */
[----:B------:R-:W-:Y:S04]  /*3be40*/  STL.64 [R1+0xa0], R192 ;  /* 0x0000a0c001007387 */ /* 0x000fe80000100a00 */
[----:B------:R1:W-:Y:S02]  /*3be50*/  STL.64 [R1+0xa8], R194 ;  /* 0x0000a8c201007387 */ /* 0x0003e40000100a00 */
[C---:B-1----:R-:W-:Y:S06]  /*3be60*/  HMMA.1688.F32.TF32 R192, R112.reuse, R140, R188 ;  /* 0x0000008c70c0723c */ /* 0x042fec00000810bc */
[C---:B------:R-:W-:Y:S06]  /*3be70*/  HMMA.1688.F32.TF32 R188, R112.reuse, R136, R184 ;  /* 0x0000008870bc723c */ /* 0x040fec00000810b8 */
[C---:B------:R-:W-:Y:S11]  /*3be80*/  HMMA.1688.F32.TF32 R184, R112.reuse, R92, R108 ;  /* 0x0000005c70b8723c */ /* 0x040ff6000008106c */
[----:B------:R-:W-:Y:S04]  /*3be90*/  STL.64 [R1+0x90], R192 ;  /* 0x000090c001007387 */ /* 0x000fe80000100a00 */
[----:B------:R-:W-:Y:S04]  /*3bea0*/  STL.64 [R1+0x98], R194 ;  /* 0x000098c201007387 */ /* 0x000fe80000100a00 */
[----:B------:R-:W3:Y:S04]  /*3beb0*/  LDL.LU.64 R108, [R1+0x1290] ;  /* 0x00129000016c7983 */ /* 0x000ee80000300a00 */
[----:B------:R-:W-:Y:S04]  /*3bec0*/  STL.64 [R1+0x80], R188 ;  /* 0x000080bc01007387 */ /* 0x000fe80000100a00 */
[----:B------:R-:W-:Y:S04]  /*3bed0*/  STL.64 [R1+0x88], R190 ;  /* 0x000088be01007387 */ /* 0x000fe80000100a00 */
[----:B------:R-:W3:Y:S04]  /*3bee0*/  LDL.LU.64 R110, [R1+0x1298] ;  /* 0x00129800016e7983 */ /* 0x000ee80000300a00 */
[----:B------:R-:W-:Y:S04]  /*3bef0*/  STL.64 [R1+0x70], R184 ;  /* 0x000070b801007387 */ /* 0x000fe80000100a00 */
[----:B------:R1:W-:Y:S02]  /*3bf00*/  STL.64 [R1+0x78], R186 ;  /* 0x000078ba01007387 */ /* 0x0003e40000100a00 */
[C---:B-1----:R-:W-:Y:S06]  /*3bf10*/  HMMA.1688.F32.TF32 R184, R112.reuse, R88, R180 ;  /* 0x0000005870b8723c */ /* 0x042fec00000810b4 */
[C---:B------:R-:W-:Y:S06]  /*3bf20*/  HMMA.1688.F32.TF32 R180, R112.reuse, R84, R176 ;  /* 0x0000005470b4723c */ /* 0x040fec00000810b0 */
[C---:B------:R-:W-:Y:S06]  /*3bf30*/  HMMA.1688.F32.TF32 R176, R112.reuse, R80, R172 ;  /* 0x0000005070b0723c */ /* 0x040fec00000810ac */
[C---:B------:R-:W-:Y:S05]  /*3bf40*/  HMMA.1688.F32.TF32 R172, R112.reuse, R76, R164 ;  /* 0x0000004c70ac723c */ /* 0x040fea00000810a4 */
        /* <DEDUP_REMOVED lines=9> */
[----:B------:R-:W-:Y:S04]  /*3bfe0*/  STL.64 [R1+0x38], R174 ;  /* 0x000038ae01007387 */ /* 0x000fe80000100a00 */
[----:B------:R-:W4:Y:S04]  /*3bff0*/  LDL.LU.64 R196, [R1+0x1270] ;  /* 0x0012700001c47983 */ /* 0x000f280000300a00 */
[----:B------:R-:W4:Y:S01]  /*3c000*/  LDL.LU.64 R198, [R1+0x1278] ;  /* 0x0012780001c67983 */ /* 0x000f220000300a00 */
[----:B------:R-:W-:-:S15]  /*3c010*/  HMMA.1688.F32.TF32 R168, R112, R72, R168 ;  /* 0x0000004870a8723c */ /* 0x000fde00000810a8 */
[----:B------:R-:W-:-:S08]  /*3c020*/  NOP ;  /* 0x0000000000007918 */ /* 0x000fd00000000000 */
[----:B------:R-:W-:Y:S04]  /*3c030*/  STL.64 [R1+0x20], R168 ;  /* 0x000020a801007387 */ /* 0x000fe80000100a00 */
[----:B------:R2:W-:Y:S04]  /*3c040*/  STL.64 [R1+0x28], R170 ;  /* 0x000028aa01007387 */ /* 0x0005e80000100a00 */
[----:B------:R-:W4:Y:S04]  /*3c050*/  LDL.LU.64 R192, [R1+0x1260] ;  /* 0x0012600001c07983 */ /* 0x000f280000300a00 */
[----:B------:R-:W4:Y:S01]  /*3c060*/  LDL.LU.64 R194, [R1+0x1268] ;  /* 0x0012680001c27983 */ /* 0x000f220000300a00 */
[----:B--2---:R-:W-:Y:S03]  /*3c070*/  HMMA.1688.F32.TF32 R168, R112, R68, R104 ;  /* 0x0000004470a8723c */ /* 0x004fe60000081068 */
[----:B------:R-:W2:Y:S04]  /*3c080*/  LDL.LU.64 R104, [R1+0x1250] ;  /* 0x0012500001687983 */ /* 0x000ea80000300a00 */
[----:B------:R-:W2:-:S15]  /*3c090*/  LDL.LU.64 R106, [R1+0x1258] ;  /* 0x00125800016a7983 */ /* 0x000e9e0000300a00 */
[----:B------:R-:W-:-:S01]  /*3c0a0*/  NOP ;  /* 0x0000000000007918 */ /* 0x000fc20000000000 */
[----:B------:R-:W-:Y:S04]  /*3c0b0*/  STL.64 [R1+0x10], R168 ;  /* 0x000010a801007387 */ /* 0x000fe80000100a00 */
[----:B------:R-:W-:Y:S04]  /*3c0c0*/  STL.64 [R1+0x18], R170 ;  /* 0x000018aa01007387 */ /* 0x000fe80000100a00 */
[----:B------:R-:W2:Y:S04]  /*3c0d0*/  LDL.LU.64 R188, [R1+0x11e0] ;  /* 0x0011e00001bc7983 */ /* 0x000ea80000300a00 */
[----:B------:R-:W2:Y:S04]  /*3c0e0*/  LDL.LU.64 R190, [R1+0x11e8] ;  /* 0x0011e80001be7983 */ /* 0x000ea80000300a00 */
[----:B------:R-:W2:Y:S04]  /*3c0f0*/  LDL.LU.64 R184, [R1+0xea0] ;  /* 0x000ea00001b87983 */ /* 0x000ea80000300a00 */
[----:B------:R-:W2:Y:S01]  /*3c100*/  LDL.LU.64 R186, [R1+0xea8] ;  /* 0x000ea80001ba7983 */ /* 0x000ea20000300a00 */
[----:B---3--:R-:W-:-:S15]  /*3c110*/  HMMA.1688.F32.TF32 R108, R112, R64, R108 ;  /* 0x00000040706c723c */ /* 0x008fde000008106c */
[----:B------:R-:W-:-:S08]  /*3c120*/  NOP ;  /* 0x0000000000007918 */ /* 0x000fd00000000000 */
[----:B------:R1:W-:Y:S04]  /*3c130*/  STL.64 [R1], R108 ;  /* 0x0000006c01007387 */ /* 0x0003e80000100a00 */
[----:B------:R3:W-:Y:S04]  /*3c140*/  STL.64 [R1+0x8], R110 ;  /* 0x0000086e01007387 */ /* 0x0007e80000100a00 */
[----:B------:R-:W2:Y:S04]  /*3c150*/  LDL.LU.64 R180, [R1+0xe90] ;  /* 0x000e900001b47983 */ /* 0x000ea80000300a00 */
[----:B------:R-:W2:Y:S04]  /*3c160*/  LDL.LU.64 R182, [R1+0xe98] ;  /* 0x000e980001b67983 */ /* 0x000ea80000300a00 */
[----:B------:R-:W2:Y:S04]  /*3c170*/  LDL.LU.64 R176, [R1+0x840] ;  /* 0x0008400001b07983 */ /* 0x000ea80000300a00 */
[----:B------:R-:W2:Y:S04]  /*3c180*/  LDL.LU.64 R178, [R1+0x848] ;  /* 0x0008480001b27983 */ /* 0x000ea80000300a00 */
[----:B-1----:R-:W2:Y:S04]  /*3c190*/  LDL.LU.64 R108, [R1+0x850] ;  /* 0x00085000016c7983 */ /* 0x002ea80000300a00 */
[----:B---3--:R-:W3:Y:S04]  /*3c1a0*/  LDL.LU.64 R110, [R1+0x858] ;  /* 0x00085800016e7983 */ /* 0x008ee80000300a00 */
[----:B------:R-:W3:Y:S04]  /*3c1b0*/  LDL.LU.64 R168, [R1+0x860] ;  /* 0x0008600001a87983 */ /* 0x000ee80000300a00 */
[----:B------:R-:W3:Y:S04]  /*3c1c0*/  LDL.LU.64 R170, [R1+0x868] ;  /* 0x0008680001aa7983 */ /* 0x000ee80000300a00 */
[----:B------:R-:W3:Y:S04]  /*3c1d0*/  LDL.LU.64 R172, [R1+0x880] ;  /* 0x0008800001ac7983 */ /* 0x000ee80000300a00 */
[----:B------:R-:W3:Y:S01]  /*3c1e0*/  LDL.LU.64 R174, [R1+0x888] ;  /* 0x0008880001ae7983 */ /* 0x000ee20000300a00 */
[C---:B----4-:R-:W-:Y:S03]  /*3c1f0*/  HMMA.1688.F32.TF32 R248, R112.reuse, R60, R164 ;  /* 0x0000003c70f8723c */ /* 0x050fe600000810a4 */
[----:B------:R-:W4:Y:S04]  /*3c200*/  LDL.LU.64 R164, [R1+0x890] ;  /* 0x0008900001a47983 */ /* 0x000f280000300a00 */
[----:B------:R-:W4:Y:S01]  /*3c210*/  LDL.LU.64 R166, [R1+0x898] ;  /* 0x0008980001a67983 */ /* 0x000f220000300a00 */
[----:B------:R-:W-:-:S15]  /*3c220*/  HMMA.1688.F32.TF32 R244, R112, R56, R196 ;  /* 0x0000003870f4723c */ /* 0x000fde00000810c4 */
[----:B------:R-:W-:Y:S04]  /*3c230*/  STL.64 [R1+0x4d60], R250 ;  /* 0x004d60fa01007387 */ /* 0x000fe80000100a00 */
[----:B------:R-:W-:Y:S04]  /*3c240*/  STL.64 [R1+0x4d58], R248 ;  /* 0x004d58f801007387 */ /* 0x000fe80000100a00 */
[----:B------:R-:W-:Y:S04]  /*3c250*/  STL.64 [R1+0x4d70], R246 ;  /* 0x004d70f601007387 */ /* 0x000fe80000100a00 */
[----:B------:R-:W-:Y:S01]  /*3c260*/  STL.64 [R1+0x4d68], R244 ;  /* 0x004d68f401007387 */ /* 0x000fe20000100a00 */
[----:B------:R-:W-:-:S15]  /*3c270*/  HMMA.1688.F32.TF32 R240, R112, R52, R192 ;  /* 0x0000003470f0723c */ /* 0x000fde00000810c0 */
[----:B------:R-:W-:-:S08]  /*3c280*/  NOP ;  /* 0x0000000000007918 */ /* 0x000fd00000000000 */
[----:B------:R-:W-:Y:S04]  /*3c290*/  STL.64 [R1+0x4d80], R242 ;  /* 0x004d80f201007387 */ /* 0x000fe80000100a00 */
[----:B------:R-:W-:Y:S01]  /*3c2a0*/  STL.64 [R1+0x4d78], R240 ;  /* 0x004d78f001007387 */ /* 0x000fe20000100a00 */
[C---:B--2---:R-:W-:Y:S06]  /*3c2b0*/  HMMA.1688.F32.TF32 R104, R112.reuse, R16, R104 ;  /* 0x000000107068723c */ /* 0x044fec0000081068 */
[----:B------:R-:W-:-:S15]  /*3c2c0*/  HMMA.1688.F32.TF32 R112, R112, R12, R188 ;  /* 0x0000000c7070723c */ /* 0x000fde00000810bc */
[----:B------:R-:W-:-:S02]  /*3c2d0*/  NOP ;  /* 0x0000000000007918 */ /* 0x000fc40000000000 */
[----:B------:R-:W-:Y:S04]  /*3c2e0*/  STL.64 [R1+0x4d90], R106 ;  /* 0x004d906a01007387 */ /* 0x000fe80000100a00 */
[----:B------:R-:W-:Y:S04]  /*3c2f0*/  STL.64 [R1+0x4d88], R104 ;  /* 0x004d886801007387 */ /* 0x000fe80000100a00 */
[----:B------:R-:W-:Y:S04]  /*3c300*/  STL.64 [R1+0x4da0], R114 ;  /* 0x004da07201007387 */ /* 0x000fe80000100a00 */
[----:B------:R1:W-:Y:S02]  /*3c310*/  STL.64 [R1+0x4d98], R112 ;  /* 0x004d987001007387 */ /* 0x0003e40000100a00 */
[C---:B-1----:R-:W-:Y:S06]  /*3c320*/  HMMA.1688.F32.TF32 R112, R116.reuse, R160, R184 ;  /* 0x000000a07470723c */ /* 0x042fec00000810b8 */
[----:B------:R-:W-:-:S15]  /*3c330*/  HMMA.1688.F32.TF32 R180, R116, R156, R180 ;  /* 0x0000009c74b4723c */ /* 0x000fde00000810b4 */
[----:B------:R-:W-:-:S02]  /*3c340*/  NOP ;  /* 0x0000000000007918 */ /* 0x000fc40000000000 */
[----:B------:R1:W-:Y:S04]  /*3c350*/  STL.64 [R1+0x810], R112 ;  /* 0x0008107001007387 */ /* 0x0003e80000100a00 */
[----:B------:R2:W-:Y:S01]  /*3c360*/  STL.64 [R1+0x818], R114 ;  /* 0x0008187201007387 */ /* 0x0005e20000100a00 */
[C---:B------:R-:W-:Y:S03]  /*3c370*/  HMMA.1688.F32.TF32 R104, R116.reuse, R152, R176 ;  /* 0x000000987468723c */ /* 0x040fe600000810b0 */
[----:B-1----:R-:W4:Y:S04]  /*3c380*/  LDL.LU.64 R112, [R1+0x8b0] ;  /* 0x0008b00001707983 */ /* 0x002f280000300a00 */
[----:B------:R-:W-:Y:S04]  /*3c390*/  STL.64 [R1+0x830], R180 ;  /* 0x000830b401007387 */ /* 0x000fe80000100a00 */
[----:B------:R-:W-:Y:S04]  /*3c3a0*/  STL.64 [R1+0x838], R182 ;  /* 0x000838b601007387 */ /* 0x000fe80000100a00 */
[----:B--2---:R-:W2:Y:S08]  /*3c3b0*/  LDL.LU.64 R114, [R1+0x8b8] ;  /* 0x0008b80001727983 */ /* 0x004eb00000300a00 */
[----:B------:R-:W-:Y:S04]  /*3c3c0*/  STL.64 [R1+0x840], R104 ;  /* 0x0008406801007387 */ /* 0x000fe80000100a00 */
[----:B------:R3:W-:Y:S02]  /*3c3d0*/  STL.64 [R1+0x848], R106 ;  /* 0x0008486a01007387 */ /* 0x0007e40000100a00 */
[----:B---3--:R-:W-:Y:S02]  /*3c3e0*/  HMMA.1688.F32.TF32 R104, R116, R148, R108 ;  /* 0x000000947468723c */ /* 0x008fe4000008106c */
[----:B------:R-:W3:Y:S04]  /*3c3f0*/  LDL.LU.64 R108, [R1+0x8c0] ;  /* 0x0008c000016c7983 */ /* 0x000ee80000300a00 */
[----:B------:R-:W3:-:S15]  /*3c400*/  LDL.LU.64 R110, [R1+0x8c8] ;  /* 0x0008c800016e7983 */ /* 0x000ede0000300a00 */
[----:B------:R-:W-:-:S02]  /*3c410*/  NOP ;  /* 0x0000000000007918 */ /* 0x000fc40000000000 */
[----:B------:R-:W-:Y:S04]  /*3c420*/  STL.64 [R1+0x850], R104 ;  /* 0x0008506801007387 */ /* 0x000fe80000100a00 */
[----:B------:R1:W-:Y:S02]  /*3c430*/  STL.64 [R1+0x858], R106 ;  /* 0x0008586a01007387 */ /* 0x0003e40000100a00 */
[----:B-1----:R-:W-:Y:S02]  /*3c440*/  HMMA.1688.F32.TF32 R104, R116, R144, R168 ;  /* 0x000000907468723c */ /* 0x002fe400000810a8 */
[----:B------:R-:W3:Y:S04]  /*3c450*/  LDL.LU.64 R168, [R1+0xe40] ;  /* 0x000e400001a87983 */ /* 0x000ee80000300a00 */
[----:B------:R-:W3:-:S15]  /*3c460*/  LDL.LU.64 R170, [R1+0xe48] ;  /* 0x000e480001aa7983 */ /* 0x000ede0000300a00 */
[----:B------:R-:W-:-:S02]  /*3c470*/  NOP ;  /* 0x0000000000007918 */ /* 0x000fc40000000000 */
[----:B------:R-:W-:Y:S04]  /*3c480*/  STL.64 [R1+0x860], R104 ;  /* 0x0008606801007387 */ /* 0x000fe80000100a00 */
[----:B------:R1:W-:Y:S04]  /*3c490*/  STL.64 [R1+0x868], R106 ;  /* 0x0008686a01007387 */ /* 0x0003e80000100a00 */
[----:B------:R-:W3:Y:S04]  /*3c4a0*/  LDL.LU.64 R184, [R1+0xe10] ;  /* 0x000e100001b87983 */ /* 0x000ee80000300a00 */
[----:B------:R-:W3:Y:S01]  /*3c4b0*/  LDL.LU.64 R186, [R1+0xe18] ;  /* 0x000e180001ba7983 */ /* 0x000ee20000300a00 */
[----:B-1----:R-:W-:-:S15]  /*3c4c0*/  HMMA.1688.F32.TF32 R104, R116, R8, R172 ;  /* 0x000000087468723c */ /* 0x002fde00000810ac */
[----:B------:R-:W-:-:S08]  /*3c4d0*/  NOP ;  /* 0x0000000000007918 */ /* 0x000fd00000000000 */
[----:B------:R-:W-:Y:S04]  /*3c4e0*/  STL.64 [R1+0x880], R104 ;  /* 0x0008806801007387 */ /* 0x000fe80000100a00 */
[----:B------:R4:W-:Y:S04]  /*3c4f0*/  STL.64 [R1+0x888], R106 ;  /* 0x0008886a01007387 */ /* 0x0009e80000100a00 */
[----:B------:R-:W3:Y:S04]  /*3c500*/  LDL.LU.64 R180, [R1+0xd00] ;  /* 0x000d000001b47983 */ /* 0x000ee80000300a00 */
[----:B------:R-:W3:Y:S01]  /*3c510*/  LDL.LU.64 R182, [R1+0xd08] ;  /* 0x000d080001b67983 */ /* 0x000ee20000300a00 */
[----:B----4-:R-:W-:-:S15]  /*3c520*/  HMMA.1688.F32.TF32 R104, R116, R4, R164 ;  /* 0x000000047468723c */ /* 0x010fde00000810a4 */
[----:B------:R-:W-:-:S08]  /*3c530*/  NOP ;  /* 0x0000000000007918 */ /* 0x000fd00000000000 */
[----:B------:R1:W-:Y:S04]  /*3c540*/  STL.64 [R1+0x890], R104 ;  /* 0x0008906801007387 */ /* 0x0003e80000100a00 */
[----:B------:R4:W-:Y:S04]  /*3c550*/  STL.64 [R1+0x898], R106 ;  /* 0x0008986a01007387 */ /* 0x0009e80000100a00 */
[----:B------:R-:W3:Y:S04]  /*3c560*/  LDL.LU.64 R164, [R1+0xcd0] ;  /* 0x000cd00001a47983 */ /* 0x000ee80000300a00 */
[----:B------:R-:W3:Y:S04]  /*3c570*/  LDL.LU.64 R166, [R1+0xcd8] ;  /* 0x000cd80001a67983 */ /* 0x000ee80000300a00 */
[----:B------:R-:W3:Y:S04]  /*3c580*/  LDL.LU.64 R176, [R1+0xca0] ;  /* 0x000ca00001b07983 */ /* 0x000ee80000300a00 */
[----:B------:R-:W3:Y:S04]  /*3c590*/  LDL.LU.64 R178, [R1+0xca8] ;  /* 0x000ca80001b27983 */ /* 0x000ee80000300a00 */
[----:B------:R-:W3:Y:S04]  /*3c5a0*/  LDL.LU.64 R172, [R1+0xc60] ;  /* 0x000c600001ac7983 */ /* 0x000ee80000300a00 */
[----:B------:R-:W3:Y:S04]  /*3c5b0*/  LDL.LU.64 R174, [R1+0xc68] ;  /* 0x000c680001ae7983 */ /* 0x000ee80000300a00 */
[----:B-1----:R-:W3:Y:S04]  /*3c5c0*/  LDL.LU.64 R104, [R1+0xc30] ;  /* 0x000c300001687983 */ /* 0x002ee80000300a00 */
[----:B----4-:R-:W4:Y:S01]  /*3c5d0*/  LDL.LU.64 R106, [R1+0xc38] ;  /* 0x000c3800016a7983 */ /* 0x010f220000300a00 */
[----:B--2---:R-:W-:Y:S03]  /*3c5e0*/  HMMA.1688.F32.TF32 R188, R116, R140, R112 ;  /* 0x0000008c74bc723c */ /* 0x004fe60000081070 */
[----:B------:R-:W2:Y:S04]  /*3c5f0*/  LDL.LU.64 R112, [R1+0xc20] ;  /* 0x000c200001707983 */ /* 0x000ea80000300a00 */
[----:B------:R-:W2:-:S15]  /*3c600*/  LDL.LU.64 R114, [R1+0xc28] ;  /* 0x000c280001727983 */ /* 0x000e9e0000300a00 */
[----:B------:R-:W-:-:S01]  /*3c610*/  NOP ;  /* 0x0000000000007918 */ /* 0x000fc20000000000 */
        /* <DEDUP_REMOVED lines=13> */
[----:B------:R1:W-:Y:S02]  /*3c6f0*/  STL.64 [R1+0x8e8], R190 ;  /* 0x0008e8be01007387 */ /* 0x0003e40000100a00 */
[C---:B-1----:R-:W-:Y:S06]  /*3c700*/  HMMA.1688.F32.TF32 R188, R116.reuse, R88, R184 ;  /* 0x0000005874bc723c */ /* 0x042fec00000810b8 */
[----:B------:R-:W-:-:S15]  /*3c710*/  HMMA.1688.F32.TF32 R184, R116, R84, R180 ;  /* 0x0000005474b8723c */ /* 0x000fde00000810b4 */
[----:B------:R-:W-:-:S02]  /*3c720*/  NOP ;  /* 0x0000000000007918 */ /* 0x000fc40000000000 */
[----:B------:R-:W-:Y:S04]  /*3c730*/  STL.64 [R1+0x8f0], R188 ;  /* 0x0008f0bc01007387 */ /* 0x000fe80000100a00 */
[----:B------:R-:W-:Y:S01]  /*3c740*/  STL.64 [R1+0x8f8], R190 ;  /* 0x0008f8be01007387 */ /* 0x000fe20000100a00 */
[C---:B------:R-:W-:Y:S03]  /*3c750*/  HMMA.1688.F32.TF32 R180, R116.reuse, R80, R164 ;  /* 0x0000005074b4723c */ /* 0x040fe600000810a4 */
[----:B------:R-:W3:Y:S04]  /*3c760*/  LDL.LU.64 R164, [R1+0xa60] ;  /* 0x000a600001a47983 */ /* 0x000ee80000300a00 */
[----:B------:R-:W-:Y:S04]  /*3c770*/  STL.64 [R1+0x900], R184 ;  /* 0x000900b801007387 */ /* 0x000fe80000100a00 */
[----:B------:R-:W-:Y:S04]  /*3c780*/  STL.64 [R1+0x908], R186 ;  /* 0x000908ba01007387 */ /* 0x000fe80000100a00 */
[----:B------:R-:W3:Y:S08]  /*3c790*/  LDL.LU.64 R166, [R1+0xa68] ;  /* 0x000a680001a67983 */ /* 0x000ef00000300a00 */
[----:B------:R-:W-:Y:S04]  /*3c7a0*/  STL.64 [R1+0x910], R180 ;  /* 0x000910b401007387 */ /* 0x000fe80000100a00 */
[----:B------:R1:W-:Y:S02]  /*3c7b0*/  STL.64 [R1+0x918], R182 ;  /* 0x000918b601007387 */ /* 0x0003e40000100a00 */
[C---:B-1----:R-:W-:Y:S06]  /*3c7c0*/  HMMA.1688.F32.TF32 R180, R116.reuse, R76, R176 ;  /* 0x0000004c74b4723c */ /* 0x042fec00000810b0 */
[C---:B------:R-:W-:Y:S06]  /*3c7d0*/  HMMA.1688.F32.TF32 R176, R116.reuse, R72, R172 ;  /* 0x0000004874b0723c */ /* 0x040fec00000810ac */
[C---:B----4-:R-:W-:Y:S11]  /*3c7e0*/  HMMA.1688.F32.TF32 R172, R116.reuse, R68, R104 ;  /* 0x0000004474ac723c */ /* 0x050ff60000081068 */
[----:B------:R-:W-:Y:S04]  /*3c7f0*/  STL.64 [R1+0x940], R180 ;  /* 0x000940b401007387 */ /* 0x000fe80000100a00 */
[----:B------:R-:W-:Y:S04]  /*3c800*/  STL.64 [R1+0x948], R182 ;  /* 0x000948b601007387 */ /* 0x000fe80000100a00 */
[----:B------:R-:W4:Y:S04]  /*3c810*/  LDL.LU.64 R104, [R1+0xa50] ;  /* 0x000a500001687983 */ /* 0x000f280000300a00 */
[----:B------:R-:W-:Y:S04]  /*3c820*/  STL.64 [R1+0x950], R176 ;  /* 0x000950b001007387 */ /* 0x000fe80000100a00 */
[----:B------:R-:W-:Y:S04]  /*3c830*/  STL.64 [R1+0x958], R178 ;  /* 0x000958b201007387 */ /* 0x000fe80000100a00 */
[----:B------:R-:W4:Y:S04]  /*3c840*/  LDL.LU.64 R106, [R1+0xa58] ;  /* 0x000a5800016a7983 */ /* 0x000f280000300a00 */
[----:B------:R-:W-:Y:S04]  /*3c850*/  STL.64 [R1+0x960], R172 ;  /* 0x000960ac01007387 */ /* 0x000fe80000100a00 */
[----:B------:R2:W-:Y:S02]  /*3c860*/  STL.64 [R1+0x968], R174 ;  /* 0x000968ae01007387 */ /* 0x0005e40000100a00 */
[----:B--2---:R-:W-:Y:S02]  /*3c870*/  HMMA.1688.F32.TF32 R172, R116, R64, R112 ;  /* 0x0000004074ac723c */ /* 0x004fe40000081070 */
[----:B------:R-:W2:Y:S04]  /*3c880*/  LDL.LU.64 R112, [R1+0xa40] ;  /* 0x000a400001707983 */ /* 0x000ea80000300a00 */
[----:B------:R-:W2:-:S15]  /*3c890*/  LDL.LU.64 R114, [R1+0xa48] ;  /* 0x000a480001727983 */ /* 0x000e9e0000300a00 */
[----:B------:R-:W-:-:S02]  /*3c8a0*/  NOP ;  /* 0x0000000000007918 */ /* 0x000fc40000000000 */
[----:B------:R-:W-:Y:S04]  /*3c8b0*/  STL.64 [R1+0x970], R172 ;  /* 0x000970ac01007387 */ /* 0x000fe80000100a00 */
[----:B------:R3:W-:Y:S02]  /*3c8c0*/  STL.64 [R1+0x978], R174 ;  /* 0x000978ae01007387 */ /* 0x0007e40000100a00 */
[C---:B---3--:R-:W-:Y:S02]  /*3c8d0*/  HMMA.1688.F32.TF32 R172, R116.reuse, R60, R108 ;  /* 0x0000003c74ac723c */ /* 0x048fe4000008106c */
[----:B------:R-:W3:Y:S04]  /*3c8e0*/  LDL.LU.64 R108, [R1+0x13a0] ;  /* 0x0013a000016c7983 */ /* 0x000ee80000300a00 */
[----:B------:R-:W3:Y:S01]  /*3c8f0*/  LDL.LU.64 R110, [R1+0x13a8] ;  /* 0x0013a800016e7983 */ /* 0x000ee20000300a00 */
[----:B------:R-:W-:-:S15]  /*3c900*/  HMMA.1688.F32.TF32 R168, R116, R56, R168 ;  /* 0x0000003874a8723c */ /* 0x000fde00000810a8 */
[----:B------:R-:W-:-:S01]  /*3c910*/  NOP ;  /* 0x0000000000007918 */ /* 0x000fc20000000000 */
[----:B------:R1:W-:Y:S04]  /*3c920*/  STL.64 [R1+0x990], R172 ;  /* 0x000990ac01007387 */ /* 0x0003e80000100a00 */
[----:B------:R1:W-:Y:S04]  /*3c930*/  STL.64 [R1+0x998], R174 ;  /* 0x000998ae01007387 */ /* 0x0003e80000100a00 */
[----:B-1----:R-:W3:Y:S04]  /*3c940*/  LDL.LU.64 R172, [R1+0x1390] ;  /* 0x0013900001ac7983 */ /* 0x002ee80000300a00 */
[----:B------:R-:W3:Y:S04]  /*3c950*/  LDL.LU.64 R174, [R1+0x1398] ;  /* 0x0013980001ae7983 */ /* 0x000ee80000300a00 */
[----:B------:R1:W-:Y:S04]  /*3c960*/  STL.64 [R1+0x9a0], R168 ;  /* 0x0009a0a801007387 */ /* 0x0003e80000100a00 */
[----:B------:R1:W-:Y:S04]  /*3c970*/  STL.64 [R1+0x9a8], R170 ;  /* 0x0009a8aa01007387 */ /* 0x0003e80000100a00 */
[----:B-1----:R-:W3:Y:S04]  /*3c980*/  LDL.LU.64 R168, [R1+0x1380] ;  /* 0x0013800001a87983 */ /* 0x002ee80000300a00 */
[----:B------:R-:W3:Y:S04]  /*3c990*/  LDL.LU.64 R170, [R1+0x1388] ;  /* 0x0013880001aa7983 */ /* 0x000ee80000300a00 */
[----:B------:R-:W3:Y:S04]  /*3c9a0*/  LDL.LU.64 R180, [R1+0x1370] ;  /* 0x0013700001b47983 */ /* 0x000ee80000300a00 */
[----:B------:R-:W3:Y:S01]  /*3c9b0*/  LDL.LU.64 R182, [R1+0x1378] ;  /* 0x0013780001b67983 */ /* 0x000ee20000300a00 */
[----:B------:R-:W-:-:S15]  /*3c9c0*/  HMMA.1688.F32.TF32 R164, R116, R52, R164 ;  /* 0x0000003474a4723c */ /* 0x000fde00000810a4 */
[----:B------:R-:W-:-:S08]  /*3c9d0*/  NOP ;  /* 0x0000000000007918 */ /* 0x000fd00000000000 */
[----:B------:R1:W-:Y:S04]  /*3c9e0*/  STL.64 [R1+0x9c0], R164 ;  /* 0x0009c0a401007387 */ /* 0x0003e80000100a00 */
[----:B------:R1:W-:Y:S04]  /*3c9f0*/  STL.64 [R1+0x9c8], R166 ;  /* 0x0009c8a601007387 */ /* 0x0003e80000100a00 */
[----:B-1----:R-:W3:Y:S04]  /*3ca00*/  LDL.LU.64 R164, [R1+0x1360] ;  /* 0x0013600001a47983 */ /* 0x002ee80000300a00 */
[----:B------:R-:W3:Y:S04]  /*3ca10*/  LDL.LU.64 R166, [R1+0x1368] ;  /* 0x0013680001a67983 */ /* 0x000ee80000300a00 */
[----:B------:R-:W3:Y:S04]  /*3ca20*/  LDL.LU.64 R176, [R1+0x14a0] ;  /* 0x0014a00001b07983 */ /* 0x000ee80000300a00 */
[----:B------:R-:W3:Y:S01]  /*3ca30*/  LDL.LU.64 R178, [R1+0x14a8] ;  /* 0x0014a80001b27983 */ /* 0x000ee20000300a00 */
[----:B----4-:R-:W-:-:S15]  /*3ca40*/  HMMA.1688.F32.TF32 R104, R116, R16, R104 ;  /* 0x000000107468723c */ /* 0x010fde0000081068 */
[----:B------:R-:W-:-:S08]  /*3ca50*/  NOP ;  /* 0x0000000000007918 */ /* 0x000fd00000000000 */
[----:B------:R1:W-:Y:S04]  /*3ca60*/  STL.64 [R1+0x9e0], R104 ;  /* 0x0009e06801007387 */ /* 0x0003e80000100a00 */
[----:B------:R4:W-:Y:S04]  /*3ca70*/  STL.64 [R1+0x9e8], R106 ;  /* 0x0009e86a01007387 */ /* 0x0009e80000100a00 */
[----:B-1----:R-:W3:Y:S04]  /*3ca80*/  LDL.LU.64 R104, [R1+0x1490] ;  /* 0x0014900001687983 */ /* 0x002ee80000300a00 */
[----:B----4-:R-:W4:Y:S04]  /*3ca90*/  LDL.LU.64 R106, [R1+0x1498] ;  /* 0x00149800016a7983 */ /* 0x010f280000300a00 */
[----:B------:R-:W4:Y:S04]  /*3caa0*/  LDL.LU.64 R184, [R1+0x1480] ;  /* 0x0014800001b87983 */ /* 0x000f280000300a00 */
[----:B------:R-:W4:Y:S01]  /*3cab0*/  LDL.LU.64 R186, [R1+0x1488] ;  /* 0x0014880001ba7983 */ /* 0x000f220000300a00 */
[----:B--2---:R-:W-:-:S15]  /*3cac0*/  HMMA.1688.F32.TF32 R112, R116, R12, R112 ;  /* 0x0000000c7470723c */ /* 0x004fde0000081070 */
[----:B------:R-:W-:-:S08]  /*3cad0*/  NOP ;  /* 0x0000000000007918 */ /* 0x000fd00000000000 */
[----:B------:R1:W-:Y:S04]  /*3cae0*/  STL.64 [R1+0x9d0], R112 ;  /* 0x0009d07001007387 */ /* 0x0003e80000100a00 */
[----:B------:R2:W-:Y:S04]  /*3caf0*/  STL.64 [R1+0x9d8], R114 ;  /* 0x0009d87201007387 */ /* 0x0005e80000100a00 */
[----:B-1----:R-:W4:Y:S04]  /*3cb00*/  LDL.LU.64 R112, [R1+0x1470] ;  /* 0x0014700001707983 */ /* 0x002f280000300a00 */
[----:B--2---:R-:W2:Y:S01]  /*3cb10*/  LDL.LU.64 R114, [R1+0x1478] ;  /* 0x0014780001727983 */ /* 0x004ea20000300a00 */
[----:B---3--:R-:W-:-:S15]  /*3cb20*/  HMMA.1688.F32.TF32 R108, R120, R160, R108 ;  /* 0x000000a0786c723c */ /* 0x008fde000008106c */
[----:B------:R-:W-:-:S08]  /*3cb30*/  NOP ;  /* 0x0000000000007918 */ /* 0x000fd00000000000 */
[----:B------:R-:W-:Y:S04]  /*3cb40*/  STL.64 [R1+0x4d20], R110 ;  /* 0x004d206e01007387 */ /* 0x000fe80000100a00 */
[----:B------:R-:W-:Y:S01]  /*3cb50*/  STL.64 [R1+0x4d18], R108 ;  /* 0x004d186c01007387 */ /* 0x000fe20000100a00 */
[C---:B------:R-:W-:Y:S06]  /*3cb60*/  HMMA.1688.F32.TF32 R172, R120.reuse, R156, R172 ;  /* 0x0000009c78ac723c */ /* 0x040fec00000810ac */
[C---:B------:R-:W-:Y:S06]  /*3cb70*/  HMMA.1688.F32.TF32 R168, R120.reuse, R152, R168 ;  /* 0x0000009878a8723c */ /* 0x040fec00000810a8 */
[C---:B------:R-:W-:Y:S11]  /*3cb80*/  HMMA.1688.F32.TF32 R116, R120.reuse, R148, R180 ;  /* 0x000000947874723c */ /* 0x040ff600000810b4 */
[----:B------:R-:W-:Y:S04]  /*3cb90*/  STL.64 [R1+0x4d30], R174 ;  /* 0x004d30ae01007387 */ /* 0x000fe80000100a00 */
[----:B------:R-:W-:Y:S04]  /*3cba0*/  STL.64 [R1+0x4d28], R172 ;  /* 0x004d28ac01007387 */ /* 0x000fe80000100a00 */
[----:B------:R-:W-:Y:S04]  /*3cbb0*/  STL.64 [R1+0x4d40], R170 ;  /* 0x004d40aa01007387 */ /* 0x000fe80000100a00 */
[----:B------:R-:W-:Y:S04]  /*3cbc0*/  STL.64 [R1+0x4d38], R168 ;  /* 0x004d38a801007387 */ /* 0x000fe80000100a00 */
[----:B------:R-:W-:Y:S04]  /*3cbd0*/  STL.64 [R1+0x4d50], R118 ;  /* 0x004d507601007387 */ /* 0x000fe80000100a00 */
[----:B------:R1:W-:Y:S04]  /*3cbe0*/  STL.64 [R1+0x4d48], R116 ;  /* 0x004d487401007387 */ /* 0x0003e80000100a00 */
[----:B-1----:R-:W3:Y:S04]  /*3cbf0*/  LDL.LU.64 R116, [R1+0x1460] ;  /* 0x0014600001747983 */ /* 0x002ee80000300a00 */
[----:B------:R-:W3:Y:S01]  /*3cc00*/  LDL.LU.64 R118, [R1+0x1468] ;  /* 0x0014680001767983 */ /* 0x000ee20000300a00 */
[C---:B------:R-:W-:Y:S06]  /*3cc10*/  HMMA.1688.F32.TF32 R164, R120.reuse, R144, R164 ;  /* 0x0000009078a4723c */ /* 0x040fec00000810a4 */
[----:B------:R-:W-:-:S15]  /*3cc20*/  HMMA.1688.F32.TF32 R176, R120, R8, R176 ;  /* 0x0000000878b0723c */ /* 0x000fde00000810b0 */
[----:B------:R-:W-:-:S02]  /*3cc30*/  NOP ;  /* 0x0000000000007918 */ /* 0x000fc40000000000 */
[----:B------:R-:W-:Y:S04]  /*3cc40*/  STL.64 [R1+0x4db0], R166 ;  /* 0x004db0a601007387 */ /* 0x000fe80000100a00 */
[----:B------:R-:W-:Y:S04]  /*3cc50*/  STL.64 [R1+0x4da8], R164 ;  /* 0x004da8a401007387 */ /* 0x000fe80000100a00 */
[----:B------:R-:W-:Y:S04]  /*3cc60*/  STL.64 [R1+0x4dc0], R178 ;  /* 0x004dc0b201007387 */ /* 0x000fe80000100a00 */
[----:B------:R-:W-:Y:S01]  /*3cc70*/  STL.64 [R1+0x4db8], R176 ;  /* 0x004db8b001007387 */ /* 0x000fe20000100a00 */
[C---:B----4-:R-:W-:Y:S03]  /*3cc80*/  HMMA.1688.F32.TF32 R180, R120.reuse, R4, R104 ;  /* 0x0000000478b4723c */ /* 0x050fe60000081068 */
[----:B------:R-:W4:Y:S04]  /*3cc90*/  LDL.LU.64 R104, [R1+0x1450] ;  /* 0x0014500001687983 */ /* 0x000f280000300a00 */
[----:B------:R-:W4:Y:S01]  /*3cca0*/  LDL.LU.64 R106, [R1+0x1458] ;  /* 0x00145800016a7983 */ /* 0x000f220000300a00 */
[----:B------:R-:W-:-:S15]  /*3ccb0*/  HMMA.1688.F32.TF32 R184, R120, R140, R184 ;  /* 0x0000008c78b8723c */ /* 0x000fde00000810b8 */
[----:B------:R-:W-:Y:S04]  /*3ccc0*/  STL.64 [R1+0x4dd0], R182 ;  /* 0x004dd0b601007387 */ /* 0x000fe80000100a00 */
[----:B------:R-:W-:Y:S04]  /*3ccd0*/  STL.64 [R1+0x4dc8], R180 ;  /* 0x004dc8b401007387 */ /* 0x000fe80000100a00 */
[----:B------:R-:W-:Y:S04]  /*3cce0*/  STL.64 [R1+0x4de0], R186 ;  /* 0x004de0ba01007387 */ /* 0x000fe80000100a00 */
[----:B------:R1:W-:Y:S01]  /*3ccf0*/  STL.64 [R1+0x4dd8], R184 ;  /* 0x004dd8b801007387 */ /* 0x0003e20000100a00 */
[C---:B--2---:R-:W-:Y:S03]  /*3cd00*/  HMMA.1688.F32.TF32 R188, R120.reuse, R136, R112 ;  /* 0x0000008878bc723c */ /* 0x044fe60000081070 */
        /* <DEDUP_REMOVED lines=10> */
[----:B-1----:R-:W2:Y:S04]  /*3cdb0*/  LDL.LU.64 R184, [R1+0x13f0] ;  /* 0x0013f00001b87983 */ /* 0x002ea80000300a00 */
[----:B------:R-:W2:Y:S04]  /*3cdc0*/  LDL.LU.64 R186, [R1+0x13f8] ;  /* 0x0013f80001ba7983 */ /* 0x000ea80000300a00 */
[----:B------:R-:W2:Y:S04]  /*3cdd0*/  LDL.LU.64 R180, [R1+0x13e0] ;  /* 0x0013e00001b47983 */ /* 0x000ea80000300a00 */
[----:B------:R-:W2:Y:S04]  /*3cde0*/  LDL.LU.64 R182, [R1+0x13e8] ;  /* 0x0013e80001b67983 */ /* 0x000ea80000300a00 */
[----:B------:R-:W2:Y:S04]  /*3cdf0*/  LDL.LU.64 R176, [R1+0x13d0] ;  /* 0x0013d00001b07983 */ /* 0x000ea80000300a00 */
[----:B------:R-:W2:Y:S04]  /*3ce00*/  LDL.LU.64 R178, [R1+0x13d8] ;  /* 0x0013d80001b27983 */ /* 0x000ea80000300a00 */
        /* <DEDUP_REMOVED lines=8> */
[----:B------:R-:W-:Y:S04]  /*3ce90*/  STL.64 [R1+0x4e00], R194 ;  /* 0x004e00c201007387 */ /* 0x000fe80000100a00 */
[----:B------:R-:W-:Y:S04]  /*3cea0*/  STL.64 [R1+0x4df8], R192 ;  /* 0x004df8c001007387 */ /* 0x000fe80000100a00 */
[----:B------:R-:W3:Y:S04]  /*3ceb0*/  LDL.LU.64 R164, [R1+0x1350] ;  /* 0x0013500001a47983 */ /* 0x000ee80000300a00 */
[----:B------:R-:W3:Y:S04]  /*3cec0*/  LDL.LU.64 R166, [R1+0x1358] ;  /* 0x0013580001a67983 */ /* 0x000ee80000300a00 */
[----:B------:R-:W3:Y:S04]  /*3ced0*/  LDL.LU.64 R116, [R1+0xfb0] ;  /* 0x000fb00001747983 */ /* 0x000ee80000300a00 */
[----:B------:R-:W3:Y:S01]  /*3cee0*/  LDL.LU.64 R118, [R1+0xfb8] ;  /* 0x000fb80001767983 */ /* 0x000ee20000300a00 */
[----:B----4-:R-:W-:Y:S03]  /*3cef0*/  HMMA.1688.F32.TF32 R196, R120, R88, R104 ;  /* 0x0000005878c4723c */ /* 0x010fe60000081068 */
[----:B------:R-:W4:Y:S04]  /*3cf00*/  LDL.LU.64 R104, [R1+0xa30] ;  /* 0x000a300001687983 */ /* 0x000f280000300a00 */
[----:B------:R-:W4:-:S15]  /*3cf10*/  LDL.LU.64 R106, [R1+0xa38] ;  /* 0x000a3800016a7983 */ /* 0x000f1e0000300a00 */
[----:B------:R-:W-:-:S01]  /*3cf20*/  NOP ;  /* 0x0000000000007918 */ /* 0x000fc20000000000 */
[----:B------:R-:W-:Y:S04]  /*3cf30*/  STL.64 [R1+0x4e10], R198 ;  /* 0x004e10c601007387 */ /* 0x000fe80000100a00 */
[----:B------:R-:W-:Y:S01]  /*3cf40*/  STL.64 [R1+0x4e08], R196 ;  /* 0x004e08c401007387 */ /* 0x000fe20000100a00 */
[C---:B--2---:R-:W-:Y:S03]  /*3cf50*/  HMMA.1688.F32.TF32 R200, R120.reuse, R84, R112 ;  /* 0x0000005478c8723c */ /* 0x044fe60000081070 */
[----:B------:R-:W2:Y:S04]  /*3cf60*/  LDL.LU.64 R112, [R1+0xfa0] ;  /* 0x000fa00001707983 */ /* 0x000ea80000300a00 */
[----:B------:R-:W2:Y:S01]  /*3cf70*/  LDL.LU.64 R114, [R1+0xfa8] ;  /* 0x000fa80001727983 */ /* 0x000ea20000300a00 */
[----:B------:R-:W-:-:S15]  /*3cf80*/  HMMA.1688.F32.TF32 R204, R120, R80, R108 ;  /* 0x0000005078cc723c */ /* 0x000fde000008106c */
[----:B------:R-:W-:Y:S04]  /*3cf90*/  STL.64 [R1+0x4e20], R202 ;  /* 0x004e20ca01007387 */ /* 0x000fe80000100a00 */
[----:B------:R-:W-:Y:S04]  /*3cfa0*/  STL.64 [R1+0x4e18], R200 ;  /* 0x004e18c801007387 */ /* 0x000fe80000100a00 */
[----:B------:R-:W2:Y:S04]  /*3cfb0*/  LDL.LU.64 R108, [R1+0xf90] ;  /* 0x000f9000016c7983 */ /* 0x000ea80000300a00 */
[----:B------:R-:W2:Y:S01]  /*3cfc0*/  LDL.LU.64 R110, [R1+0xf98] ;  /* 0x000f9800016e7983 */ /* 0x000ea20000300a00 */
[C---:B------:R-:W-:Y:S06]  /*3cfd0*/  HMMA.1688.F32.TF32 R208, R120.reuse, R76, R208 ;  /* 0x0000004c78d0723c */ /* 0x040fec00000810d0 */
[C---:B------:R-:W-:Y:S06]  /*3cfe0*/  HMMA.1688.F32.TF32 R212, R120.reuse, R72, R212 ;  /* 0x0000004878d4723c */ /* 0x040fec00000810d4 */
[C---:B------:R-:W-:Y:S06]  /*3cff0*/  HMMA.1688.F32.TF32 R216, R120.reuse, R68, R216 ;  /* 0x0000004478d8723c */ /* 0x040fec00000810d8 */
[C---:B------:R-:W-:Y:S06]  /*3d000*/  HMMA.1688.F32.TF32 R220, R120.reuse, R64, R184 ;  /* 0x0000004078dc723c */ /* 0x040fec00000810b8 */
[C---:B------:R-:W-:Y:S06]  /*3d010*/  HMMA.1688.F32.TF32 R224, R120.reuse, R60, R180 ;  /* 0x0000003c78e0723c */ /* 0x040fec00000810b4 */
[C---:B------:R-:W-:Y:S06]  /*3d020*/  HMMA.1688.F32.TF32 R228, R120.reuse, R56, R176 ;  /* 0x0000003878e4723c */ /* 0x040fec00000810b0 */
[C---:B------:R-:W-:Y:S06]  /*3d030*/  HMMA.1688.F32.TF32 R232, R120.reuse, R52, R172 ;  /* 0x0000003478e8723c */ /* 0x040fec00000810ac */
[C---:B------:R-:W-:Y:S06]  /*3d040*/  HMMA.1688.F32.TF32 R236, R120.reuse, R16, R168 ;  /* 0x0000001078ec723c */ /* 0x040fec00000810a8 */
[----:B---3--:R-:W-:Y:S06]  /*3d050*/  HMMA.1688.F32.TF32 R120, R120, R12, R164 ;  /* 0x0000000c7878723c */ /* 0x008fec00000810a4 */
[C---:B------:R-:W-:Y:S06]  /*3d060*/  HMMA.1688.F32.TF32 R164, R124.reuse, R160, R116 ;  /* 0x000000a07ca4723c */ /* 0x040fec0000081074 */
[----:B----4-:R-:W-:Y:S01]  /*3d070*/  HMMA.1688.F32.TF32 R116, R124, R156, R104 ;  /* 0x0000009c7c74723c */ /* 0x010fe20000081068 */
[----:B------:R-:W3:-:S15]  /*3d080*/  LDL.LU.64 R104, [R1+0xad0] ;  /* 0x000ad00001687983 */ /* 0x000ede0000300a00 */
[----:B------:R-:W-:-:S01]  /*3d090*/  NOP ;  /* 0x0000000000007918 */ /* 0x000fc20000000000 */
[----:B------:R1:W-:Y:S04]  /*3d0a0*/  STL.64 [R1+0xa10], R164 ;  /* 0x000a10a401007387 */ /* 0x0003e80000100a00 */
[----:B------:R4:W-:Y:S04]  /*3d0b0*/  STL.64 [R1+0xa18], R166 ;  /* 0x000a18a601007387 */ /* 0x0009e80000100a00 */
[----:B------:R-:W3:Y:S04]  /*3d0c0*/  LDL.LU.64 R106, [R1+0xad8] ;  /* 0x000ad800016a7983 */ /* 0x000ee80000300a00 */
[----:B------:R2:W-:Y:S04]  /*3d0d0*/  STL.64 [R1+0xa30], R116 ;  /* 0x000a307401007387 */ /* 0x0005e80000100a00 */
[----:B------:R2:W-:Y:S04]  /*3d0e0*/  STL.64 [R1+0xa38], R118 ;  /* 0x000a387601007387 */ /* 0x0005e80000100a00 */
[----:B-1----:R-:W3:Y:S04]  /*3d0f0*/  LDL.LU.64 R164, [R1+0x1050] ;  /* 0x0010500001a47983 */ /* 0x002ee80000300a00 */
[----:B----4-:R-:W4:Y:S01]  /*3d100*/  LDL.LU.64 R166, [R1+0x1058] ;  /* 0x0010580001a67983 */ /* 0x010f220000300a00 */
[C---:B--2---:R-:W-:Y:S06]  /*3d110*/  HMMA.1688.F32.TF32 R112, R124.reuse, R152, R112 ;  /* 0x000000987c70723c */ /* 0x044fec0000081070 */
[----:B------:R-:W-:-:S15]  /*3d120*/  HMMA.1688.F32.TF32 R108, R124, R148, R108 ;  /* 0x000000947c6c723c */ /* 0x000fde000008106c */
[----:B------:R-:W-:-:S02]  /*3d130*/  NOP ;  /* 0x0000000000007918 */ /* 0x000fc40000000000 */
[----:B------:R1:W-:Y:S04]  /*3d140*/  STL.64 [R1+0xa40], R112 ;  /* 0x000a407001007387 */ /* 0x0003e80000100a00 */
[----:B------:R2:W-:Y:S04]  /*3d150*/  STL.64 [R1+0xa48], R114 ;  /* 0x000a487201007387 */ /* 0x0005e80000100a00 */
[----:B------:R-:W4:Y:S04]  /*3d160*/  LDL.LU.64 R180, [R1+0x1040] ;  /* 0x0010400001b47983 */ /* 0x000f280000300a00 */
[----:B------:R-:W4:Y:S04]  /*3d170*/  LDL.LU.64 R182, [R1+0x1048] ;  /* 0x0010480001b67983 */ /* 0x000f280000300a00 */
[----:B------:R2:W-:Y:S04]  /*3d180*/  STL.64 [R1+0xa50], R108 ;  /* 0x000a506c01007387 */ /* 0x0005e80000100a00 */
[----:B------:R2:W-:Y:S04]  /*3d190*/  STL.64 [R1+0xa58], R110 ;  /* 0x000a586e01007387 */ /* 0x0005e80000100a00 */
[----:B------:R-:W4:Y:S04]  /*3d1a0*/  LDL.LU.64 R176, [R1+0x1030] ;  /* 0x0010300001b07983 */ /* 0x000f280000300a00 */
[----:B------:R-:W4:Y:S04]  /*3d1b0*/  LDL.LU.64 R178, [R1+0x1038] ;  /* 0x0010380001b27983 */ /* 0x000f280000300a00 */
[----:B------:R-:W4:Y:S04]  /*3d1c0*/  LDL.LU.64 R116, [R1+0x1020] ;  /* 0x0010200001747983 */ /* 0x000f280000300a00 */
[----:B------:R-:W4:Y:S04]  /*3d1d0*/  LDL.LU.64 R118, [R1+0x1028] ;  /* 0x0010280001767983 */ /* 0x000f280000300a00 */
[----:B-1----:R-:W4:Y:S04]  /*3d1e0*/  LDL.LU.64 R112, [R1+0x1010] ;  /* 0x0010100001707983 */ /* 0x002f280000300a00 */
[----:B--2---:R-:W2:Y:S04]  /*3d1f0*/  LDL.LU.64 R114, [R1+0x1018] ;  /* 0x0010180001727983 */ /* 0x004ea80000300a00 */
[----:B------:R-:W2:Y:S04]  /*3d200*/  LDL.LU.64 R172, [R1+0x1000] ;  /* 0x0010000001ac7983 */ /* 0x000ea80000300a00 */
[----:B------:R-:W2:Y:S04]  /*3d210*/  LDL.LU.64 R174, [R1+0x1008] ;  /* 0x0010080001ae7983 */ /* 0x000ea80000300a00 */
[----:B------:R-:W2:Y:S04]  /*3d220*/  LDL.LU.64 R168, [R1+0xff0] ;  /* 0x000ff00001a87983 */ /* 0x000ea80000300a00 */
[----:B------:R-:W2:Y:S04]  /*3d230*/  LDL.LU.64 R170, [R1+0xff8] ;  /* 0x000ff80001aa7983 */ /* 0x000ea80000300a00 */
[----:B------:R-:W2:Y:S04]  /*3d240*/  LDL.LU.64 R108, [R1+0xfe0] ;  /* 0x000fe000016c7983 */ /* 0x000ea80000300a00 */
        /* <DEDUP_REMOVED lines=13> */
[C---:B-1----:R-:W-:Y:S06]  /*3d320*/  HMMA.1688.F32.TF32 R184, R124.reuse, R4, R180 ;  /* 0x000000047cb8723c */ /* 0x042fec00000810b4 */
[C---:B------:R-:W-:Y:S06]  /*3d330*/  HMMA.1688.F32.TF32 R180, R124.reuse, R140, R176 ;  /* 0x0000008c7cb4723c */ /* 0x040fec00000810b0 */
[C---:B------:R-:W-:Y:S11]  /*3d340*/  HMMA.1688.F32.TF32 R176, R124.reuse, R136, R116 ;  /* 0x000000887cb0723c */ /* 0x040ff60000081074 */
        /* <DEDUP_REMOVED lines=19> */
[----:B------:R-:W2:Y:S04]  /*3d480*/  LDL.LU.64 R108, [R1+0xf50] ;  /* 0x000f5000016c7983 */ /* 0x000ea80000300a00 */
[----:B------:R-:W-:Y:S04]  /*3d490*/  STL.64 [R1+0xb00], R172 ;  /* 0x000b00ac01007387 */ /* 0x000fe80000100a00 */
[----:B------:R-:W-:Y:S04]  /*3d4a0*/  STL.64 [R1+0xb08], R174 ;  /* 0x000b08ae01007387 */ /* 0x000fe80000100a00 */
[----:B------:R-:W2:Y:S04]  /*3d4b0*/  LDL.LU.64 R110, [R1+0xf58] ;  /* 0x000f5800016e7983 */ /* 0x000ea80000300a00 */
[----:B------:R-:W-:Y:S04]  /*3d4c0*/  STL.64 [R1+0xb20], R168 ;  /* 0x000b20a801007387 */ /* 0x000fe80000100a00 */
[----:B------:R3:W-:Y:S02]  /*3d4d0*/  STL.64 [R1+0xb28], R170 ;  /* 0x000b28aa01007387 */ /* 0x0007e40000100a00 */
[C---:B---3--:R-:W-:Y:S02]  /*3d4e0*/  HMMA.1688.F32.TF32 R168, R124.reuse, R76, R104 ;  /* 0x0000004c7ca8723c */ /* 0x048fe40000081068 */
[----:B------:R-:W3:Y:S04]  /*3d4f0*/  LDL.LU.64 R104, [R1+0xf40] ;  /* 0x000f400001687983 */ /* 0x000ee80000300a00 */
[----:B------:R-:W3:Y:S01]  /*3d500*/  LDL.LU.64 R106, [R1+0xf48] ;  /* 0x000f4800016a7983 */ /* 0x000ee20000300a00 */
[----:B----4-:R-:W-:-:S15]  /*3d510*/  HMMA.1688.F32.TF32 R164, R124, R72, R164 ;  /* 0x000000487ca4723c */ /* 0x010fde00000810a4 */
[----:B------:R-:W-:-:S01]  /*3d520*/  NOP ;  /* 0x0000000000007918 */ /* 0x000fc20000000000 */
[----:B------:R-:W-:Y:S04]  /*3d530*/  STL.64 [R1+0xb30], R168 ;  /* 0x000b30a801007387 */ /* 0x000fe80000100a00 */
[----:B------:R-:W-:Y:S04]  /*3d540*/  STL.64 [R1+0xb38], R170 ;  /* 0x000b38aa01007387 */ /* 0x000fe80000100a00 */
[----:B------:R-:W-:Y:S02]  /*3d550*/  IMAD.MOV.U32 R100, RZ, RZ, R167 ;  /* 0x000000ffff647224 */ /* 0x000fe400078e00a7 */
[----:B------:R-:W-:Y:S01]  /*3d560*/  IMAD.MOV.U32 R48, RZ, RZ, R166 ;  /* 0x000000ffff307224 */ /* 0x000fe200078e00a6 */
[----:B------:R-:W-:Y:S04]  /*3d570*/  STL.64 [R1+0xb40], R164 ;  /* 0x000b40a401007387 */ /* 0x000fe80000100a00 */
[----:B------:R-:W-:Y:S04]  /*3d580*/  STL [R1+0x4cb4], R100 ;  /* 0x004cb46401007387 */ /* 0x000fe80000100800 */
[----:B------:R1:W-:Y:S04]  /*3d590*/  STL [R1+0x4cb0], R48 ;  /* 0x004cb03001007387 */ /* 0x0003e80000100800 */
[----:B------:R-:W4:Y:S04]  /*3d5a0*/  LDL.LU.64 R172, [R1+0xf30] ;  /* 0x000f300001ac7983 */ /* 0x000f280000300a00 */
[----:B------:R-:W4:Y:S01]  /*3d5b0*/  LDL.LU.64 R174, [R1+0xf38] ;  /* 0x000f380001ae7983 */ /* 0x000f220000300a00 */
[C---:B------:R-:W-:Y:S06]  /*3d5c0*/  HMMA.1688.F32.TF32 R116, R124.reuse, R68, R116 ;  /* 0x000000447c74723c */ /* 0x040fec0000081074 */
[----:B--2---:R-:W-:-:S15]  /*3d5d0*/  HMMA.1688.F32.TF32 R112, R124, R64, R112 ;  /* 0x000000407c70723c */ /* 0x004fde0000081070 */
[----:B------:R-:W-:-:S02]  /*3d5e0*/  NOP ;  /* 0x0000000000007918 */ /* 0x000fc40000000000 */
[----:B------:R2:W-:Y:S04]  /*3d5f0*/  STL.64 [R1+0xb60], R116 ;  /* 0x000b607401007387 */ /* 0x0005e80000100a00 */
[----:B------:R2:W-:Y:S03]  /*3d600*/  STL.64 [R1+0xb68], R118 ;  /* 0x000b687601007387 */ /* 0x0005e60000100a00 */
[----:B-1----:R-:W-:Y:S01]  /*3d610*/  MOV R48, R115 ;  /* 0x0000007300307202 */ /* 0x002fe20000000f00 */
[----:B------:R-:W-:Y:S01]  /*3d620*/  IMAD.MOV.U32 R100, RZ, RZ, R114 ;  /* 0x000000ffff647224 */ /* 0x000fe200078e0072 */
[----:B------:R1:W-:Y:S04]  /*3d630*/  STL.64 [R1+0xb70], R112 ;  /* 0x000b707001007387 */ /* 0x0003e80000100a00 */
[----:B------:R-:W-:Y:S04]  /*3d640*/  STL [R1+0x4cbc], R48 ;  /* 0x004cbc3001007387 */ /* 0x000fe80000100800 */
[----:B------:R-:W-:Y:S04]  /*3d650*/  STL [R1+0x4cb8], R100 ;  /* 0x004cb86401007387 */ /* 0x000fe80000100800 */
[----:B------:R-:W4:Y:S04]  /*3d660*/  LDL.LU.64 R168, [R1+0xf20] ;  /* 0x000f200001a87983 */ /* 0x000f280000300a00 */
[----:B------:R-:W4:Y:S01]  /*3d670*/  LDL.LU.64 R170, [R1+0xf28] ;  /* 0x000f280001aa7983 */ /* 0x000f220000300a00 */
[----:B------:R-:W-:-:S15]  /*3d680*/  HMMA.1688.F32.TF32 R108, R124, R60, R108 ;  /* 0x0000003c7c6c723c */ /* 0x000fde000008106c */
[----:B------:R-:W-:-:S08]  /*3d690*/  NOP ;  /* 0x0000000000007918 */ /* 0x000fd00000000000 */
[----:B------:R1:W-:Y:S04]  /*3d6a0*/  STL.64 [R1+0xb80], R108 ;  /* 0x000b806c01007387 */ /* 0x0003e80000100a00 */
[----:B------:R1:W-:Y:S04]  /*3d6b0*/  STL.64 [R1+0xb88], R110 ;  /* 0x000b886e01007387 */ /* 0x0003e80000100a00 */
[----:B------:R-:W4:Y:S04]  /*3d6c0*/  LDL.LU.64 R164, [R1+0xf00] ;  /* 0x000f000001a47983 */ /* 0x000f280000300a00 */
[----:B------:R-:W4:Y:S04]  /*3d6d0*/  LDL.LU.64 R166, [R1+0xf08] ;  /* 0x000f080001a67983 */ /* 0x000f280000300a00 */
[----:B--2---:R-:W2:Y:S04]  /*3d6e0*/  LDL.LU.64 R116, [R1+0x14f0] ;  /* 0x0014f00001747983 */ /* 0x004ea80000300a00 */
[----:B------:R-:W2:Y:S01]  /*3d6f0*/  LDL.LU.64 R118, [R1+0x14f8] ;  /* 0x0014f80001767983 */ /* 0x000ea20000300a00 */
        /* <DEDUP_REMOVED lines=8> */
[----:B-1----:R-:W3:Y:S04]  /*3d780*/  LDL.LU.64 R112, [R1+0x14d0] ;  /* 0x0014d00001707983 */ /* 0x002ee80000300a00 */
[----:B------:R-:W3:Y:S04]  /*3d790*/  LDL.LU.64 R114, [R1+0x14d8] ;  /* 0x0014d80001727983 */ /* 0x000ee80000300a00 */
[----:B------:R-:W3:Y:S04]  /*3d7a0*/  LDL.LU.64 R108, [R1+0x14c0] ;  /* 0x0014c000016c7983 */ /* 0x000ee80000300a00 */
[----:B------:R-:W3:Y:S04]  /*3d7b0*/  LDL.LU.64 R110, [R1+0x14c8] ;  /* 0x0014c800016e7983 */ /* 0x000ee80000300a00 */
[----:B------:R-:W-:Y:S01]  /*3d7c0*/  STL [R1+0x4ccc], R97 ;  /* 0x004ccc6101007387 */ /* 0x000fe20000100800 */
[----:B----4-:R-:W-:Y:S03]  /*3d7d0*/  HMMA.1688.F32.TF32 R172, R124, R52, R172 ;  /* 0x000000347cac723c */ /* 0x010fe600000810ac */
[----:B------:R-:W-:Y:S04]  /*3d7e0*/  STL [R1+0x4cc8], R96 ;  /* 0x004cc86001007387 */ /* 0x000fe80000100800 */
[----:B------:R-:W-:Y:S04]  /*3d7f0*/  STL [R1+0x4cc4], R49 ;  /* 0x004cc43101007387 */ /* 0x000fe80000100800 */
[----:B------:R1:W-:-:S13]  /*3d800*/  STL [R1+0x4cc0], R101 ;  /* 0x004cc06501007387 */ /* 0x0003da0000100800 */
[----:B------:R-:W-:Y:S02]  /*3d810*/  IMAD.MOV.U32 R100, RZ, RZ, R175 ;  /* 0x000000ffff647224 */ /* 0x000fe400078e00af */
[----:B------:R-:W-:Y:S01]  /*3d820*/  IMAD.MOV.U32 R48, RZ, RZ, R174 ;  /* 0x000000ffff307224 */ /* 0x000fe200078e00ae */
[----:B------:R-:W-:Y:S04]  /*3d830*/  STL.64 [R1+0xbc0], R172 ;  /* 0x000bc0ac01007387 */ /* 0x000fe80000100a00 */
[----:B------:R4:W-:Y:S04]  /*3d840*/  STL [R1+0x4cd4], R100 ;  /* 0x004cd46401007387 */ /* 0x0009e80000100800 */
[----:B------:R4:W-:Y:S01]  /*3d850*/  STL [R1+0x4cd0], R48 ;  /* 0x004cd03001007387 */ /* 0x0009e20000100800 */
[----:B------:R-:W-:-:S15]  /*3d860*/  HMMA.1688.F32.TF32 R168, R124, R16, R168 ;  /* 0x000000107ca8723c */ /* 0x000fde00000810a8 */
[----:B------:R-:W-:-:S09]  /*3d870*/  NOP ;  /* 0x0000000000007918 */ /* 0x000fd20000000000 */
[----:B-1----:R-:W-:Y:S01]  /*3d880*/  IMAD.MOV.U32 R101, RZ, RZ, R171 ;  /* 0x000000ffff657224 */ /* 0x002fe200078e00ab */
[----:B------:R-:W-:Y:S01]  /*3d890*/  MOV R96, R169 ;  /* 0x000000a900607202 */ /* 0x000fe20000000f00 */
[----:B------:R-:W-:Y:S02]  /*3d8a0*/  IMAD.MOV.U32 R49, RZ, RZ, R170 ;  /* 0x000000ffff317224 */ /* 0x000fe400078e00aa */
[----:B------:R-:W-:Y:S01]  /*3d8b0*/  IMAD.MOV.U32 R97, RZ, RZ, R168 ;  /* 0x000000ffff617224 */ /* 0x000fe200078e00a8 */
[----:B------:R-:W-:Y:S04]  /*3d8c0*/  STL [R1+0x4ce4], R101 ;  /* 0x004ce46501007387 */ /* 0x000fe80000100800 */
[----:B------:R-:W-:Y:S04]  /*3d8d0*/  STL [R1+0x4ce0], R49 ;  /* 0x004ce03101007387 */ /* 0x000fe80000100800 */
[----:B------:R-:W-:Y:S04]  /*3d8e0*/  STL [R1+0x4cdc], R96 ;  /* 0x004cdc6001007387 */ /* 0x000fe80000100800 */
[----:B------:R-:W-:Y:S01]  /*3d8f0*/  STL [R1+0x4cd8], R97 ;  /* 0x004cd86101007387 */ /* 0x000fe20000100800 */
[----:B------:R-:W-:-:S15]  /*3d900*/  HMMA.1688.F32.TF32 R124, R124, R12, R164 ;  /* 0x0000000c7c7c723c */ /* 0x000fde00000810a4 */
[----:B------:R-:W-:-:S08]  /*3d910*/  NOP ;  /* 0x0000000000007918 */ /* 0x000fd00000000000 */
[----:B------:R2:W-:Y:S01]  /*3d920*/  STL.64 [R1+0xbd0], R124 ;  /* 0x000bd07c01007387 */ /* 0x0005e20000100a00 */
[----:B----4-:R-:W-:Y:S01]  /*3d930*/  IMAD.MOV.U32 R100, RZ, RZ, R126 ;  /* 0x000000ffff647224 */ /* 0x010fe200078e007e */
[----:B------:R-:W-:Y:S02]  /*3d940*/  MOV R48, R127 ;  /* 0x0000007f00307202 */ /* 0x000fe40000000f00 */
[C---:B--2---:R-:W-:Y:S03]  /*3d950*/  HMMA.1688.F32.TF32 R124, R128.reuse, R160, R116 ;  /* 0x000000a0807c723c */ /* 0x044fe60000081074 */
[----:B------:R-:W-:Y:S04]  /*3d960*/  STL [R1+0x4cec], R48 ;  /* 0x004cec3001007387 */ /* 0x000fe80000100800 */
[----:B------:R-:W-:Y:S01]  /*3d970*/  STL [R1+0x4ce8], R100 ;  /* 0x004ce86401007387 */ /* 0x000fe20000100800 */
[----:B---3--:R-:W-:Y:S03]  /*3d980*/  HMMA.1688.F32.TF32 R116, R128, R156, R104 ;  /* 0x0000009c8074723c */ /* 0x008fe60000081068 */
[----:B------:R-:W2:-:S12]  /*3d990*/  LDL.LU.64 R104, [R1+0x14b0] ;  /* 0x0014b00001687983 */ /* 0x000e980000300a00 */
[----:B------:R1:W-:Y:S04]  /*3d9a0*/  STL.64 [R1+0x2b0], R124 ;  /* 0x0002b07c01007387 */ /* 0x0003e80000100a00 */
[----:B------:R3:W-:Y:S04]  /*3d9b0*/  STL.64 [R1+0x2b8], R126 ;  /* 0x0002b87e01007387 */ /* 0x0007e80000100a00 */
[----:B------:R-:W2:Y:S01]  /*3d9c0*/  LDL.LU.64 R106, [R1+0x14b8] ;  /* 0x0014b800016a7983 */ /* 0x000ea20000300a00 */
[C---:B------:R-:W-:Y:S03]  /*3d9d0*/  HMMA.1688.F32.TF32 R112, R128.reuse, R152, R112 ;  /* 0x000000988070723c */ /* 0x040fe60000081070 */
[----:B------:R4:W-:Y:S04]  /*3d9e0*/  STL.64 [R1+0x3f0], R116 ;  /* 0x0003f07401007387 */ /* 0x0009e80000100a00 */
[----:B------:R4:W-:Y:S01]  /*3d9f0*/  STL.64 [R1+0x3f8], R118 ;  /* 0x0003f87601007387 */ /* 0x0009e20000100a00 */
[C---:B------:R-:W-:Y:S03]  /*3da00*/  HMMA.1688.F32.TF32 R108, R128.reuse, R148, R108 ;  /* 0x00000094806c723c */ /* 0x040fe6000008106c */
[----:B-1----:R-:W2:Y:S04]  /*3da10*/  LDL.LU.64 R124, [R1+0x15b0] ;  /* 0x0015b000017c7983 */ /* 0x002ea80000300a00 */
[----:B---3--:R-:W3:Y:S08]  /*3da20*/  LDL.LU.64 R126, [R1+0x15b8] ;  /* 0x0015b800017e7983 */ /* 0x008ef00000300a00 */
[----:B------:R1:W-:Y:S04]  /*3da30*/  STL.64 [R1+0x3e0], R112 ;  /* 0x0003e07001007387 */ /* 0x0003e80000100a00 */
[----:B------:R1:W-:Y:S04]  /*3da40*/  STL.64 [R1+0x3e8], R114 ;  /* 0x0003e87201007387 */ /* 0x0003e80000100a00 */
[----:B------:R-:W3:Y:S04]  /*3da50*/  LDL.LU.64 R176, [R1+0x15a0] ;  /* 0x0015a00001b07983 */ /* 0x000ee80000300a00 */
[----:B------:R-:W3:Y:S04]  /*3da60*/  LDL.LU.64 R178, [R1+0x15a8] ;  /* 0x0015a80001b27983 */ /* 0x000ee80000300a00 */
[----:B------:R1:W-:Y:S04]  /*3da70*/  STL.64 [R1+0x3d0], R108 ;  /* 0x0003d06c01007387 */ /* 0x0003e80000100a00 */
[----:B------:R1:W-:Y:S04]  /*3da80*/  STL.64 [R1+0x3d8], R110 ;  /* 0x0003d86e01007387 */ /* 0x0003e80000100a00 */
[----:B------:R-:W3:Y:S04]  /*3da90*/  LDL.LU.64 R172, [R1+0x1590] ;  /* 0x0015900001ac7983 */ /* 0x000ee80000300a00 */
[----:B------:R-:W3:Y:S04]  /*3daa0*/  LDL.LU.64 R174, [R1+0x1598] ;  /* 0x0015980001ae7983 */ /* 0x000ee80000300a00 */
[----:B----4-:R-:W4:Y:S04]  /*3dab0*/  LDL.LU.64 R116, [R1+0x1580] ;  /* 0x0015800001747983 */ /* 0x010f280000300a00 */
        /* <DEDUP_REMOVED lines=8> */
[----:B------:R-:W4:Y:S01]  /*3db40*/  LDL.LU.64 R110, [R1+0x1548] ;  /* 0x00154800016e7983 */ /* 0x000f220000300a00 */
        /* <DEDUP_REMOVED lines=23> */
[----:B-1----:R-:W-:Y:S02]  /*3dcc0*/  HMMA.1688.F32.TF32 R172, R128, R92, R112 ;  /* 0x0000005c80ac723c */ /* 0x002fe40000081070 */
        /* <DEDUP_REMOVED lines=16> */
[C---:B--2---:R-:W-:Y:S02]  /*3ddd0*/  HMMA.1688.F32.TF32 R164, R128.reuse, R76, R104 ;  /* 0x0000004c80a4723c */ /* 0x044fe40000081068 */
[----:B------:R-:W2:Y:S04]  /*3dde0*/  LDL.LU.64 R104, [R1+0x15f0] ;  /* 0x0015f00001687983 */ /* 0x000ea80000300a00 */
[----:B------:R-:W2:Y:S01]  /*3ddf0*/  LDL.LU.64 R106, [R1+0x15f8] ;  /* 0x0015f800016a7983 */ /* 0x000ea20000300a00 */
[----:B---3--:R-:W-:-:S15]  /*3de00*/  HMMA.1688.F32.TF32 R124, R128, R72, R124 ;  /* 0x00000048807c723c */ /* 0x008fde000008107c */
[----:B------:R-:W-:-:S01]  /*3de10*/  NOP ;  /* 0x0000000000007918 */ /* 0x000fc20000000000 */
[----:B------:R-:W-:Y:S04]  /*3de20*/  STL.64 [R1+0x330], R164 ;  /* 0x000330a401007387 */ /* 0x000fe80000100a00 */
[----:B------:R-:W-:Y:S04]  /*3de30*/  STL.64 [R1+0x338], R166 ;  /* 0x000338a601007387 */ /* 0x000fe80000100a00 */
[----:B------:R-:W-:Y:S02]  /*3de40*/  IMAD.MOV.U32 R100, RZ, RZ, R127 ;  /* 0x000000ffff647224 */ /* 0x000fe400078e007f */
[----:B------:R-:W-:Y:S01]  /*3de50*/  IMAD.MOV.U32 R48, RZ, RZ, R126 ;  /* 0x000000ffff307224 */ /* 0x000fe200078e007e */
[----:B------:R1:W-:Y:S04]  /*3de60*/  STL.64 [R1+0x320], R124 ;  /* 0x0003207c01007387 */ /* 0x0003e80000100a00 */
[----:B------:R-:W-:Y:S04]  /*3de70*/  STL [R1+0x4cf4], R100 ;  /* 0x004cf46401007387 */ /* 0x000fe80000100800 */
[----:B------:R3:W-:Y:S04]  /*3de80*/  STL [R1+0x4cf0], R48 ;  /* 0x004cf03001007387 */ /* 0x0007e80000100800 */
[----:B-1----:R-:W2:Y:S04]  /*3de90*/  LDL.LU.64 R124, [R1+0x15e0] ;  /* 0x0015e000017c7983 */ /* 0x002ea80000300a00 */
[----:B------:R-:W2:Y:S01]  /*3dea0*/  LDL.LU.64 R126, [R1+0x15e8] ;  /* 0x0015e800017e7983 */ /* 0x000ea20000300a00 */
[C---:B----4-:R-:W-:Y:S06]  /*3deb0*/  HMMA.1688.F32.TF32 R116, R128.reuse, R68, R116 ;  /* 0x000000448074723c */ /* 0x050fec0000081074 */
[----:B------:R-:W-:-:S15]  /*3dec0*/  HMMA.1688.F32.TF32 R112, R128, R64, R112 ;  /* 0x000000408070723c */ /* 0x000fde0000081070 */
[----:B------:R-:W-:-:S02]  /*3ded0*/  NOP ;  /* 0x0000000000007918 */ /* 0x000fc40000000000 */
[----:B------:R1:W-:Y:S04]  /*3dee0*/  STL.64 [R1+0x310], R116 ;  /* 0x0003107401007387 */ /* 0x0003e80000100a00 */
[----:B------:R4:W-:Y:S03]  /*3def0*/  STL.64 [R1+0x318], R118 ;  /* 0x0003187601007387 */ /* 0x0009e60000100a00 */
[----:B---3--:R-:W-:Y:S01]  /*3df00*/  MOV R48, R115 ;  /* 0x0000007300307202 */ /* 0x008fe20000000f00 */
[----:B------:R-:W-:Y:S01]  /*3df10*/  IMAD.MOV.U32 R100, RZ, RZ, R114 ;  /* 0x000000ffff647224 */ /* 0x000fe200078e0072 */
[----:B------:R3:W-:Y:S04]  /*3df20*/  STL.64 [R1+0x300], R112 ;  /* 0x0003007001007387 */ /* 0x0007e80000100a00 */
[----:B------:R-:W-:Y:S04]  /*3df30*/  STL [R1+0x4cfc], R48 ;  /* 0x004cfc3001007387 */ /* 0x000fe80000100800 */
[----:B------:R-:W-:Y:S04]  /*3df40*/  STL [R1+0x4cf8], R100 ;  /* 0x004cf86401007387 */ /* 0x000fe80000100800 */
[----:B------:R-:W2:Y:S04]  /*3df50*/  LDL.LU.64 R164, [R1+0x15d0] ;  /* 0x0015d00001a47983 */ /* 0x000ea80000300a00 */
[----:B------:R-:W2:Y:S01]  /*3df60*/  LDL.LU.64 R166, [R1+0x15d8] ;  /* 0x0015d80001a67983 */ /* 0x000ea20000300a00 */
[----:B------:R-:W-:-:S15]  /*3df70*/  HMMA.1688.F32.TF32 R108, R128, R60, R108 ;  /* 0x0000003c806c723c */ /* 0x000fde000008106c */
[----:B------:R-:W-:-:S08]  /*3df80*/  NOP ;  /* 0x0000000000007918 */ /* 0x000fd00000000000 */
[----:B------:R3:W-:Y:S04]  /*3df90*/  STL.64 [R1+0x2f0], R108 ;  /* 0x0002f06c01007387 */ /* 0x0007e80000100a00 */
[----:B------:R3:W-:Y:S04]  /*3dfa0*/  STL.64 [R1+0x2f8], R110 ;  /* 0x0002f86e01007387 */ /* 0x0007e80000100a00 */
[----:B-1----:R-:W2:Y:S04]  /*3dfb0*/  LDL.LU.64 R116, [R1+0x15c0] ;  /* 0x0015c00001747983 */ /* 0x002ea80000300a00 */
[----:B----4-:R-:W4:Y:S04]  /*3dfc0*/  LDL.LU.64 R118, [R1+0x15c8] ;  /* 0x0015c80001767983 */ /* 0x010f280000300a00 */
[----:B---3--:R-:W3:Y:S04]  /*3dfd0*/  LDL.LU.64 R112, [R1+0xc10] ;  /* 0x000c100001707983 */ /* 0x008ee80000300a00 */
[----:B------:R-:W3:Y:S04]  /*3dfe0*/  LDL.LU.64 R114, [R1+0xc18] ;  /* 0x000c180001727983 */ /* 0x000ee80000300a00 */
[----:B------:R-:W3:Y:S04]  /*3dff0*/  LDL.LU.64 R108, [R1+0xee0] ;  /* 0x000ee000016c7983 */ /* 0x000ee80000300a00 */
[----:B------:R-:W3:Y:S01]  /*3e000*/  LDL.LU.64 R110, [R1+0xee8] ;  /* 0x000ee800016e7983 */ /* 0x000ee20000300a00 */
[----:B--2---:R-:W-:-:S15]  /*3e010*/  HMMA.1688.F32.TF32 R104, R128, R56, R104 ;  /* 0x000000388068723c */ /* 0x004fde0000081068 */
[----:B------:R-:W-:-:S09]  /*3e020*/  NOP ;  /* 0x0000000000007918 */ /* 0x000fd20000000000 */
[----:B------:R-:W-:Y:S01]  /*3e030*/  MOV R97, R107 ;  /* 0x0000006b00617202 */ /* 0x000fe20000000f00 */
[----:B------:R-:W-:Y:S02]  /*3e040*/  IMAD.MOV.U32 R96, RZ, RZ, R106 ;  /* 0x000000ffff607224 */ /* 0x000fe400078e006a */
[----:B------:R-:W-:Y:S02]  /*3e050*/  IMAD.MOV.U32 R101, RZ, RZ, R104 ;  /* 0x000000ffff657224 */ /* 0x000fe400078e0068 */
[----:B------:R-:W-:Y:S02]  /*3e060*/  IMAD.MOV.U32 R49, RZ, RZ, R105 ;  /* 0x000000ffff317224 */ /* 0x000fe400078e0069 */
[----:B------:R-:W2:Y:S04]  /*3e070*/  LDL.LU.64 R104, [R1+0xed0] ;  /* 0x000ed00001687983 */ /* 0x000ea80000300a00 */
[----:B------:R-:W2:Y:S04]  /*3e080*/  LDL.LU.64 R106, [R1+0xed8] ;  /* 0x000ed800016a7983 */ /* 0x000ea80000300a00 */
[----:B------:R-:W-:Y:S04]  /*3e090*/  STL [R1+0x4d0c], R97 ;  /* 0x004d0c6101007387 */ /* 0x000fe80000100800 */
[----:B------:R-:W-:Y:S04]  /*3e0a0*/  STL [R1+0x4d08], R96 ;  /* 0x004d086001007387 */ /* 0x000fe80000100800 */
[----:B------:R-:W-:Y:S04]  /*3e0b0*/  STL [R1+0x4d04], R49 ;  /* 0x004d043101007387 */ /* 0x000fe80000100800 */
[----:B------:R-:W-:Y:S01]  /*3e0c0*/  STL [R1+0x4d00], R101 ;  /* 0x004d006501007387 */ /* 0x000fe20000100800 */
[----:B------:R-:W-:-:S15]  /*3e0d0*/  HMMA.1688.F32.TF32 R124, R128, R52, R124 ;  /* 0x00000034807c723c */ /* 0x000fde000008107c */
[----:B------:R-:W-:-:S08]  /*3e0e0*/  NOP ;  /* 0x0000000000007918 */ /* 0x000fd00000000000 */
[----:B------:R1:W-:Y:S04]  /*3e0f0*/  STL.64 [R1+0x2d0], R124 ;  /* 0x0002d07c01007387 */ /* 0x0003e80000100a00 */
[----:B------:R-:W2:Y:S04]  /*3e100*/  LDL.LU.64 R168, [R1+0xc50] ;  /* 0x000c500001a87983 */ /* 0x000ea80000300a00 */
[----:B------:R-:W2:Y:S01]  /*3e110*/  LDL.LU.64 R170, [R1+0xc58] ;  /* 0x000c580001aa7983 */ /* 0x000ea20000300a00 */
[----:B------:R-:W-:Y:S02]  /*3e120*/  IMAD.MOV.U32 R100, RZ, RZ, R127 ;  /* 0x000000ffff647224 */ /* 0x000fe400078e007f */
[----:B------:R-:W-:Y:S01]  /*3e130*/  IMAD.MOV.U32 R48, RZ, RZ, R126 ;  /* 0x000000ffff307224 */ /* 0x000fe200078e007e */
[----:B-1----:R-:W2:Y:S04]  /*3e140*/  LDL.LU.64 R124, [R1+0xec0] ;  /* 0x000ec000017c7983 */ /* 0x002ea80000300a00 */
[----:B------:R-:W2:Y:S04]  /*3e150*/  LDL.LU.64 R126, [R1+0xec8] ;  /* 0x000ec800017e7983 */ /* 0x000ea80000300a00 */
[----:B------:R1:W-:Y:S04]  /*3e160*/  STL [R1+0x4d14], R100 ;  /* 0x004d146401007387 */ /* 0x0003e80000100800 */
[----:B------:R1:W-:Y:S01]  /*3e170*/  STL [R1+0x4d10], R48 ;  /* 0x004d103001007387 */ /* 0x0003e20000100800 */
[----:B------:R-:W-:-:S15]  /*3e180*/  HMMA.1688.F32.TF32 R164, R128, R16, R164 ;  /* 0x0000001080a4723c */ /* 0x000fde00000810a4 */
[----:B------:R-:W-:-:S09]  /*3e190*/  NOP ;  /* 0x0000000000007918 */ /* 0x000fd20000000000 */
[----:B------:R-:W-:Y:S01]  /*3e1a0*/  IMAD.MOV.U32 R97, RZ, RZ, R164 ;  /* 0x000000ffff617224 */ /* 0x000fe200078e00a4 */
[----:B------:R-:W-:Y:S01]  /*3e1b0*/  MOV R96, R165 ;  /* 0x000000a500607202 */ /* 0x000fe20000000f00 */
[----:B------:R-:W-:Y:S02]  /*3e1c0*/  IMAD.MOV.U32 R49, RZ, RZ, R166 ;  /* 0x000000ffff317224 */ /* 0x000fe400078e00a6 */
[----:B------:R-:W-:Y:S01]  /*3e1d0*/  IMAD.MOV.U32 R101, RZ, RZ, R167 ;  /* 0x000000ffff657224 */ /* 0x000fe200078e00a7 */
[----:B----4-:R-:W-:Y:S06]  /*3e1e0*/  HMMA.1688.F32.TF32 R116, R128, R12, R116 ;  /* 0x0000000c8074723c */ /* 0x010fec0000081074 */
[----:B---3--:R-:W-:-:S15]  /*3e1f0*/  HMMA.1688.F32.TF32 R112, R132, R160, R112 ;  /* 0x000000a08470723c */ /* 0x008fde0000081070 */
[----:B------:R-:W-:-:S02]  /*3e200*/  NOP ;  /* 0x0000000000007918 */ /* 0x000fc40000000000 */
[----:B------:R3:W-:Y:S04]  /*3e210*/  STL.64 [R1+0x2a0], R116 ;  /* 0x0002a07401007387 */ /* 0x0007e80000100a00 */
[----:B------:R-:W4:Y:S01]  /*3e220*/  LDL.LU.64 R164, [R1+0xc70] ;  /* 0x000c700001a47983 */ /* 0x000f220000300a00 */
[----:B-1----:R-:W-:-:S03]  /*3e230*/  IMAD.MOV.U32 R100, RZ, RZ, R118 ;  /* 0x000000ffff647224 */ /* 0x002fc600078e0076 */
[----:B------:R-:W4:Y:S01]  /*3e240*/  LDL.LU.64 R166, [R1+0xc78] ;  /* 0x000c780001a67983 */ /* 0x000f220000300a00 */
[----:B------:R-:W-:-:S03]  /*3e250*/  MOV R48, R119 ;  /* 0x0000007700307202 */ /* 0x000fc60000000f00 */
[----:B------:R1:W-:Y:S04]  /*3e260*/  STL.64 [R1+0xc10], R112 ;  /* 0x000c107001007387 */ /* 0x0003e80000100a00 */
[----:B------:R1:W-:Y:S04]  /*3e270*/  STL.64 [R1+0xc18], R114 ;  /* 0x000c187201007387 */ /* 0x0003e80000100a00 */
[----:B---3--:R-:W3:Y:S04]  /*3e280*/  LDL.LU.64 R116, [R1+0xc80] ;  /* 0x000c800001747983 */ /* 0x008ee80000300a00 */
[----:B------:R-:W3:Y:S04]  /*3e290*/  LDL.LU.64 R118, [R1+0xc88] ;  /* 0x000c880001767983 */ /* 0x000ee80000300a00 */
[----:B-1----:R-:W3:Y:S04]  /*3e2a0*/  LDL.LU.64 R112, [R1+0xeb0] ;  /* 0x000eb00001707983 */ /* 0x002ee80000300a00 */
[----:B------:R-:W3:Y:S01]  /*3e2b0*/  LDL.LU.64 R114, [R1+0xeb8] ;  /* 0x000eb80001727983 */ /* 0x000ee20000300a00 */
[----:B------:R-:W-:Y:S03]  /*3e2c0*/  HMMA.1688.F32.TF32 R128, R132, R156, R108 ;  /* 0x0000009c8480723c */ /* 0x000fe6000008106c */
[----:B------:R-:W3:Y:S04]  /*3e2d0*/  LDL.LU.64 R108, [R1+0xcc0] ;  /* 0x000cc000016c7983 */ /* 0x000ee80000300a00 */
[----:B------:R-:W3:-:S15]  /*3e2e0*/  LDL.LU.64 R110, [R1+0xcc8] ;  /* 0x000cc800016e7983 */ /* 0x000ede0000300a00 */
[----:B------:R-:W-:-:S01]  /*3e2f0*/  NOP ;  /* 0x0000000000007918 */ /* 0x000fc20000000000 */
[----:B------:R-:W-:Y:S04]  /*3e300*/  STL.64 [R1+0xc20], R128 ;  /* 0x000c208001007387 */ /* 0x000fe80000100a00 */
[----:B------:R2:W-:Y:S02]  /*3e310*/  STL.64 [R1+0xc28], R130 ;  /* 0x000c288201007387 */ /* 0x0005e40000100a00 */
[----:B--2---:R-:W-:Y:S02]  /*3e320*/  HMMA.1688.F32.TF32 R128, R132, R152, R104 ;  /* 0x000000988480723c */ /* 0x004fe40000081068 */
[----:B------:R-:W2:Y:S04]  /*3e330*/  LDL.LU.64 R104, [R1+0xe80] ;  /* 0x000e800001687983 */ /* 0x000ea80000300a00 */
[----:B------:R-:W2:-:S15]  /*3e340*/  LDL.LU.64 R106, [R1+0xe88] ;  /* 0x000e8800016a7983 */ /* 0x000e9e0000300a00 */
[----:B------:R-:W-:-:S02]  /*3e350*/  NOP ;  /* 0x0000000000007918 */ /* 0x000fc40000000000 */
[----:B------:R1:W-:Y:S04]  /*3e360*/  STL.64 [R1+0xc30], R128 ;  /* 0x000c308001007387 */ /* 0x0003e80000100a00 */
[----:B------:R1:W-:Y:S04]  /*3e370*/  STL.64 [R1+0xc38], R130 ;  /* 0x000c388201007387 */ /* 0x0003e80000100a00 */
[----:B-1----:R-:W2:Y:S01]  /*3e380*/  LDL.LU.64 R128, [R1+0xce0] ;  /* 0x000ce00001807983 */ /* 0x002ea20000300a00 */
[C---:B------:R-:W-:Y:S06]  /*3e390*/  HMMA.1688.F32.TF32 R168, R132.reuse, R148, R168 ;  /* 0x0000009484a8723c */ /* 0x040fec00000810a8 */
[----:B------:R-:W-:-:S15]  /*3e3a0*/  HMMA.1688.F32.TF32 R124, R132, R144, R124 ;  /* 0x00000090847c723c */ /* 0x000fde000008107c */
[----:B------:R-:W-:-:S02]  /*3e3b0*/  NOP ;  /* 0x0000000000007918 */ /* 0x000fc40000000000 */
[----:B------:R-:W-:Y:S04]  /*3e3c0*/  STL.64 [R1+0xc50], R168 ;  /* 0x000c50a801007387 */ /* 0x000fe80000100a00 */
[----:B------:R4:W-:Y:S04]  /*3e3d0*/  STL.64 [R1+0xc58], R170 ;  /* 0x000c58aa01007387 */ /* 0x0009e80000100a00 */
[----:B------:R-:W2:Y:S04]  /*3e3e0*/  LDL.LU.64 R130, [R1+0xce8] ;  /* 0x000ce80001827983 */ /* 0x000ea80000300a00 */
[----:B------:R-:W-:Y:S04]  /*3e3f0*/  STL.64 [R1+0xc60], R124 ;  /* 0x000c607c01007387 */ /* 0x000fe80000100a00 */
[----:B------:R-:W-:Y:S01]  /*3e400*/  STL.64 [R1+0xc68], R126 ;  /* 0x000c687e01007387 */ /* 0x000fe20000100a00 */
[----:B------:R-:W-:Y:S01]  /*3e410*/  MOV R244, R35 ;  /* 0x0000002300f47202 */ /* 0x000fe20000000f00 */
[----:B------:R-:W-:-:S02]  /*3e420*/  IMAD.MOV.U32 R245, RZ, RZ, R34 ;  /* 0x000000fffff57224 */ /* 0x000fc400078e0022 */
[----:B------:R-:W-:Y:S01]  /*3e430*/  IMAD.MOV.U32 R246, RZ, RZ, R46 ;  /* 0x000000fffff67224 */ /* 0x000fe200078e002e */
[----:B------:R-:W-:Y:S01]  /*3e440*/  MOV R240, R38 ;  /* 0x0000002600f07202 */ /* 0x000fe20000000f00 */
[----:B------:R-:W-:Y:S01]  /*3e450*/  IMAD.MOV.U32 R247, RZ, RZ, R47 ;  /* 0x000000fffff77224 */ /* 0x000fe200078e002f */
[----:B------:R-:W-:Y:S01]  /*3e460*/  LDS R125, [R2+UR10+0x21000] ;  /* 0x0210000a027d7984 */ /* 0x000fe20008000800 */
[----:B------:R-:W-:Y:S02]  /*3e470*/  IMAD.MOV.U32 R241, RZ, RZ, R39 ;  /* 0x000000fffff17224 */ /* 0x000fe400078e0027 */
[----:B------:R-:W-:Y:S01]  /*3e480*/  IMAD.MOV.U32 R242, RZ, RZ, R22 ;  /* 0x000000fffff27224 */ /* 0x000fe200078e0016 */
[----:B------:R-:W-:Y:S01]  /*3e490*/  LDS R127, [R2+UR10+0x21800] ;  /* 0x0218000a027f7984 */ /* 0x000fe20008000800 */
[----:B------:R-:W-:Y:S02]  /*3e4a0*/  IMAD.MOV.U32 R243, RZ, RZ, R23 ;  /* 0x000000fffff37224 */ /* 0x000fe400078e0017 */
[----:B------:R-:W-:Y:S01]  /*3e4b0*/  IMAD.MOV.U32 R248, RZ, RZ, R103 ;  /* 0x000000fffff87224 */ /* 0x000fe200078e0067 */
[----:B------:R-:W-:Y:S01]  /*3e4c0*/  MOV R250, R99 ;  /* 0x0000006300fa7202 */ /* 0x000fe20000000f00 */
[----:B------:R-:W-:Y:S01]  /*3e4d0*/  IMAD.MOV.U32 R249, RZ, RZ, R98 ;  /* 0x000000fffff97224 */ /* 0x000fe200078e0062 */
[----:B------:R-:W-:Y:S01]  /*3e4e0*/  LDS R124, [R0+UR10+0x21000] ;  /* 0x0210000a007c7984 */ /* 0x000fe20008000800 */
[----:B------:R-:W-:-:S03]  /*3e4f0*/  IMAD.MOV.U32 R251, RZ, RZ, R51 ;  /* 0x000000fffffb7224 */ /* 0x000fc600078e0033 */
[----:B------:R-:W1:Y:S01]  /*3e500*/  LDS R126, [R0+UR10+0x21800] ;  /* 0x0218000a007e7984 */ /* 0x000e620008000800 */
[C---:B----4-:R-:W-:Y:S06]  /*3e510*/  HMMA.1688.F32.TF32 R168, R132.reuse, R8, R164 ;  /* 0x0000000884a8723c */ /* 0x050fec00000810a4 */
[C---:B---3--:R-:W-:Y:S06]  /*3e520*/  HMMA.1688.F32.TF32 R164, R132.reuse, R4, R116 ;  /* 0x0000000484a4723c */ /* 0x048fec0000081074 */
[C---:B------:R-:W-:Y:S11]  /*3e530*/  HMMA.1688.F32.TF32 R112, R132.reuse, R140, R112 ;  /* 0x0000008c8470723c */ /* 0x040ff60000081070 */
[----:B------:R-:W-:Y:S01]  /*3e540*/  STL.64 [R1+0xc70], R168 ;  /* 0x000c70a801007387 */ /* 0x000fe20000100a00 */
[C---:B------:R-:W-:Y:S03]  /*3e550*/  HMMA.1688.F32.TF32 R108, R132.reuse, R136, R108 ;  /* 0x00000088846c723c */ /* 0x040fe6000008106c */
[----:B------:R-:W-:Y:S04]  /*3e560*/  STL.64 [R1+0xc78], R170 ;  /* 0x000c78aa01007387 */ /* 0x000fe80000100a00 */
[----:B------:R-:W3:Y:S04]  /*3e570*/  LDL.LU.64 R116, [R1+0xe60] ;  /* 0x000e600001747983 */ /* 0x000ee80000300a00 */
[----:B------:R-:W-:Y:S04]  /*3e580*/  STL.64 [R1+0xc80], R164 ;  /* 0x000c80a401007387 */ /* 0x000fe80000100a00 */
[----:B------:R-:W-:Y:S04]  /*3e590*/  STL.64 [R1+0xc88], R166 ;  /* 0x000c88a601007387 */ /* 0x000fe80000100a00 */
[----:B------:R-:W3:Y:S04]  /*3e5a0*/  LDL.LU.64 R118, [R1+0xe68] ;  /* 0x000e680001767983 */ /* 0x000ee80000300a00 */
[----:B------:R4:W-:Y:S04]  /*3e5b0*/  STL.64 [R1+0xca0], R112 ;  /* 0x000ca07001007387 */ /* 0x0009e80000100a00 */
[----:B------:R1:W-:Y:S04]  /*3e5c0*/  STL.64 [R1+0xca8], R114 ;  /* 0x000ca87201007387 */ /* 0x0003e80000100a00 */
[----:B----4-:R-:W4:Y:S04]  /*3e5d0*/  LDL.LU.64 R112, [R1+0xd10] ;  /* 0x000d100001707983 */ /* 0x010f280000300a00 */
[----:B-1----:R-:W4:Y:S04]  /*3e5e0*/  LDL.LU.64 R114, [R1+0xd18] ;  /* 0x000d180001727983 */ /* 0x002f280000300a00 */
[----:B------:R1:W-:Y:S04]  /*3e5f0*/  STL.64 [R1+0xcc0], R108 ;  /* 0x000cc06c01007387 */ /* 0x0003e80000100a00 */
[----:B------:R2:W-:Y:S04]  /*3e600*/  STL.64 [R1+0xcc8], R110 ;  /* 0x000cc86e01007387 */ /* 0x0005e80000100a00 */
[----:B-1----:R-:W4:Y:S04]  /*3e610*/  LDL.LU.64 R108, [R1+0xd20] ;  /* 0x000d2000016c7983 */ /* 0x002f280000300a00 */
[----:B--2---:R-:W2:Y:S01]  /*3e620*/  LDL.LU.64 R110, [R1+0xd28] ;  /* 0x000d2800016e7983 */ /* 0x004ea20000300a00 */
[----:B------:R-:W-:-:S15]  /*3e630*/  HMMA.1688.F32.TF32 R104, R132, R92, R104 ;  /* 0x0000005c8468723c */ /* 0x000fde0000081068 */
[----:B------:R-:W-:-:S08]  /*3e640*/  NOP ;  /* 0x0000000000007918 */ /* 0x000fd00000000000 */
[----:B------:R1:W-:Y:S04]  /*3e650*/  STL.64 [R1+0xcd0], R104 ;  /* 0x000cd06801007387 */ /* 0x0003e80000100a00 */
[----:B------:R1:W-:Y:S04]  /*3e660*/  STL.64 [R1+0xcd8], R106 ;  /* 0x000cd86a01007387 */ /* 0x0003e80000100a00 */
[----:B-1----:R-:W2:Y:S04]  /*3e670*/  LDL.LU.64 R104, [R1+0xd40] ;  /* 0x000d400001687983 */ /* 0x002ea80000300a00 */
[----:B------:R-:W2:Y:S01]  /*3e680*/  LDL.LU.64 R106, [R1+0xd48] ;  /* 0x000d4800016a7983 */ /* 0x000ea20000300a00 */
[----:B------:R-:W-:-:S15]  /*3e690*/  HMMA.1688.F32.TF32 R128, R132, R88, R128 ;  /* 0x000000588480723c */ /* 0x000fde0000081080 */
[----:B------:R-:W-:-:S09]  /*3e6a0*/  NOP ;  /* 0x0000000000007918 */ /* 0x000fd20000000000 */
[----:B------:R-:W-:Y:S01]  /*3e6b0*/  MOV R40, R131 ;  /* 0x0000008300287202 */ /* 0x000fe20000000f00 */
[----:B------:R-:W-:Y:S02]  /*3e6c0*/  IMAD.MOV.U32 R41, RZ, RZ, R130 ;  /* 0x000000ffff297224 */ /* 0x000fe400078e0082 */
[----:B------:R-:W-:Y:S02]  /*3e6d0*/  IMAD.MOV.U32 R160, RZ, RZ, R129 ;  /* 0x000000ffffa07224 */ /* 0x000fe400078e0081 */
[----:B------:R-:W-:Y:S01]  /*3e6e0*/  IMAD.MOV.U32 R161, RZ, RZ, R128 ;  /* 0x000000ffffa17224 */ /* 0x000fe200078e0080 */
[----:B------:R-:W-:Y:S04]  /*3e6f0*/  STL [R1+0x4c4c], R40 ;  /* 0x004c4c2801007387 */ /* 0x000fe80000100800 */
[----:B------:R-:W-:Y:S04]  /*3e700*/  STL [R1+0x4c48], R41 ;  /* 0x004c482901007387 */ /* 0x000fe80000100800 */
[----:B------:R-:W-:Y:S04]  /*3e710*/  STL [R1+0x4c44], R160 ;  /* 0x004c44a001007387 */ /* 0x000fe80000100800 */
[----:B------:R1:W-:Y:S04]  /*3e720*/  STL [R1+0x4c40], R161 ;  /* 0x004c40a101007387 */ /* 0x0003e80000100800 */
[----:B------:R-:W2:Y:S04]  /*3e730*/  LDL.LU.64 R164, [R1+0xd60] ;  /* 0x000d600001a47983 */ /* 0x000ea80000300a00 */
[----:B------:R-:W2:Y:S01]  /*3e740*/  LDL.LU.64 R166, [R1+0xd68] ;  /* 0x000d680001a67983 */ /* 0x000ea20000300a00 */
[C---:B---3--:R-:W-:Y:S06]  /*3e750*/  HMMA.1688.F32.TF32 R116, R132.reuse, R84, R116 ;  /* 0x000000548474723c */ /* 0x048fec0000081074 */
[----:B----4-:R-:W-:-:S15]  /*3e760*/  HMMA.1688.F32.TF32 R112, R132, R80, R112 ;  /* 0x000000508470723c */ /* 0x010fde0000081070 */
[----:B------:R-:W-:-:S02]  /*3e770*/  NOP ;  /* 0x0000000000007918 */ /* 0x000fc40000000000 */
[----:B------:R3:W-:Y:S01]  /*3e780*/  STL.64 [R1+0xd00], R116 ;  /* 0x000d007401007387 */ /* 0x0007e20000100a00 */
[----:B--2---:R-:W-:Y:S03]  /*3e790*/  HMMA.1688.F32.TF32 R108, R132, R76, R108 ;  /* 0x0000004c846c723c */ /* 0x004fe6000008106c */
[----:B------:R2:W-:Y:S03]  /*3e7a0*/  STL.64 [R1+0xd08], R118 ;  /* 0x000d087601007387 */ /* 0x0005e60000100a00 */
[----:B-1----:R-:W-:Y:S01]  /*3e7b0*/  MOV R161, R115 ;  /* 0x0000007300a17202 */ /* 0x002fe20000000f00 */
[----:B------:R-:W-:Y:S01]  /*3e7c0*/  IMAD.MOV.U32 R160, RZ, RZ, R114 ;  /* 0x000000ffffa07224 */ /* 0x000fe200078e0072 */
[----:B------:R-:W4:Y:S01]  /*3e7d0*/  LDL.LU.64 R128, [R1+0xd70] ;  /* 0x000d700001807983 */ /* 0x000f220000300a00 */
[----:B------:R-:W-:-:S02]  /*3e7e0*/  IMAD.MOV.U32 R41, RZ, RZ, R113 ;  /* 0x000000ffff297224 */ /* 0x000fc400078e0071 */
[----:B------:R-:W-:Y:S01]  /*3e7f0*/  IMAD.MOV.U32 R40, RZ, RZ, R112 ;  /* 0x000000ffff287224 */ /* 0x000fe200078e0070 */
[----:B------:R-:W4:Y:S04]  /*3e800*/  LDL.LU.64 R130, [R1+0xd78] ;  /* 0x000d780001827983 */ /* 0x000f280000300a00 */
[----:B------:R-:W-:Y:S04]  /*3e810*/  STL [R1+0x4c5c], R161 ;  /* 0x004c5ca101007387 */ /* 0x000fe80000100800 */
[----:B------:R-:W-:Y:S04]  /*3e820*/  STL [R1+0x4c58], R160 ;  /* 0x004c58a001007387 */ /* 0x000fe80000100800 */
[----:B------:R-:W-:Y:S04]  /*3e830*/  STL [R1+0x4c54], R41 ;  /* 0x004c542901007387 */ /* 0x000fe80000100800 */
[----:B------:R-:W-:Y:S04]  /*3e840*/  STL [R1+0x4c50], R40 ;  /* 0x004c502801007387 */ /* 0x000fe80000100800 */
[----:B---3--:R-:W3:Y:S04]  /*3e850*/  LDL.LU.64 R116, [R1+0xd80] ;  /* 0x000d800001747983 */ /* 0x008ee80000300a00 */
[----:B--2---:R-:W3:Y:S04]  /*3e860*/  LDL.LU.64 R118, [R1+0xd88] ;  /* 0x000d880001767983 */ /* 0x004ee80000300a00 */
[----:B------:R1:W-:Y:S04]  /*3e870*/  STL.64 [R1+0xd20], R108 ;  /* 0x000d206c01007387 */ /* 0x0003e80000100a00 */
[----:B------:R2:W-:Y:S04]  /*3e880*/  STL.64 [R1+0xd28], R110 ;  /* 0x000d286e01007387 */ /* 0x0005e80000100a00 */
[----:B------:R-:W4:Y:S04]  /*3e890*/  LDL.LU.64 R112, [R1+0xd90] ;  /* 0x000d900001707983 */ /* 0x000f280000300a00 */
[----:B------:R-:W4:Y:S01]  /*3e8a0*/  LDL.LU.64 R114, [R1+0xd98] ;  /* 0x000d980001727983 */ /* 0x000f220000300a00 */
[----:B------:R-:W-:Y:S03]  /*3e8b0*/  HMMA.1688.F32.TF32 R104, R132, R72, R104 ;  /* 0x000000488468723c */ /* 0x000fe60000081068 */
[----:B-1----:R-:W3:Y:S04]  /*3e8c0*/  LDL.LU.64 R108, [R1+0xdb0] ;  /* 0x000db000016c7983 */ /* 0x002ee80000300a00 */
[----:B--2---:R-:W3:-:S15]  /*3e8d0*/  LDL.LU.64 R110, [R1+0xdb8] ;  /* 0x000db800016e7983 */ /* 0x004ede0000300a00 */
[----:B------:R-:W-:-:S02]  /*3e8e0*/  NOP ;  /* 0x0000000000007918 */ /* 0x000fc40000000000 */
[----:B------:R-:W-:Y:S01]  /*3e8f0*/  IMAD.MOV.U32 R37, RZ, RZ, R104 ;  /* 0x000000ffff257224 */ /* 0x000fe200078e0068 */
[----:B------:R-:W-:Y:S01]  /*3e900*/  MOV R32, R107 ;  /* 0x0000006b00207202 */ /* 0x000fe20000000f00 */
[----:B------:R-:W-:Y:S02]  /*3e910*/  IMAD.MOV.U32 R36, RZ, RZ, R105 ;  /* 0x000000ffff247224 */ /* 0x000fe400078e0069 */
[----:B------:R-:W-:Y:S01]  /*3e920*/  IMAD.MOV.U32 R33, RZ, RZ, R106 ;  /* 0x000000ffff217224 */ /* 0x000fe200078e006a */
[----:B------:R-:W2:Y:S04]  /*3e930*/  LDL.LU.64 R104, [R1+0xde0] ;  /* 0x000de00001687983 */ /* 0x000ea80000300a00 */
[----:B------:R-:W2:Y:S04]  /*3e940*/  LDL.LU.64 R106, [R1+0xde8] ;  /* 0x000de800016a7983 */ /* 0x000ea80000300a00 */
[----:B------:R-:W-:Y:S04]  /*3e950*/  STL [R1+0x4c6c], R32 ;  /* 0x004c6c2001007387 */ /* 0x000fe80000100800 */
[----:B------:R-:W-:Y:S01]  /*3e960*/  STL [R1+0x4c68], R33 ;  /* 0x004c682101007387 */ /* 0x000fe20000100800 */
[----:B------:R-:W-:Y:S03]  /*3e970*/  HMMA.1688.F32.TF32 R164, R132, R68, R164 ;  /* 0x0000004484a4723c */ /* 0x000fe600000810a4 */
[----:B------:R-:W-:Y:S04]  /*3e980*/  STL [R1+0x4c64], R36 ;  /* 0x004c642401007387 */ /* 0x000fe80000100800 */
[----:B------:R-:W-:-:S15]  /*3e990*/  STL [R1+0x4c60], R37 ;  /* 0x004c602501007387 */ /* 0x000fde0000100800 */
[----:B------:R-:W-:-:S02]  /*3e9a0*/  NOP ;  /* 0x0000000000007918 */ /* 0x000fc40000000000 */
[----:B------:R-:W-:Y:S02]  /*3e9b0*/  IMAD.MOV.U32 R28, RZ, RZ, R165 ;  /* 0x000000ffff1c7224 */ /* 0x000fe400078e00a5 */
[----:B------:R-:W-:-:S03]  /*3e9c0*/  IMAD.MOV.U32 R29, RZ, RZ, R164 ;  /* 0x000000ffff1d7224 */ /* 0x000fc600078e00a4 */
[----:B------:R1:W-:Y:S04]  /*3e9d0*/  STL [R1+0x4c74], R28 ;  /* 0x004c741c01007387 */ /* 0x0003e80000100800 */
[----:B------:R1:W-:Y:S01]  /*3e9e0*/  STL [R1+0x4c70], R29 ;  /* 0x004c701d01007387 */ /* 0x0003e20000100800 */
[----:B----4-:R-:W-:-:S15]  /*3e9f0*/  HMMA.1688.F32.TF32 R112, R132, R56, R112 ;  /* 0x000000388470723c */ /* 0x010fde0000081070 */
[----:B------:R-:W-:-:S08]  /*3ea00*/  NOP ;  /* 0x0000000000007918 */ /* 0x000fd00000000000 */
[----:B------:R4:W-:Y:S04]  /*3ea10*/  STL [R1+0xd98], R114 ;  /* 0x000d987201007387 */ /* 0x0009e80000100800 */
[----:B------:R-:W4:Y:S04]  /*3ea20*/  LDL.LU R35, [R1+0x4fcc] ;  /* 0x004fcc0001237983 */ /* 0x000f280000300800 */
[----:B------:R-:W4:Y:S04]  /*3ea30*/  LDL.LU R34, [R1+0x4fc8] ;  /* 0x004fc80001227983 */ /* 0x000f280000300800 */
[----:B------:R-:W4:Y:S04]  /*3ea40*/  LDL.LU R46, [R1+0x4fc4] ;  /* 0x004fc400012e7983 */ /* 0x000f280000300800 */
[----:B------:R-:W4:Y:S04]  /*3ea50*/  LDL.LU R47, [R1+0x4fc0] ;  /* 0x004fc000012f7983 */ /* 0x000f280000300800 */
[----:B------:R-:W4:Y:S04]  /*3ea60*/  LDL.LU R38, [R1+0x4fbc] ;  /* 0x004fbc0001267983 */ /* 0x000f280000300800 */
[----:B------:R-:W4:Y:S01]  /*3ea70*/  LDL.LU R39, [R1+0x4fb8] ;  /* 0x004fb80001277983 */ /* 0x000f220000300800 */
[C---:B--2---:R-:W-:Y:S03]  /*3ea80*/  HMMA.1688.F32.TF32 R104, R132.reuse, R16, R104 ;  /* 0x000000108468723c */ /* 0x044fe60000081068 */
[----:B------:R-:W2:Y:S03]  /*3ea90*/  LDL.LU R22, [R1+0x4fb4] ;  /* 0x004fb40001167983 */ /* 0x000ea60000300800 */
[C---:B---3--:R-:W-:Y:S01]  /*3eaa0*/  HMMA.1688.F32.TF32 R108, R132.reuse, R52, R108 ;  /* 0x00000034846c723c */ /* 0x048fe2000008106c */
[----:B------:R-:W2:Y:S05]  /*3eab0*/  LDL.LU R23, [R1+0x4fb0] ;  /* 0x004fb00001177983 */ /* 0x000eaa0000300800 */
[----:B------:R-:W-:-:S12]  /*3eac0*/  HMMA.1688.F32.TF32 R128, R132, R64, R128 ;  /* 0x000000408480723c */ /* 0x000fd80000081080 */
[----:B-1----:R-:W-:Y:S01]  /*3ead0*/  MOV R28, R104 ;  /* 0x00000068001c7202 */ /* 0x002fe20000000f00 */
[----:B------:R-:W-:Y:S01]  /*3eae0*/  IMAD.MOV.U32 R29, RZ, RZ, R105 ;  /* 0x000000ffff1d7224 */ /* 0x000fe200078e0069 */
[----:B------:R-:W-:Y:S01]  /*3eaf0*/  MOV R104, R26 ;  /* 0x0000001a00687202 */ /* 0x000fe20000000f00 */
[----:B------:R-:W-:Y:S01]  /*3eb00*/  IMAD.MOV.U32 R32, RZ, RZ, R106 ;  /* 0x000000ffff207224 */ /* 0x000fe200078e006a */
[----:B------:R-:W3:Y:S01]  /*3eb10*/  LDL.LU R26, [R1+0x4fac] ;  /* 0x004fac00011a7983 */ /* 0x000ee20000300800 */
[----:B------:R-:W-:Y:S01]  /*3eb20*/  IMAD.MOV.U32 R105, RZ, RZ, R27 ;  /* 0x000000ffff697224 */ /* 0x000fe200078e001b */
[----:B------:R-:W-:Y:S01]  /*3eb30*/  MOV R36, R108 ;  /* 0x0000006c00247202 */ /* 0x000fe20000000f00 */
[----:B------:R-:W-:Y:S01]  /*3eb40*/  IMAD.MOV.U32 R33, RZ, RZ, R107 ;  /* 0x000000ffff217224 */ /* 0x000fe200078e006b */
[----:B------:R-:W3:Y:S01]  /*3eb50*/  LDL.LU R27, [R1+0x4fa8] ;  /* 0x004fa800011b7983 */ /* 0x000ee20000300800 */
[----:B------:R-:W-:Y:S02]  /*3eb60*/  IMAD.MOV.U32 R106, RZ, RZ, R30 ;  /* 0x000000ffff6a7224 */ /* 0x000fe400078e001e */
[----:B------:R-:W-:Y:S01]  /*3eb70*/  IMAD.MOV.U32 R107, RZ, RZ, R31 ;  /* 0x000000ffff6b7224 */ /* 0x000fe200078e001f */
[----:B------:R-:W2:Y:S01]  /*3eb80*/  LDL.LU R30, [R1+0x4fa4] ;  /* 0x004fa400011e7983 */ /* 0x000ea20000300800 */
[----:B------:R-:W-:-:S02]  /*3eb90*/  IMAD.MOV.U32 R37, RZ, RZ, R109 ;  /* 0x000000ffff257224 */ /* 0x000fc400078e006d */
[----:B------:R-:W-:Y:S01]  /*3eba0*/  IMAD.MOV.U32 R161, RZ, RZ, R110 ;  /* 0x000000ffffa17224 */ /* 0x000fe200078e006e */
[----:B------:R-:W2:Y:S01]  /*3ebb0*/  LDL.LU R31, [R1+0x4fa0] ;  /* 0x004fa000011f7983 */ /* 0x000ea20000300800 */
[----:B------:R-:W-:Y:S02]  /*3ebc0*/  IMAD.MOV.U32 R160, RZ, RZ, R111 ;  /* 0x000000ffffa07224 */ /* 0x000fe400078e006f */
[----:B------:R-:W-:Y:S02]  /*3ebd0*/  IMAD.MOV.U32 R110, RZ, RZ, R42 ;  /* 0x000000ffff6e7224 */ /* 0x000fe400078e002a */
[----:B------:R-:W-:Y:S01]  /*3ebe0*/  IMAD.MOV.U32 R111, RZ, RZ, R43 ;  /* 0x000000ffff6f7224 */ /* 0x000fe200078e002b */
[----:B------:R-:W-:Y:S01]  /*3ebf0*/  MOV R2, R131 ;  /* 0x0000008300027202 */ /* 0x000fe20000000f00 */
[----:B------:R-:W-:Y:S02]  /*3ec00*/  IMAD.MOV.U32 R21, RZ, RZ, R128 ;  /* 0x000000ffff157224 */ /* 0x000fe400078e0080 */
[----:B------:R-:W-:-:S02]  /*3ec10*/  IMAD.MOV.U32 R20, RZ, RZ, R129 ;  /* 0x000000ffff147224 */ /* 0x000fc400078e0081 */
[----:B------:R-:W-:Y:S02]  /*3ec20*/  IMAD.MOV.U32 R3, RZ, RZ, R130 ;  /* 0x000000ffff037224 */ /* 0x000fe400078e0082 */
[----:B----4-:R-:W-:Y:S01]  /*3ec30*/  IMAD.MOV.U32 R109, RZ, RZ, R35 ;  /* 0x000000ffff6d7224 */ /* 0x010fe200078e0023 */
[----:B------:R-:W-:Y:S02]  /*3ec40*/  MOV R108, R34 ;  /* 0x00000022006c7202 */ /* 0x000fe40000000f00 */
[----:B------:R-:W4:Y:S04]  /*3ec50*/  LDL.LU R34, [R1+0x4f9c] ;  /* 0x004f9c0001227983 */ /* 0x000f280000300800 */
[----:B------:R-:W4:Y:S04]  /*3ec60*/  LDL.LU R35, [R1+0x4f98] ;  /* 0x004f980001237983 */ /* 0x000f280000300800 */
[----:B------:R-:W3:Y:S04]  /*3ec70*/  LDL.LU R42, [R1+0x4f94] ;  /* 0x004f9400012a7983 */ /* 0x000ee80000300800 */
[----:B------:R-:W2:Y:S01]  /*3ec80*/  LDL.LU R43, [R1+0x4f90] ;  /* 0x004f9000012b7983 */ /* 0x000ea20000300800 */
[----:B------:R-:W-:Y:S01]  /*3ec90*/  IMAD.MOV.U32 R173, RZ, RZ, R38 ;  /* 0x000000ffffad7224 */ /* 0x000fe200078e0026 */
[----:B------:R-:W-:-:S02]  /*3eca0*/  MOV R172, R39 ;  /* 0x0000002700ac7202 */ /* 0x000fc40000000f00 */
[----:B------:R-:W4:Y:S04]  /*3ecb0*/  LDL.LU.64 R128, [R1+0xdd0] ;  /* 0x000dd00001807983 */ /* 0x000f280000300a00 */
[----:B------:R-:W4:Y:S04]  /*3ecc0*/  LDL.LU.64 R130, [R1+0xdd8] ;  /* 0x000dd80001827983 */ /* 0x000f280000300a00 */
[----:B------:R-:W4:Y:S04]  /*3ecd0*/  LDL.LU R39, [R1+0x4f8c] ;  /* 0x004f8c0001277983 */ /* 0x000f280000300800 */
[----:B------:R-:W4:Y:S01]  /*3ece0*/  LDL.LU R38, [R1+0x4f88] ;  /* 0x004f880001267983 */ /* 0x000f220000300800 */
[----:B------:R-:W-:-:S02]  /*3ecf0*/  IMAD.MOV.U32 R174, RZ, RZ, R47 ;  /* 0x000000ffffae7224 */ /* 0x000fc400078e002f */
[----:B------:R-:W-:Y:S01]  /*3ed00*/  IMAD.MOV.U32 R175, RZ, RZ, R46 ;  /* 0x000000ffffaf7224 */ /* 0x000fe200078e002e */
[----:B------:R-:W4:Y:S04]  /*3ed10*/  LDL.LU R47, [R1+0x4f84] ;  /* 0x004f8400012f7983 */ /* 0x000f280000300800 */
[----:B------:R-:W4:Y:S01]  /*3ed20*/  LDL.LU R46, [R1+0x4f80] ;  /* 0x004f8000012e7983 */ /* 0x000f220000300800 */
[----:B---3--:R-:W-:Y:S01]  /*3ed30*/  IMAD.MOV.U32 R169, RZ, RZ, R42 ;  /* 0x000000ffffa97224 */ /* 0x008fe200078e002a */
[----:B--2---:R-:W-:Y:S02]  /*3ed40*/  MOV R168, R43 ;  /* 0x0000002b00a87202 */ /* 0x004fe40000000f00 */
[----:B------:R-:W2:Y:S04]  /*3ed50*/  LDL.LU R43, [R1+0x4f7c] ;  /* 0x004f7c00012b7983 */ /* 0x000ea80000300800 */
[----:B------:R-:W3:Y:S01]  /*3ed60*/  LDL.LU R42, [R1+0x4f78] ;  /* 0x004f7800012a7983 */ /* 0x000ee20000300800 */
[----:B----4-:R-:W-:-:S03]  /*3ed70*/  IMAD.MOV.U32 R170, RZ, RZ, R39 ;  /* 0x000000ffffaa7224 */ /* 0x010fc600078e0027 */
[----:B------:R-:W4:Y:S01]  /*3ed80*/  LDL.LU R39, [R1+0x4f74] ;  /* 0x004f740001277983 */ /* 0x000f220000300800 */
[----:B------:R-:W-:-:S03]  /*3ed90*/  IMAD.MOV.U32 R171, RZ, RZ, R38 ;  /* 0x000000ffffab7224 */ /* 0x000fc600078e0026 */
[----:B------:R-:W4:Y:S01]  /*3eda0*/  LDL.LU R38, [R1+0x4f70] ;  /* 0x004f700001267983 */ /* 0x000f220000300800 */
[----:B------:R-:W-:Y:S03]  /*3edb0*/  HMMA.1688.F32.TF32 R116, R132, R60, R116 ;  /* 0x0000003c8474723c */ /* 0x000fe60000081074 */
[----:B------:R-:W4:Y:S04]  /*3edc0*/  LDL.LU R176, [R1+0x660] ;  /* 0x0006600001b07983 */ /* 0x000f280000300800 */
[----:B------:R-:W4:Y:S04]  /*3edd0*/  LDL.LU R177, [R1+0x664] ;  /* 0x0006640001b17983 */ /* 0x000f280000300800 */
[----:B------:R-:W4:Y:S04]  /*3ede0*/  LDL.LU R178, [R1+0x668] ;  /* 0x0006680001b27983 */ /* 0x000f280000300800 */
[----:B------:R-:W4:Y:S04]  /*3edf0*/  LDL.LU R179, [R1+0x66c] ;  /* 0x00066c0001b37983 */ /* 0x000f280000300800 */
[----:B------:R-:W4:Y:S04]  /*3ee00*/  LDL.LU R184, [R1+0x7d0] ;  /* 0x0007d00001b87983 */ /* 0x000f280000300800 */
[----:B------:R-:W4:Y:S04]  /*3ee10*/  LDL.LU R185, [R1+0x7d4] ;  /* 0x0007d40001b97983 */ /* 0x000f280000300800 */
[----:B------:R-:W4:Y:S04]  /*3ee20*/  LDL.LU R186, [R1+0x7d8] ;  /* 0x0007d80001ba7983 */ /* 0x000f280000300800 */
[----:B------:R-:W4:Y:S04]  /*3ee30*/  LDL.LU R187, [R1+0x7dc] ;  /* 0x0007dc0001bb7983 */ /* 0x000f280000300800 */
[----:B------:R-:W4:Y:S01]  /*3ee40*/  LDL.LU R180, [R1+0x730] ;  /* 0x0007300001b47983 */ /* 0x000f220000300800 */
[----:B------:R-:W-:-:S03]  /*3ee50*/  IMAD.MOV.U32 R25, RZ, RZ, R166 ;  /* 0x000000ffff197224 */ /* 0x000fc600078e00a6 */
[----:B------:R-:W4:Y:S01]  /*3ee60*/  LDL.LU R181, [R1+0x734] ;  /* 0x0007340001b57983 */ /* 0x000f220000300800 */
[----:B------:R-:W-:-:S03]  /*3ee70*/  MOV R24, R167 ;  /* 0x000000a700187202 */ /* 0x000fc60000000f00 */
[----:B------:R-:W4:Y:S01]  /*3ee80*/  LDL.LU R182, [R1+0x738] ;  /* 0x0007380001b67983 */ /* 0x000f220000300800 */
[----:B------:R-:W-:-:S03]  /*3ee90*/  IMAD.MOV.U32 R68, RZ, RZ, R116 ;  /* 0x000000ffff447224 */ /* 0x000fc600078e0074 */
[----:B------:R-:W4:Y:S01]  /*3eea0*/  LDL.LU R183, [R1+0x73c] ;  /* 0x00073c0001b77983 */ /* 0x000f220000300800 */
[----:B------:R-:W-:-:S03]  /*3eeb0*/  IMAD.MOV.U32 R69, RZ, RZ, R117 ;  /* 0x000000ffff457224 */ /* 0x000fc600078e0075 */
[----:B------:R-:W4:Y:S01]  /*3eec0*/  LDL.LU R164, [R1+0x5b0] ;  /* 0x0005b00001a47983 */ /* 0x000f220000300800 */
[----:B------:R-:W-:-:S03]  /*3eed0*/  IMAD.MOV.U32 R65, RZ, RZ, R118 ;  /* 0x000000ffff417224 */ /* 0x000fc600078e0076 */
[----:B------:R-:W4:Y:S01]  /*3eee0*/  LDL.LU R165, [R1+0x5b4] ;  /* 0x0005b40001a57983 */ /* 0x000f220000300800 */
[----:B------:R-:W-:Y:S01]  /*3eef0*/  MOV R64, R119 ;  /* 0x0000007700407202 */ /* 0x000fe20000000f00 */
[----:B------:R-:W-:Y:S01]  /*3ef00*/  IMAD.MOV.U32 R72, RZ, RZ, R112 ;  /* 0x000000ffff487224 */ /* 0x000fe200078e0070 */
[----:B------:R-:W-:Y:S01]  /*3ef10*/  MOV R118, R46 ;  /* 0x0000002e00767202 */ /* 0x000fe20000000f00 */
[----:B------:R-:W-:Y:S02]  /*3ef20*/  IMAD.MOV.U32 R119, RZ, RZ, R47 ;  /* 0x000000ffff777224 */ /* 0x000fe400078e002f */
[----:B------:R-:W-:Y:S02]  /*3ef30*/  IMAD.MOV.U32 R73, RZ, RZ, R113 ;  /* 0x000000ffff497224 */ /* 0x000fe400078e0071 */
[----:B------:R-:W-:Y:S02]  /*3ef40*/  IMAD.MOV.U32 R112, RZ, RZ, R50 ;  /* 0x000000ffff707224 */ /* 0x000fe400078e0032 */
[----:B------:R-:W-:-:S02]  /*3ef50*/  IMAD.MOV.U32 R113, RZ, RZ, R102 ;  /* 0x000000ffff717224 */ /* 0x000fc400078e0066 */
[----:B--2---:R-:W-:Y:S02]  /*3ef60*/  IMAD.MOV.U32 R117, RZ, RZ, R43 ;  /* 0x000000ffff757224 */ /* 0x004fe400078e002b */
[----:B---3--:R-:W-:Y:S02]  /*3ef70*/  IMAD.MOV.U32 R116, RZ, RZ, R42 ;  /* 0x000000ffff747224 */ /* 0x008fe400078e002a */
[----:B----4-:R-:W-:Y:S01]  /*3ef80*/  IMAD.MOV.U32 R167, RZ, RZ, R39 ;  /* 0x000000ffffa77224 */ /* 0x010fe200078e0027 */
[----:B------:R-:W-:Y:S02]  /*3ef90*/  MOV R166, R38 ;  /* 0x0000002600a67202 */ /* 0x000fe40000000f00 */
[----:B------:R-:W2:Y:S04]  /*3efa0*/  LDL.LU R38, [R1+0x4f6c] ;  /* 0x004f6c0001267983 */ /* 0x000ea80000300800 */
[----:B------:R-:W2:Y:S04]  /*3efb0*/  LDL.LU R39, [R1+0x4f68] ;  /* 0x004f680001277983 */ /* 0x000ea80000300800 */
[----:B------:R-:W3:Y:S04]  /*3efc0*/  LDL.LU R42, [R1+0x4f64] ;  /* 0x004f6400012a7983 */ /* 0x000ee80000300800 */
[----:B------:R-:W3:Y:S04]  /*3efd0*/  LDL.LU R43, [R1+0x4f60] ;  /* 0x004f6000012b7983 */ /* 0x000ee80000300800 */
[----:B------:R-:W4:Y:S04]  /*3efe0*/  LDL.LU R46, [R1+0x4f5c] ;  /* 0x004f5c00012e7983 */ /* 0x000f280000300800 */
[----:B------:R-:W4:Y:S04]  /*3eff0*/  LDL.LU R47, [R1+0x4f58] ;  /* 0x004f5800012f7983 */ /* 0x000f280000300800 */
[----:B------:R-:W2:Y:S04]  /*3f000*/  LDL.LU R50, [R1+0x4f54] ;  /* 0x004f540001327983 */ /* 0x000ea80000300800 */
[----:B------:R-:W3:Y:S04]  /*3f010*/  LDL.LU R102, [R1+0x4f50] ;  /* 0x004f500001667983 */ /* 0x000ee80000300800 */
[----:B------:R-:W3:Y:S04]  /*3f020*/  LDL.LU R103, [R1+0x4f4c] ;  /* 0x004f4c0001677983 */ /* 0x000ee80000300800 */
[----:B------:R-:W4:Y:S04]  /*3f030*/  LDL.LU R98, [R1+0x4f48] ;  /* 0x004f480001627983 */ /* 0x000f280000300800 */
[----:B------:R-:W4:Y:S04]  /*3f040*/  LDL.LU R99, [R1+0x4f44] ;  /* 0x004f440001637983 */ /* 0x000f280000300800 */
[----:B------:R-:W2:Y:S01]  /*3f050*/  LDL.LU R51, [R1+0x4f40] ;  /* 0x004f400001337983 */ /* 0x000ea20000300800 */
[----:B------:R-:W-:Y:S06]  /*3f060*/  HMMA.1688.F32.TF32 R128, R132, R12, R128 ;  /* 0x0000000c8480723c */ /* 0x000fec0000081080 */
[----:B------:R-:W-:Y:S01]  /*3f070*/  HMMA.1688.F32.TF32 R108, R124, R30, R108 ;  /* 0x0000001e7c6c723c */ /* 0x000fe2000008106c */
[----:B------:R-:W-:Y:S01]  /*3f080*/  IMAD.MOV.U32 R252, RZ, RZ, R115 ;  /* 0x000000fffffc7224 */ /* 0x000fe200078e0073 */
[----:B------:R-:W-:Y:S01]  /*3f090*/  MOV R114, R45 ;  /* 0x0000002d00727202 */ /* 0x000fe20000000f00 */
[----:B------:R-:W-:-:S03]  /*3f0a0*/  IMAD.MOV.U32 R115, RZ, RZ, R44 ;  /* 0x000000ffff737224 */ /* 0x000fc600078e002c */
[C---:B---3--:R-:W-:Y:S06]  /*3f0b0*/  HMMA.1688.F32.TF32 R132, R124.reuse, R102, R184 ;  /* 0x000000667c84723c */ /* 0x048fec00000810b8 */
[----:B----4-:R-:W-:-:S15]  /*3f0c0*/  HMMA.1688.F32.TF32 R180, R124, R98, R180 ;  /* 0x000000627cb4723c */ /* 0x010fde00000810b4 */
[----:B------:R-:W-:-:S03]  /*3f0d0*/  NOP ;  /* 0x0000000000007918 */ /* 0x000fc60000000000 */
[----:B------:R-:W-:Y:S01]  /*3f0e0*/  IMAD.MOV.U32 R53, RZ, RZ, R132 ;  /* 0x000000ffff357224 */ /* 0x000fe200078e0084 */
[----:B------:R-:W-:Y:S01]  /*3f0f0*/  MOV R17, R134 ;  /* 0x0000008600117202 */ /* 0x000fe20000000f00 */
[----:B------:R-:W-:Y:S02]  /*3f100*/  IMAD.MOV.U32 R52, RZ, RZ, R133 ;  /* 0x000000ffff347224 */ /* 0x000fe400078e0085 */
[----:B------:R-:W-:Y:S02]  /*3f110*/  IMAD.MOV.U32 R16, RZ, RZ, R135 ;  /* 0x000000ffff107224 */ /* 0x000fe400078e0087 */
[----:B--2---:R-:W-:Y:S01]  /*3f120*/  HMMA.1688.F32.TF32 R132, R124, R50, R176 ;  /* 0x000000327c84723c */ /* 0x004fe200000810b0 */
[----:B------:R-:W-:Y:S04]  /*3f130*/  STL.64 [R1+0x730], R180 ;  /* 0x000730b401007387 */ /* 0x000fe80000100a00 */
[----:B------:R-:W-:-:S15]  /*3f140*/  STL.64 [R1+0x738], R182 ;  /* 0x000738b601007387 */ /* 0x000fde0000100a00 */
[----:B------:R-:W-:-:S03]  /*3f150*/  NOP ;  /* 0x0000000000007918 */ /* 0x000fc60000000000 */
[----:B------:R1:W-:Y:S01]  /*3f160*/  STL.64 [R1+0xe48], R134 ;  /* 0x000e488601007387 */ /* 0x0003e20000100a00 */
[----:B------:R-:W-:Y:S02]  /*3f170*/  IMAD.MOV.U32 R80, RZ, RZ, R132 ;  /* 0x000000ffff507224 */ /* 0x000fe400078e0084 */
[----:B------:R-:W-:Y:S02]  /*3f180*/  IMAD.MOV.U32 R81, RZ, RZ, R133 ;  /* 0x000000ffff517224 */ /* 0x000fe400078e0085 */
[C---:B-1----:R-:W-:Y:S03]  /*3f190*/  HMMA.1688.F32.TF32 R132, R124.reuse, R46, R164 ;  /* 0x0000002e7c84723c */ /* 0x042fe600000810a4 */
[----:B------:R-:W-:Y:S03]  /*3f1a0*/  STL [R1+0x4adc], R81 ;  /* 0x004adc5101007387 */ /* 0x000fe60000100800 */
[C---:B------:R-:W-:Y:S01]  /*3f1b0*/  HMMA.1688.F32.TF32 R164, R124.reuse, R42, R116 ;  /* 0x0000002a7ca4723c */ /* 0x040fe20000081074 */
[----:B------:R-:W-:Y:S05]  /*3f1c0*/  STL [R1+0x4ad8], R80 ;  /* 0x004ad85001007387 */ /* 0x000fea0000100800 */
[C---:B------:R-:W-:Y:S11]  /*3f1d0*/  HMMA.1688.F32.TF32 R116, R124.reuse, R38, R168 ;  /* 0x000000267c74723c */ /* 0x040ff600000810a8 */
[----:B------:R-:W-:Y:S04]  /*3f1e0*/  STL.64 [R1+0xe60], R132 ;  /* 0x000e608401007387 */ /* 0x000fe80000100a00 */
[----:B------:R1:W-:Y:S02]  /*3f1f0*/  STL.64 [R1+0xe68], R134 ;  /* 0x000e688601007387 */ /* 0x0003e40000100a00 */
[C---:B-1----:R-:W-:Y:S02]  /*3f200*/  HMMA.1688.F32.TF32 R132, R124.reuse, R34, R172 ;  /* 0x000000227c84723c */ /* 0x042fe400000810ac */
[----:B------:R-:W-:Y:S04]  /*3f210*/  STL.64 [R1+0x500], R164 ;  /* 0x000500a401007387 */ /* 0x000fe80000100a00 */
[----:B------:R-:W-:Y:S04]  /*3f220*/  STL.64 [R1+0x508], R166 ;  /* 0x000508a601007387 */ /* 0x000fe80000100a00 */
[----:B------:R-:W-:Y:S04]  /*3f230*/  STL.64 [R1+0x4c0], R116 ;  /* 0x0004c07401007387 */ /* 0x000fe80000100a00 */
[----:B------:R1:W-:Y:S09]  /*3f240*/  STL.64 [R1+0x4c8], R118 ;  /* 0x0004c87601007387 */ /* 0x0003f20000100a00 */
[----:B------:R-:W-:Y:S01]  /*3f250*/  STL.64 [R1+0xe80], R132 ;  /* 0x000e808401007387 */ /* 0x000fe20000100a00 */
[C---:B-1----:R-:W-:Y:S03]  /*3f260*/  HMMA.1688.F32.TF32 R116, R124.reuse, R26, R112 ;  /* 0x0000001a7c74723c */ /* 0x042fe60000081070 */
[----:B------:R-:W-:Y:S03]  /*3f270*/  STL.64 [R1+0xe88], R134 ;  /* 0x000e888601007387 */ /* 0x000fe60000100a00 */
[C---:B------:R-:W-:Y:S01]  /*3f280*/  HMMA.1688.F32.TF32 R112, R124.reuse, R22, R104 ;  /* 0x000000167c70723c */ /* 0x040fe20000081068 */
[----:B------:R-:W-:Y:S05]  /*3f290*/  STL.64 [R1+0xe90], R108 ;  /* 0x000e906c01007387 */ /* 0x000fea0000100a00 */
[C---:B------:R-:W-:Y:S01]  /*3f2a0*/  HMMA.1688.F32.TF32 R104, R124.reuse, R158, R244 ;  /* 0x0000009e7c68723c */ /* 0x040fe200000810f4 */
[----:B------:R1:W-:Y:S05]  /*3f2b0*/  STL.64 [R1+0xe98], R110 ;  /* 0x000e986e01007387 */ /* 0x0003ea0000100a00 */
[----:B-1----:R-:W-:Y:S05]  /*3f2c0*/  HMMA.1688.F32.TF32 R108, R124, R162, R240 ;  /* 0x000000a27c6c723c */ /* 0x002fea00000810f0 */
[----:B------:R-:W-:Y:S04]  /*3f2d0*/  STL.64 [R1+0xea0], R116 ;  /* 0x000ea07401007387 */ /* 0x000fe80000100a00 */
[----:B------:R-:W-:Y:S04]  /*3f2e0*/  STL.64 [R1+0xea8], R118 ;  /* 0x000ea87601007387 */ /* 0x000fe80000100a00 */
[----:B------:R-:W-:Y:S05]  /*3f2f0*/  STL.64 [R1+0xeb0], R112 ;  /* 0x000eb07001007387 */ /* 0x000fea0000100a00 */
[----:B------:R-:W-:-:S02]  /*3f300*/  IMAD.MOV.U32 R92, RZ, RZ, R107 ;  /* 0x000000ffff5c7224 */ /* 0x000fc400078e006b */
[----:B------:R-:W-:Y:S01]  /*3f310*/  IMAD.MOV.U32 R93, RZ, RZ, R106 ;  /* 0x000000ffff5d7224 */ /* 0x000fe200078e006a */
[----:B------:R-:W-:Y:S01]  /*3f320*/  STL.64 [R1+0xeb8], R114 ;  /* 0x000eb87201007387 */ /* 0x000fe20000100a00 */
[----:B------:R-:W-:Y:S01]  /*3f330*/  IMAD.MOV.U32 R136, RZ, RZ, R105 ;  /* 0x000000ffff887224 */ /* 0x000fe200078e0069 */
[----:B------:R-:W-:Y:S01]  /*3f340*/  MOV R137, R104 ;  /* 0x0000006800897202 */ /* 0x000fe20000000f00 */
[----:B------:R-:W-:Y:S01]  /*3f350*/  IMAD.MOV.U32 R245, RZ, RZ, R78 ;  /* 0x000000fffff57224 */ /* 0x000fe200078e004e */
[----:B------:R-:W-:Y:S01]  /*3f360*/  MOV R244, R79 ;  /* 0x0000004f00f47202 */ /* 0x000fe20000000f00 */
[----:B------:R-:W-:Y:S04]  /*3f370*/  STL.64 [R1+0xec0], R108 ;  /* 0x000ec06c01007387 */ /* 0x000fe80000100a00 */
[----:B------:R1:W-:Y:S04]  /*3f380*/  STL.64 [R1+0xec8], R110 ;  /* 0x000ec86e01007387 */ /* 0x0003e80000100a00 */
[----:B------:R-:W-:Y:S04]  /*3f390*/  STL [R1+0x49bc], R92 ;  /* 0x0049bc5c01007387 */ /* 0x000fe80000100800 */
[----:B------:R-:W-:Y:S04]  /*3f3a0*/  STL [R1+0x49b8], R93 ;  /* 0x0049b85d01007387 */ /* 0x000fe80000100800 */
[----:B------:R-:W-:Y:S04]  /*3f3b0*/  STL [R1+0x49b4], R136 ;  /* 0x0049b48801007387 */ /* 0x000fe80000100800 */
[----:B------:R2:W-:Y:S04]  /*3f3c0*/  STL [R1+0x49b0], R137 ;  /* 0x0049b08901007387 */ /* 0x0005e80000100800 */
[----:B------:R-:W3:Y:S04]  /*3f3d0*/  LDL.LU R79, [R1+0x4f3c] ;  /* 0x004f3c00014f7983 */ /* 0x000ee80000300800 */
[----:B------:R-:W4:Y:S01]  /*3f3e0*/  LDL.LU R78, [R1+0x4f38] ;  /* 0x004f3800014e7983 */ /* 0x000f220000300800 */
[----:B------:R-:W-:Y:S01]  /*3f3f0*/  HMMA.1688.F32.TF32 R104, R124, R154, R248 ;  /* 0x0000009a7c68723c */ /* 0x000fe200000810f8 */
[----:B------:R-:W-:Y:S01]  /*3f400*/  IMAD.MOV.U32 R246, RZ, RZ, R87 ;  /* 0x000000fffff67224 */ /* 0x000fe200078e0057 */
[----:B------:R-:W-:Y:S01]  /*3f410*/  MOV R240, R83 ;  /* 0x0000005300f07202 */ /* 0x000fe20000000f00 */
[----:B------:R-:W2:Y:S01]  /*3f420*/  LDL.LU R87, [R1+0x4f34] ;  /* 0x004f340001577983 */ /* 0x000ea20000300800 */
[----:B------:R-:W-:-:S02]  /*3f430*/  IMAD.MOV.U32 R247, RZ, RZ, R86 ;  /* 0x000000fffff77224 */ /* 0x000fc400078e0056 */
[----:B------:R-:W-:Y:S01]  /*3f440*/  IMAD.MOV.U32 R241, RZ, RZ, R82 ;  /* 0x000000fffff17224 */ /* 0x000fe200078e0052 */
[----:B------:R-:W2:Y:S01]  /*3f450*/  LDL.LU R86, [R1+0x4f30] ;  /* 0x004f300001567983 */ /* 0x000ea20000300800 */
[----:B------:R-:W-:-:S03]  /*3f460*/  IMAD.MOV.U32 R242, RZ, RZ, R95 ;  /* 0x000000fffff27224 */ /* 0x000fc600078e005f */
[----:B------:R-:W2:Y:S01]  /*3f470*/  LDL.LU R83, [R1+0x4f2c] ;  /* 0x004f2c0001537983 */ /* 0x000ea20000300800 */
[----:B------:R-:W-:-:S03]  /*3f480*/  IMAD.MOV.U32 R243, RZ, RZ, R94 ;  /* 0x000000fffff37224 */ /* 0x000fc600078e005e */
[----:B------:R-:W2:Y:S04]  /*3f490*/  LDL.LU R82, [R1+0x4f28] ;  /* 0x004f280001527983 */ /* 0x000ea80000300800 */
[----:B------:R-:W2:Y:S04]  /*3f4a0*/  LDL.LU R95, [R1+0x4f24] ;  /* 0x004f2400015f7983 */ /* 0x000ea80000300800 */
[----:B------:R-:W2:Y:S01]  /*3f4b0*/  LDL.LU R94, [R1+0x4f20] ;  /* 0x004f2000015e7983 */ /* 0x000ea20000300800 */
[----:B------:R-:W-:Y:S01]  /*3f4c0*/  MOV R145, R104 ;  /* 0x0000006800917202 */ /* 0x000fe20000000f00 */
[----:B------:R-:W-:Y:S01]  /*3f4d0*/  IMAD.MOV.U32 R144, RZ, RZ, R105 ;  /* 0x000000ffff907224 */ /* 0x000fe200078e0069 */
[----:B------:R-:W-:Y:S01]  /*3f4e0*/  MOV R104, R91 ;  /* 0x0000005b00687202 */ /* 0x000fe20000000f00 */
[----:B------:R-:W-:Y:S01]  /*3f4f0*/  IMAD.MOV.U32 R141, RZ, RZ, R106 ;  /* 0x000000ffff8d7224 */ /* 0x000fe200078e006a */
[----:B------:R-:W2:Y:S01]  /*3f500*/  LDL.LU R91, [R1+0x4f1c] ;  /* 0x004f1c00015b7983 */ /* 0x000ea20000300800 */
[----:B------:R-:W-:-:S02]  /*3f510*/  IMAD.MOV.U32 R105, RZ, RZ, R90 ;  /* 0x000000ffff697224 */ /* 0x000fc400078e005a */
[----:B------:R-:W-:Y:S01]  /*3f520*/  IMAD.MOV.U32 R140, RZ, RZ, R107 ;  /* 0x000000ffff8c7224 */ /* 0x000fe200078e006b */
[----:B------:R-:W2:Y:S01]  /*3f530*/  LDL.LU R90, [R1+0x4f18] ;  /* 0x004f1800015a7983 */ /* 0x000ea20000300800 */
[----:B------:R-:W-:Y:S02]  /*3f540*/  IMAD.MOV.U32 R106, RZ, RZ, R143 ;  /* 0x000000ffff6a7224 */ /* 0x000fe400078e008f */
[----:B------:R-:W-:Y:S01]  /*3f550*/  IMAD.MOV.U32 R107, RZ, RZ, R142 ;  /* 0x000000ffff6b7224 */ /* 0x000fe200078e008e */
[----:B------:R-:W2:Y:S04]  /*3f560*/  LDL.LU R143, [R1+0x4f14] ;  /* 0x004f1400018f7983 */ /* 0x000ea80000300800 */
[----:B------:R-:W2:Y:S04]  /*3f570*/  LDL.LU R142, [R1+0x4f10] ;  /* 0x004f1000018e7983 */ /* 0x000ea80000300800 */
[----:B------:R-:W2:Y:S04]  /*3f580*/  LDL.LU R176, [R1+0x230] ;  /* 0x0002300001b07983 */ /* 0x000ea80000300800 */
[----:B------:R-:W2:Y:S04]  /*3f590*/  LDL.LU R177, [R1+0x234] ;  /* 0x0002340001b17983 */ /* 0x000ea80000300800 */
[----:B------:R-:W2:Y:S04]  /*3f5a0*/  LDL.LU R178, [R1+0x238] ;  /* 0x0002380001b27983 */ /* 0x000ea80000300800 */
[----:B------:R-:W2:Y:S01]  /*3f5b0*/  LDL.LU R179, [R1+0x23c] ;  /* 0x00023c0001b37983 */ /* 0x000ea20000300800 */
[----:B-1----:R-:W-:-:S02]  /*3f5c0*/  IMAD.MOV.U32 R110, RZ, RZ, R139 ;  /* 0x000000ffff6e7224 */ /* 0x002fc400078e008b */
[----:B------:R-:W-:Y:S02]  /*3f5d0*/  IMAD.MOV.U32 R111, RZ, RZ, R138 ;  /* 0x000000ffff6f7224 */ /* 0x000fe400078e008a */
[----:B---3--:R-:W-:Y:S01]  /*3f5e0*/  IMAD.MOV.U32 R109, RZ, RZ, R79 ;  /* 0x000000ffff6d7224 */ /* 0x008fe200078e004f */
[----:B----4-:R-:W-:Y:S02]  /*3f5f0*/  MOV R108, R78 ;  /* 0x0000004e006c7202 */ /* 0x010fe40000000f00 */
[----:B------:R-:W3:Y:S04]  /*3f600*/  LDL.LU R78, [R1+0x4f0c] ;  /* 0x004f0c00014e7983 */ /* 0x000ee80000300800 */
[----:B------:R-:W4:Y:S04]  /*3f610*/  LDL.LU R79, [R1+0x4f08] ;  /* 0x004f0800014f7983 */ /* 0x000f280000300800 */
[----:B------:R-:W4:Y:S04]  /*3f620*/  LDL.LU R139, [R1+0x4f04] ;  /* 0x004f0400018b7983 */ /* 0x000f280000300800 */
[----:B------:R-:W4:Y:S04]  /*3f630*/  LDL.LU R138, [R1+0x4f00] ;  /* 0x004f0000018a7983 */ /* 0x000f280000300800 */
[----:B------:R-:W4:Y:S01]  /*3f640*/  LDL.LU R164, [R1+0x220] ;  /* 0x0002200001a47983 */ /* 0x000f220000300800 */
[----:B--2---:R-:W-:-:S03]  /*3f650*/  IMAD.MOV.U32 R172, RZ, RZ, R82 ;  /* 0x000000ffffac7224 */ /* 0x004fc600078e0052 */
[----:B------:R-:W2:Y:S01]  /*3f660*/  LDL.LU R165, [R1+0x224] ;  /* 0x0002240001a57983 */ /* 0x000ea20000300800 */
[----:B------:R-:W-:Y:S01]  /*3f670*/  IMAD.MOV.U32 R173, RZ, RZ, R83 ;  /* 0x000000ffffad7224 */ /* 0x000fe200078e0053 */
[----:B------:R-:W-:Y:S01]  /*3f680*/  MOV R174, R86 ;  /* 0x0000005600ae7202 */ /* 0x000fe20000000f00 */
[----:B------:R-:W-:Y:S01]  /*3f690*/  IMAD.MOV.U32 R175, RZ, RZ, R87 ;  /* 0x000000ffffaf7224 */ /* 0x000fe200078e0057 */
[----:B------:R-:W-:Y:S01]  /*3f6a0*/  MOV R170, R94 ;  /* 0x0000005e00aa7202 */ /* 0x000fe20000000f00 */
[----:B------:R-:W-:Y:S02]  /*3f6b0*/  IMAD.MOV.U32 R171, RZ, RZ, R95 ;  /* 0x000000ffffab7224 */ /* 0x000fe400078e005f */
[----:B------:R-:W-:Y:S02]  /*3f6c0*/  IMAD.MOV.U32 R169, RZ, RZ, R91 ;  /* 0x000000ffffa97224 */ /* 0x000fe400078e005b */
[----:B------:R-:W-:Y:S02]  /*3f6d0*/  IMAD.MOV.U32 R168, RZ, RZ, R90 ;  /* 0x000000ffffa87224 */ /* 0x000fe400078e005a */
[----:B------:R-:W-:-:S02]  /*3f6e0*/  IMAD.MOV.U32 R112, RZ, RZ, R6 ;  /* 0x000000ffff707224 */ /* 0x000fc400078e0006 */
[----:B------:R-:W-:Y:S01]  /*3f6f0*/  IMAD.MOV.U32 R119, RZ, RZ, R143 ;  /* 0x000000ffff777224 */ /* 0x000fe200078e008f */
[----:B------:R-:W-:Y:S01]  /*3f700*/  MOV R118, R142 ;  /* 0x0000008e00767202 */ /* 0x000fe20000000f00 */
[----:B------:R-:W-:Y:S01]  /*3f710*/  IMAD.MOV.U32 R113, RZ, RZ, R7 ;  /* 0x000000ffff717224 */ /* 0x000fe200078e0007 */
[----:B------:R-:W-:Y:S01]  /*3f720*/  MOV R114, R10 ;  /* 0x0000000a00727202 */ /* 0x000fe20000000f00 */
[----:B------:R-:W-:Y:S02]  /*3f730*/  IMAD.MOV.U32 R115, RZ, RZ, R150 ;  /* 0x000000ffff737224 */ /* 0x000fe400078e0096 */
[----:B------:R-:W-:Y:S01]  /*3f740*/  IMAD.MOV.U32 R248, RZ, RZ, R151 ;  /* 0x000000fffff87224 */ /* 0x000fe200078e0097 */
[----:B------:R-:W-:Y:S01]  /*3f750*/  MOV R250, R146 ;  /* 0x0000009200fa7202 */ /* 0x000fe20000000f00 */
[----:B------:R-:W-:Y:S02]  /*3f760*/  IMAD.MOV.U32 R249, RZ, RZ, R11 ;  /* 0x000000fffff97224 */ /* 0x000fe400078e000b */
[----:B------:R-:W-:Y:S01]  /*3f770*/  IMAD.MOV.U32 R251, RZ, RZ, R147 ;  /* 0x000000fffffb7224 */ /* 0x000fe200078e0093 */
[----:B---3--:R-:W-:-:S02]  /*3f780*/  MOV R166, R78 ;  /* 0x0000004e00a67202 */ /* 0x008fc40000000f00 */
[----:B------:R-:W3:Y:S01]  /*3f790*/  LDL.LU R78, [R1+0x4efc] ;  /* 0x004efc00014e7983 */ /* 0x000ee20000300800 */
[----:B----4-:R-:W-:-:S03]  /*3f7a0*/  IMAD.MOV.U32 R167, RZ, RZ, R79 ;  /* 0x000000ffffa77224 */ /* 0x010fc600078e004f */
[----:B------:R-:W3:Y:S04]  /*3f7b0*/  LDL.LU R79, [R1+0x4ef8] ;  /* 0x004ef800014f7983 */ /* 0x000ee80000300800 */
[----:B------:R-:W4:Y:S04]  /*3f7c0*/  LDL.LU R82, [R1+0x4ef4] ;  /* 0x004ef40001527983 */ /* 0x000f280000300800 */
[----:B------:R-:W4:Y:S04]  /*3f7d0*/  LDL.LU R83, [R1+0x4ef0] ;  /* 0x004ef00001537983 */ /* 0x000f280000300800 */
[----:B------:R-:W3:Y:S04]  /*3f7e0*/  LDL.LU R86, [R1+0x4eec] ;  /* 0x004eec0001567983 */ /* 0x000ee80000300800 */
[----:B------:R-:W3:Y:S01]  /*3f7f0*/  LDL.LU R87, [R1+0x4ee8] ;  /* 0x004ee80001577983 */ /* 0x000ee20000300800 */
[----:B------:R-:W-:-:S03]  /*3f800*/  IMAD.MOV.U32 R116, RZ, RZ, R138 ;  /* 0x000000ffff747224 */ /* 0x000fc600078e008a */
[----:B------:R-:W4:Y:S01]  /*3f810*/  LDL.LU R90, [R1+0x4ee4] ;  /* 0x004ee400015a7983 */ /* 0x000f220000300800 */
[----:B------:R-:W-:-:S03]  /*3f820*/  IMAD.MOV.U32 R117, RZ, RZ, R139 ;  /* 0x000000ffff757224 */ /* 0x000fc600078e008b */
[----:B------:R-:W4:Y:S04]  /*3f830*/  LDL.LU R91, [R1+0x4ee0] ;  /* 0x004ee000015b7983 */ /* 0x000f280000300800 */
[----:B------:R-:W3:Y:S04]  /*3f840*/  LDL.LU R94, [R1+0x4edc] ;  /* 0x004edc00015e7983 */ /* 0x000ee80000300800 */
[----:B------:R-:W3:Y:S04]  /*3f850*/  LDL.LU R95, [R1+0x4ed8] ;  /* 0x004ed800015f7983 */ /* 0x000ee80000300800 */
[----:B------:R-:W3:Y:S04]  /*3f860*/  LDL.LU R138, [R1+0x4ed4] ;  /* 0x004ed400018a7983 */ /* 0x000ee80000300800 */
[----:B------:R-:W3:Y:S04]  /*3f870*/  LDL.LU R139, [R1+0x4ed0] ;  /* 0x004ed000018b7983 */ /* 0x000ee80000300800 */
[----:B------:R-:W4:Y:S04]  /*3f880*/  LDL.LU R142, [R1+0x4ecc] ;  /* 0x004ecc00018e7983 */ /* 0x000f280000300800 */
[----:B------:R-:W4:Y:S04]  /*3f890*/  LDL.LU R143, [R1+0x4ec8] ;  /* 0x004ec800018f7983 */ /* 0x000f280000300800 */
[----:B------:R-:W3:Y:S04]  /*3f8a0*/  LDL.LU R6, [R1+0x4ec4] ;  /* 0x004ec40001067983 */ /* 0x000ee80000300800 */
[----:B------:R-:W3:Y:S04]  /*3f8b0*/  LDL.LU R7, [R1+0x4ec0] ;  /* 0x004ec00001077983 */ /* 0x000ee80000300800 */
[----:B------:R-:W2:Y:S04]  /*3f8c0*/  LDL.LU R10, [R1+0x4ebc] ;  /* 0x004ebc00010a7983 */ /* 0x000ea80000300800 */
[----:B------:R-:W4:Y:S04]  /*3f8d0*/  LDL.LU R150, [R1+0x4eb8] ;  /* 0x004eb80001967983 */ /* 0x000f280000300800 */
[----:B------:R-:W4:Y:S04]  /*3f8e0*/  LDL.LU R151, [R1+0x4eb4] ;  /* 0x004eb40001977983 */ /* 0x000f280000300800 */
[----:B------:R-:W2:Y:S04]  /*3f8f0*/  LDL.LU R11, [R1+0x4eb0] ;  /* 0x004eb000010b7983 */ /* 0x000ea80000300800 */
[----:B------:R-:W3:Y:S04]  /*3f900*/  LDL.LU R146, [R1+0x4eac] ;  /* 0x004eac0001927983 */ /* 0x000ee80000300800 */
[----:B------:R-:W3:Y:S04]  /*3f910*/  LDL.LU R147, [R1+0x4ea8] ;  /* 0x004ea80001937983 */ /* 0x000ee80000300800 */
[----:B------:R-:W-:Y:S04]  /*3f920*/  STL [R1+0x49cc], R140 ;  /* 0x0049cc8c01007387 */ /* 0x000fe80000100800 */
[----:B------:R-:W-:Y:S04]  /*3f930*/  STL [R1+0x49c8], R141 ;  /* 0x0049c88d01007387 */ /* 0x000fe80000100800 */
[----:B------:R-:W-:Y:S04]  /*3f940*/  STL [R1+0x49c4], R144 ;  /* 0x0049c49001007387 */ /* 0x000fe80000100800 */
[----:B------:R-:W-:Y:S01]  /*3f950*/  STL [R1+0x49c0], R145 ;  /* 0x0049c09101007387 */ /* 0x000fe20000100800 */
[C---:B----4-:R-:W-:Y:S06]  /*3f960*/  HMMA.1688.F32.TF32 R132, R124.reuse, R150, R176 ;  /* 0x000000967c84723c */ /* 0x050fec00000810b0 */
[----:B--2---:R-:W-:-:S15]  /*3f970*/  HMMA.1688.F32.TF32 R116, R124, R10, R116 ;  /* 0x0000000a7c74723c */ /* 0x004fde0000081074 */
[----:B------:R-:W-:-:S03]  /*3f980*/  NOP ;  /* 0x0000000000007918 */ /* 0x000fc60000000000 */
[----:B------:R-:W-:Y:S01]  /*3f990*/  IMAD.MOV.U32 R153, RZ, RZ, R132 ;  /* 0x000000ffff997224 */ /* 0x000fe200078e0084 */
[----:B------:R-:W-:Y:S01]  /*3f9a0*/  MOV R149, R134 ;  /* 0x0000008600957202 */ /* 0x000fe20000000f00 */
[----:B------:R-:W-:Y:S02]  /*3f9b0*/  IMAD.MOV.U32 R152, RZ, RZ, R133 ;  /* 0x000000ffff987224 */ /* 0x000fe400078e0085 */
[----:B------:R-:W-:Y:S02]  /*3f9c0*/  IMAD.MOV.U32 R148, RZ, RZ, R135 ;  /* 0x000000ffff947224 */ /* 0x000fe400078e0087 */
[C---:B---3--:R-:W-:Y:S03]  /*3f9d0*/  HMMA.1688.F32.TF32 R132, R124.reuse, R146, R164 ;  /* 0x000000927c84723c */ /* 0x048fe600000810a4 */
[----:B------:R-:W-:Y:S04]  /*3f9e0*/  STL [R1+0x49dc], R148 ;  /* 0x0049dc9401007387 */ /* 0x000fe80000100800 */
[----:B------:R-:W-:Y:S04]  /*3f9f0*/  STL [R1+0x49d8], R149 ;  /* 0x0049d89501007387 */ /* 0x000fe80000100800 */
[----:B------:R-:W-:Y:S01]  /*3fa00*/  STL [R1+0x49d4], R152 ;  /* 0x0049d49801007387 */ /* 0x000fe20000100800 */
[----:B------:R-:W-:Y:S03]  /*3fa10*/  HMMA.1688.F32.TF32 R164, R124, R6, R168 ;  /* 0x000000067ca4723c */ /* 0x000fe600000810a8 */
[----:B------:R-:W-:Y:S09]  /*3fa20*/  STL [R1+0x49d0], R153 ;  /* 0x0049d09901007387 */ /* 0x000ff20000100800 */
[----:B------:R-:W-:Y:S01]  /*3fa30*/  IMAD.MOV.U32 R156, RZ, RZ, R135 ;  /* 0x000000ffff9c7224 */ /* 0x000fe200078e0087 */
[----:B------:R-:W-:Y:S01]  /*3fa40*/  MOV R157, R134 ;  /* 0x00000086009d7202 */ /* 0x000fe20000000f00 */
[----:B------:R-:W-:-:S02]  /*3fa50*/  IMAD.MOV.U32 R137, RZ, RZ, R133 ;  /* 0x000000ffff897224 */ /* 0x000fc400078e0085 */
[----:B------:R-:W-:Y:S01]  /*3fa60*/  IMAD.MOV.U32 R136, RZ, RZ, R132 ;  /* 0x000000ffff887224 */ /* 0x000fe200078e0084 */
[----:B------:R-:W-:Y:S01]  /*3fa70*/  STL [R1+0x49ec], R156 ;  /* 0x0049ec9c01007387 */ /* 0x000fe20000100800 */
[C---:B------:R-:W-:Y:S03]  /*3fa80*/  HMMA.1688.F32.TF32 R132, R124.reuse, R142, R172 ;  /* 0x0000008e7c84723c */ /* 0x040fe600000810ac */
[----:B------:R-:W-:Y:S04]  /*3fa90*/  STL [R1+0x49e8], R157 ;  /* 0x0049e89d01007387 */ /* 0x000fe80000100800 */
[----:B------:R-:W-:Y:S04]  /*3faa0*/  STL [R1+0x49e4], R137 ;  /* 0x0049e48901007387 */ /* 0x000fe80000100800 */
[----:B------:R-:W-:Y:S04]  /*3fab0*/  STL [R1+0x49e0], R136 ;  /* 0x0049e08801007387 */ /* 0x000fe80000100800 */
[----:B------:R-:W-:Y:S04]  /*3fac0*/  STL.64 [R1+0xfd0], R116 ;  /* 0x000fd07401007387 */ /* 0x000fe80000100a00 */
[----:B------:R1:W-:Y:S01]  /*3fad0*/  STL.64 [R1+0xfd8], R118 ;  /* 0x000fd87601007387 */ /* 0x0003e20000100a00 */
[C---:B------:R-:W-:Y:S06]  /*3fae0*/  HMMA.1688.F32.TF32 R104, R124.reuse, R90, R104 ;  /* 0x0000005a7c68723c */ /* 0x040fec0000081068 */
[C---:B-1----:R-:W-:Y:S06]  /*3faf0*/  HMMA.1688.F32.TF32 R116, R124.reuse, R138, R108 ;  /* 0x0000008a7c74723c */ /* 0x042fec000008106c */
[C---:B------:R-:W-:Y:S01]  /*3fb00*/  HMMA.1688.F32.TF32 R108, R124.reuse, R94, R112 ;  /* 0x0000005e7c6c723c */ /* 0x040fe20000081070 */
[----:B------:R-:W-:Y:S04]  /*3fb10*/  STL.64 [R1+0xfc0], R164 ;  /* 0x000fc0a401007387 */ /* 0x000fe80000100a00 */
[----:B------:R-:W-:Y:S01]  /*3fb20*/  STL.64 [R1+0xfc8], R166 ;  /* 0x000fc8a601007387 */ /* 0x000fe20000100a00 */
[C---:B------:R-:W-:Y:S03]  /*3fb30*/  HMMA.1688.F32.TF32 R112, R124.reuse, R86, R240 ;  /* 0x000000567c70723c */ /* 0x040fe600000810f0 */
[----:B------:R-:W-:Y:S04]  /*3fb40*/  STL.64 [R1+0xfb0], R132 ;  /* 0x000fb08401007387 */ /* 0x000fe80000100a00 */
[----:B------:R-:W-:Y:S04]  /*3fb50*/  STL.64 [R1+0xfb8], R134 ;  /* 0x000fb88601007387 */ /* 0x000fe80000100a00 */
[----:B------:R-:W-:Y:S04]  /*3fb60*/  STL.64 [R1+0xfa0], R116 ;  /* 0x000fa07401007387 */ /* 0x000fe80000100a00 */
[----:B------:R-:W-:Y:S04]  /*3fb70*/  STL.64 [R1+0xfa8], R118 ;  /* 0x000fa87601007387 */ /* 0x000fe80000100a00 */
[----:B------:R-:W-:Y:S04]  /*3fb80*/  STL.64 [R1+0xf90], R108 ;  /* 0x000f906c01007387 */ /* 0x000fe80000100a00 */
[----:B------:R1:W-:Y:S04]  /*3fb90*/  STL.64 [R1+0xf98], R110 ;  /* 0x000f986e01007387 */ /* 0x0003e80000100a00 */
[----:B------:R-:W-:Y:S04]  /*3fba0*/  STL.64 [R1+0xf80], R104 ;  /* 0x000f806801007387 */ /* 0x000fe80000100a00 */
[----:B------:R2:W-:Y:S01]  /*3fbb0*/  STL.64 [R1+0xf88], R106 ;  /* 0x000f886a01007387 */ /* 0x0005e20000100a00 */
[C---:B-1----:R-:W-:Y:S06]  /*3fbc0*/  HMMA.1688.F32.TF32 R108, R124.reuse, R82, R244 ;  /* 0x000000527c6c723c */ /* 0x042fec00000810f4 */
[----:B--2---:R-:W-:Y:S01]  /*3fbd0*/  HMMA.1688.F32.TF32 R104, R124, R78, R248 ;  /* 0x0000004e7c68723c */ /* 0x004fe200000810f8 */
[----:B------:R-:W-:Y:S04]  /*3fbe0*/  STL.64 [R1+0xf70], R112 ;  /* 0x000f707001007387 */ /* 0x000fe80000100a00 */
[----:B------:R-:W-:Y:S04]  /*3fbf0*/  STL.64 [R1+0xf78], R114 ;  /* 0x000f787201007387 */ /* 0x000fe80000100a00 */
[----:B------:R-:W2:Y:S08]  /*3fc00*/  LDL.LU R244, [R1+0x400] ;  /* 0x0004000001f47983 */ /* 0x000eb00000300800 */
[----:B------:R-:W-:Y:S04]  /*3fc10*/  STL.64 [R1+0xf60], R108 ;  /* 0x000f606c01007387 */ /* 0x000fe80000100a00 */
[----:B------:R-:W-:Y:S04]  /*3fc20*/  STL.64 [R1+0xf68], R110 ;  /* 0x000f686e01007387 */ /* 0x000fe80000100a00 */
[----:B------:R1:W-:Y:S04]  /*3fc30*/  STL.64 [R1+0xf50], R104 ;  /* 0x000f506801007387 */ /* 0x0003e80000100a00 */
[----:B------:R3:W-:Y:S04]  /*3fc40*/  STL.64 [R1+0xf58], R106 ;  /* 0x000f586a01007387 */ /* 0x0007e80000100a00 */
[----:B------:R-:W2:Y:S04]  /*3fc50*/  LDL.LU R245, [R1+0x404] ;  /* 0x0004040001f57983 */ /* 0x000ea80000300800 */
[----:B------:R-:W2:Y:S04]  /*3fc60*/  LDL.LU R246, [R1+0x408] ;  /* 0x0004080001f67983 */ /* 0x000ea80000300800 */
[----:B------:R-:W2:Y:S04]  /*3fc70*/  LDL.LU R247, [R1+0x40c] ;  /* 0x00040c0001f77983 */ /* 0x000ea80000300800 */
[----:B------:R-:W4:Y:S04]  /*3fc80*/  LDL.LU R240, [R1+0x440] ;  /* 0x0004400001f07983 */ /* 0x000f280000300800 */
[----:B------:R-:W4:Y:S04]  /*3fc90*/  LDL.LU R241, [R1+0x444] ;  /* 0x0004440001f17983 */ /* 0x000f280000300800 */
[----:B------:R-:W4:Y:S04]  /*3fca0*/  LDL.LU R242, [R1+0x448] ;  /* 0x0004480001f27983 */ /* 0x000f280000300800 */
[----:B------:R-:W4:Y:S04]  /*3fcb0*/  LDL.LU R243, [R1+0x44c] ;  /* 0x00044c0001f37983 */ /* 0x000f280000300800 */
[----:B-1----:R-:W2:Y:S04]  /*3fcc0*/  LDL.LU R104, [R1+0x460] ;  /* 0x0004600001687983 */ /* 0x002ea80000300800 */
[----:B------:R-:W2:Y:S04]  /*3fcd0*/  LDL.LU R105, [R1+0x464] ;  /* 0x0004640001697983 */ /* 0x000ea80000300800 */
[----:B---3--:R-:W2:Y:S04]  /*3fce0*/  LDL.LU R106, [R1+0x468] ;  /* 0x00046800016a7983 */ /* 0x008ea80000300800 */
[----:B------:R-:W2:Y:S01]  /*3fcf0*/  LDL.LU R107, [R1+0x46c] ;  /* 0x00046c00016b7983 */ /* 0x000ea20000300800 */
[----:B------:R-:W-:-:S03]  /*3fd00*/  IMAD.MOV.U32 R176, RZ, RZ, R55 ;  /* 0x000000ffffb07224 */ /* 0x000fc600078e0037 */
[----:B------:R-:W3:Y:S01]  /*3fd10*/  LDL.LU R164, [R1+0x7b0] ;  /* 0x0007b00001a47983 */ /* 0x000ee20000300800 */
[----:B------:R-:W-:-:S03]  /*3fd20*/  IMAD.MOV.U32 R177, RZ, RZ, R54 ;  /* 0x000000ffffb17224 */ /* 0x000fc600078e0036 */
[----:B------:R-:W3:Y:S01]  /*3fd30*/  LDL.LU R165, [R1+0x7b4] ;  /* 0x0007b40001a57983 */ /* 0x000ee20000300800 */
[----:B------:R-:W-:-:S03]  /*3fd40*/  MOV R178, R58 ;  /* 0x0000003a00b27202 */ /* 0x000fc60000000f00 */
[----:B------:R-:W3:Y:S01]  /*3fd50*/  LDL.LU R166, [R1+0x7b8] ;  /* 0x0007b80001a67983 */ /* 0x000ee20000300800 */
[----:B------:R-:W-:-:S03]  /*3fd60*/  IMAD.MOV.U32 R179, RZ, RZ, R59 ;  /* 0x000000ffffb37224 */ /* 0x000fc600078e003b */
[----:B------:R-:W3:Y:S04]  /*3fd70*/  LDL.LU R167, [R1+0x7bc] ;  /* 0x0007bc0001a77983 */ /* 0x000ee80000300800 */
[----:B------:R-:W4:Y:S04]  /*3fd80*/  LDL.LU R55, [R1+0x4ea4] ;  /* 0x004ea40001377983 */ /* 0x000f280000300800 */
[----:B------:R-:W2:Y:S04]  /*3fd90*/  LDL.LU R54, [R1+0x4ea0] ;  /* 0x004ea00001367983 */ /* 0x000ea80000300800 */
[----:B------:R-:W3:Y:S04]  /*3fda0*/  LDL.LU R58, [R1+0x4e9c] ;  /* 0x004e9c00013a7983 */ /* 0x000ee80000300800 */
[----:B------:R-:W3:Y:S01]  /*3fdb0*/  LDL.LU R59, [R1+0x4e98] ;  /* 0x004e9800013b7983 */ /* 0x000ee20000300800 */
[----:B------:R-:W-:Y:S01]  /*3fdc0*/  IMAD.MOV.U32 R184, RZ, RZ, R67 ;  /* 0x000000ffffb87224 */ /* 0x000fe200078e0043 */
[----:B------:R-:W-:Y:S01]  /*3fdd0*/  MOV R186, R63 ;  /* 0x0000003f00ba7202 */ /* 0x000fe20000000f00 */
[----:B------:R-:W-:Y:S01]  /*3fde0*/  IMAD.MOV.U32 R185, RZ, RZ, R66 ;  /* 0x000000ffffb97224 */ /* 0x000fe200078e0042 */
[----:B------:R-:W3:Y:S01]  /*3fdf0*/  LDL.LU R67, [R1+0x4e94] ;  /* 0x004e940001437983 */ /* 0x000ee20000300800 */
[----:B------:R-:W-:-:S03]  /*3fe00*/  IMAD.MOV.U32 R187, RZ, RZ, R62 ;  /* 0x000000ffffbb7224 */ /* 0x000fc600078e003e */
[----:B------:R-:W3:Y:S01]  /*3fe10*/  LDL.LU R66, [R1+0x4e90] ;  /* 0x004e900001427983 */ /* 0x000ee20000300800 */
[----:B------:R-:W-:-:S03]  /*3fe20*/  IMAD.MOV.U32 R188, RZ, RZ, R19 ;  /* 0x000000ffffbc7224 */ /* 0x000fc600078e0013 */
[----:B------:R-:W3:Y:S01]  /*3fe30*/  LDL.LU R63, [R1+0x4e8c] ;  /* 0x004e8c00013f7983 */ /* 0x000ee20000300800 */
[----:B------:R-:W-:Y:S01]  /*3fe40*/  IMAD.MOV.U32 R189, RZ, RZ, R18 ;  /* 0x000000ffffbd7224 */ /* 0x000fe200078e0012 */
[----:B------:R-:W-:Y:S02]  /*3fe50*/  MOV R190, R14 ;  /* 0x0000000e00be7202 */ /* 0x000fe40000000f00 */
[----:B------:R-:W3:Y:S01]  /*3fe60*/  LDL.LU R62, [R1+0x4e88] ;  /* 0x004e8800013e7983 */ /* 0x000ee20000300800 */
[----:B------:R-:W-:-:S03]  /*3fe70*/  IMAD.MOV.U32 R191, RZ, RZ, R15 ;  /* 0x000000ffffbf7224 */ /* 0x000fc600078e000f */
[----:B------:R-:W3:Y:S04]  /*3fe80*/  LDL.LU R19, [R1+0x4e84] ;  /* 0x004e840001137983 */ /* 0x000ee80000300800 */
[----:B------:R-:W3:Y:S04]  /*3fe90*/  LDL.LU R18, [R1+0x4e80] ;  /* 0x004e800001127983 */ /* 0x000ee80000300800 */
[----:B------:R-:W3:Y:S04]  /*3fea0*/  LDL.LU R14, [R1+0x4e7c] ;  /* 0x004e7c00010e7983 */ /* 0x000ee80000300800 */
[----:B------:R-:W3:Y:S01]  /*3feb0*/  LDL.LU R15, [R1+0x4e78] ;  /* 0x004e7800010f7983 */ /* 0x000ee20000300800 */
[----:B----4-:R-:W-:Y:S01]  /*3fec0*/  IMAD.MOV.U32 R195, RZ, RZ, R55 ;  /* 0x000000ffffc37224 */ /* 0x010fe200078e0037 */
[----:B--2---:R-:W-:Y:S01]  /*3fed0*/  MOV R194, R54 ;  /* 0x0000003600c27202 */ /* 0x004fe20000000f00 */
[----:B---3--:R-:W-:-:S02]  /*3fee0*/  IMAD.MOV.U32 R193, RZ, RZ, R58 ;  /* 0x000000ffffc17224 */ /* 0x008fc400078e003a */
[----:B------:R-:W-:Y:S02]  /*3fef0*/  IMAD.MOV.U32 R192, RZ, RZ, R59 ;  /* 0x000000ffffc07224 */ /* 0x000fe400078e003b */
[----:B------:R-:W2:Y:S04]  /*3ff00*/  LDL.LU R59, [R1+0x4e74] ;  /* 0x004e7400013b7983 */ /* 0x000ea80000300800 */
[----:B------:R-:W3:Y:S04]  /*3ff10*/  LDL.LU R58, [R1+0x4e70] ;  /* 0x004e7000013a7983 */ /* 0x000ee80000300800 */
[----:B------:R-:W4:Y:S04]  /*3ff20*/  LDL.LU R54, [R1+0x4e6c] ;  /* 0x004e6c0001367983 */ /* 0x000f280000300800 */
[----:B------:R-:W4:Y:S01]  /*3ff30*/  LDL.LU R55, [R1+0x4e68] ;  /* 0x004e680001377983 */ /* 0x000f220000300800 */
[----:B------:R-:W-:Y:S01]  /*3ff40*/  IMAD.MOV.U32 R135, RZ, RZ, R19 ;  /* 0x000000ffff877224 */ /* 0x000fe200078e0013 */
[----:B------:R-:W-:Y:S01]  /*3ff50*/  MOV R134, R18 ;  /* 0x0000001200867202 */ /* 0x000fe20000000f00 */
[----:B------:R-:W-:-:S02]  /*3ff60*/  IMAD.MOV.U32 R132, RZ, RZ, R14 ;  /* 0x000000ffff847224 */ /* 0x000fc400078e000e */
[----:B------:R-:W4:Y:S01]  /*3ff70*/  LDL.LU R14, [R1+0x4e64] ;  /* 0x004e6400010e7983 */ /* 0x000f220000300800 */
[----:B------:R-:W-:-:S03]  /*3ff80*/  IMAD.MOV.U32 R133, RZ, RZ, R15 ;  /* 0x000000ffff857224 */ /* 0x000fc600078e000f */
[----:B------:R-:W4:Y:S04]  /*3ff90*/  LDL.LU R15, [R1+0x4e60] ;  /* 0x004e6000010f7983 */ /* 0x000f280000300800 */
[----:B------:R-:W4:Y:S04]  /*3ffa0*/  LDL.LU R18, [R1+0x4e5c] ;  /* 0x004e5c0001127983 */ /* 0x000f280000300800 */
[----:B------:R-:W4:Y:S01]  /*3ffb0*/  LDL.LU R19, [R1+0x4e58] ;  /* 0x004e580001137983 */ /* 0x000f220000300800 */
[----:B------:R-:W-:Y:S01]  /*3ffc0*/  IMAD.MOV.U32 R196, RZ, RZ, R62 ;  /* 0x000000ffffc47224 */ /* 0x000fe200078e003e */
[----:B------:R-:W-:Y:S01]  /*3ffd0*/  MOV R198, R66 ;  /* 0x0000004200c67202 */ /* 0x000fe20000000f00 */
[----:B------:R-:W-:-:S02]  /*3ffe0*/  IMAD.MOV.U32 R197, RZ, RZ, R63 ;  /* 0x000000ffffc57224 */ /* 0x000fc400078e003f */
[----:B------:R-:W-:Y:S02]  /*3fff0*/  IMAD.MOV.U32 R199, RZ, RZ, R67 ;  /* 0x000000ffffc77224 */ /* 0x000fe400078e0043 */
[----:B------:R-:W-:Y:S01]  /*40000*/  IMAD.MOV.U32 R180, RZ, RZ, R70 ;  /* 0x000000ffffb47224 */ /* 0x000fe200078e0046 */
[----:B------:R-:W-:Y:S01]  /*40010*/  MOV R182, R74 ;  /* 0x0000004a00b67202 */ /* 0x000fe20000000f00 */
[----:B------:R-:W-:Y:S02]  /*40020*/  IMAD.MOV.U32 R181, RZ, RZ, R71 ;  /* 0x000000ffffb57224 */ /* 0x000fe400078e0047 */
[----:B------:R-:W-:Y:S02]  /*40030*/  IMAD.MOV.U32 R183, RZ, RZ, R75 ;  /* 0x000000ffffb77224 */ /* 0x000fe400078e004b */
[----:B--2---:R-:W-:Y:S01]  /*40040*/  IMAD.MOV.U32 R203, RZ, RZ, R59 ;  /* 0x000000ffffcb7224 */ /* 0x004fe200078e003b */
[----:B---3--:R-:W-:Y:S01]  /*40050*/  MOV R202, R58 ;  /* 0x0000003a00ca7202 */ /* 0x008fe20000000f00 */
[----:B----4-:R-:W-:-:S02]  /*40060*/  IMAD.MOV.U32 R200, RZ, RZ, R54 ;  /* 0x000000ffffc87224 */ /* 0x010fc400078e0036 */
[----:B------:R-:W2:Y:S01]  /*40070*/  LDL.LU R54, [R1+0x4e54] ;  /* 0x004e540001367983 */ /* 0x000ea20000300800 */
[----:B------:R-:W-:-:S03]  /*40080*/  IMAD.MOV.U32 R201, RZ, RZ, R55 ;  /* 0x000000ffffc97224 */ /* 0x000fc600078e0037 */
[----:B------:R-:W2:Y:S04]  /*40090*/  LDL.LU R55, [R1+0x4e50] ;  /* 0x004e500001377983 */ /* 0x000ea80000300800 */
[----:B------:R-:W3:Y:S04]  /*400a0*/  LDL.LU R58, [R1+0x4e4c] ;  /* 0x004e4c00013a7983 */ /* 0x000ee80000300800 */
[----:B------:R-:W3:Y:S04]  /*400b0*/  LDL.LU R59, [R1+0x4e48] ;  /* 0x004e4800013b7983 */ /* 0x000ee80000300800 */
[----:B------:R-:W4:Y:S04]  /*400c0*/  LDL.LU R62, [R1+0x4e44] ;  /* 0x004e4400013e7983 */ /* 0x000f280000300800 */
[----:B------:R-:W4:Y:S04]  /*400d0*/  LDL.LU R63, [R1+0x4e40] ;  /* 0x004e4000013f7983 */ /* 0x000f280000300800 */
[----:B------:R-:W2:Y:S04]  /*400e0*/  LDL.LU R66, [R1+0x4e3c] ;  /* 0x004e3c0001427983 */ /* 0x000ea80000300800 */
[----:B------:R-:W2:Y:S04]  /*400f0*/  LDL.LU R67, [R1+0x4e38] ;  /* 0x004e380001437983 */ /* 0x000ea80000300800 */
[----:B------:R-:W3:Y:S04]  /*40100*/  LDL.LU R70, [R1+0x4e34] ;  /* 0x004e340001467983 */ /* 0x000ee80000300800 */
[----:B------:R-:W3:Y:S04]  /*40110*/  LDL.LU R71, [R1+0x4e30] ;  /* 0x004e300001477983 */ /* 0x000ee80000300800 */
[----:B------:R-:W4:Y:S04]  /*40120*/  LDL.LU R74, [R1+0x4e2c] ;  /* 0x004e2c00014a7983 */ /* 0x000f280000300800 */
[----:B------:R-:W4:Y:S04]  /*40130*/  LDL.LU R75, [R1+0x4e28] ;  /* 0x004e2800014b7983 */ /* 0x000f280000300800 */
[----:B------:R-:W2:Y:S04]  /*40140*/  LDL.LU R116, [R1+0x6d0] ;  /* 0x0006d00001747983 */ /* 0x000ea80000300800 */
        /* <DEDUP_REMOVED lines=22> */
[----:B------:R-:W2:Y:S01]  /*402b0*/  LDL.LU R251, [R1+0x27c] ;  /* 0x00027c0001fb7983 */ /* 0x000ea20000300800 */
[----:B------:R-:W-:Y:S01]  /*402c0*/  LOP3.LUT R76, R0, 0x20, RZ, 0x3c, !PT ;  /* 0x00000020004c7812 */ /* 0x000fe200078e3cff */
[----:B------:R-:W-:Y:S01]  /*402d0*/  IMAD.MOV.U32 R41, RZ, RZ, R128 ;  /* 0x000000ffff297224 */ /* 0x000fe200078e0080 */
[----:B------:R-:W-:Y:S01]  /*402e0*/  MOV R45, R130 ;  /* 0x00000082002d7202 */ /* 0x000fe20000000f00 */
[----:B------:R-:W-:Y:S01]  /*402f0*/  IMAD.MOV.U32 R40, RZ, RZ, R129 ;  /* 0x000000ffff287224 */ /* 0x000fe200078e0081 */
[----:B------:R-:W-:Y:S01]  /*40300*/  LDS R128, [R0+UR10+0x21080] ;  /* 0x0210800a00807984 */ /* 0x000fe20008000800 */
[----:B------:R-:W-:-:S03]  /*40310*/  IMAD.MOV.U32 R44, RZ, RZ, R131 ;  /* 0x000000ffff2c7224 */ /* 0x000fc600078e0083 */
[----:B------:R-:W-:Y:S04]  /*40320*/  LDS R130, [R0+UR10+0x21880] ;  /* 0x0218800a00827984 */ /* 0x000fe80008000800 */
[----:B------:R-:W-:Y:S04]  /*40330*/  LDS R129, [R76+UR10+0x21080] ;  /* 0x0210800a4c817984 */ /* 0x000fe80008000800 */
[----:B------:R-:W1:Y:S01]  /*40340*/  LDS R131, [R76+UR10+0x21880] ;  /* 0x0218800a4c837984 */ /* 0x000e620008000800 */
[----:B------:R-:W-:Y:S06]  /*40350*/  HMMA.1688.F32.TF32 R180, R124, R18, R180 ;  /* 0x000000127cb4723c */ /* 0x000fec00000810b4 */
[----:B-1----:R-:W-:Y:S06]  /*40360*/  HMMA.1688.F32.TF32 R104, R128, R34, R104 ;  /* 0x000000228068723c */ /* 0x002fec0000081068 */
[C---:B---3--:R-:W-:Y:S06]  /*40370*/  HMMA.1688.F32.TF32 R132, R124.reuse, R70, R132 ;  /* 0x000000467c84723c */ /* 0x048fec0000081084 */
[----:B----4-:R-:W-:-:S15]  /*40380*/  HMMA.1688.F32.TF32 R200, R124, R74, R200 ;  /* 0x0000004a7cc8723c */ /* 0x010fde00000810c8 */
[----:B------:R-:W-:-:S08]  /*40390*/  NOP ;  /* 0x0000000000007918 */ /* 0x000fd00000000000 */
[----:B------:R-:W-:Y:S04]  /*403a0*/  STL.64 [R1+0xf40], R200 ;  /* 0x000f40c801007387 */ /* 0x000fe80000100a00 */
[----:B------:R1:W-:Y:S01]  /*403b0*/  STL.64 [R1+0xf48], R202 ;  /* 0x000f48ca01007387 */ /* 0x0003e20000100a00 */
[----:B--2---:R-:W-:Y:S03]  /*403c0*/  HMMA.1688.F32.TF32 R116, R128, R98, R116 ;  /* 0x000000628074723c */ /* 0x004fe60000081074 */
[----:B-1----:R-:W2:Y:S04]  /*403d0*/  LDL.LU.64 R202, [R1+0x4e20] ;  /* 0x004e200001ca7983 */ /* 0x002ea80000300a00 */
[----:B------:R-:W2:Y:S04]  /*403e0*/  LDL.LU.64 R200, [R1+0x4e18] ;  /* 0x004e180001c87983 */ /* 0x000ea80000300a00 */
[----:B------:R-:W-:Y:S04]  /*403f0*/  STL.64 [R1+0xf30], R132 ;  /* 0x000f308401007387 */ /* 0x000fe80000100a00 */
[----:B------:R1:W-:Y:S02]  /*40400*/  STL.64 [R1+0xf38], R134 ;  /* 0x000f388601007387 */ /* 0x0003e40000100a00 */
[C---:B-1----:R-:W-:Y:S06]  /*40410*/  HMMA.1688.F32.TF32 R132, R124.reuse, R66, R196 ;  /* 0x000000427c84723c */ /* 0x042fec00000810c4 */
[C---:B------:R-:W-:Y:S06]  /*40420*/  HMMA.1688.F32.TF32 R192, R124.reuse, R62, R192 ;  /* 0x0000003e7cc0723c */ /* 0x040fec00000810c0 */
[----:B------:R-:W-:Y:S01]  /*40430*/  HMMA.1688.F32.TF32 R188, R124, R58, R188 ;  /* 0x0000003a7cbc723c */ /* 0x000fe200000810bc */
[----:B------:R-:W-:Y:S01]  /*40440*/  IMAD.MOV.U32 R9, RZ, RZ, R116 ;  /* 0x000000ffff097224 */ /* 0x000fe200078e0074 */
[----:B------:R-:W-:Y:S01]  /*40450*/  MOV R5, R118 ;  /* 0x0000007600057202 */ /* 0x000fe20000000f00 */
[----:B------:R-:W-:-:S08]  /*40460*/  IMAD.MOV.U32 R8, RZ, RZ, R117 ;  /* 0x000000ffff087224 */ /* 0x000fd000078e0075 */
[----:B------:R-:W-:Y:S04]  /*40470*/  STL.64 [R1+0xf20], R132 ;  /* 0x000f208401007387 */ /* 0x000fe80000100a00 */
[----:B------:R1:W-:Y:S01]  /*40480*/  STL.64 [R1+0xf28], R134 ;  /* 0x000f288601007387 */ /* 0x0003e20000100a00 */
[----:B------:R-:W-:Y:S02]  /*40490*/  IMAD.MOV.U32 R4, RZ, RZ, R119 ;  /* 0x000000ffff047224 */ /* 0x000fe400078e0077 */
[----:B------:R-:W-:Y:S06]  /*404a0*/  HMMA.1688.F32.TF32 R116, R128, R50, R168 ;  /* 0x000000328074723c */ /* 0x000fec00000810a8 */
[C---:B-1----:R-:W-:Y:S06]  /*404b0*/  HMMA.1688.F32.TF32 R132, R124.reuse, R54, R184 ;  /* 0x000000367c84723c */ /* 0x042fec00000810b8 */
[----:B------:R-:W-:Y:S01]  /*404c0*/  HMMA.1688.F32.TF32 R124, R124, R14, R176 ;  /* 0x0000000e7c7c723c */ /* 0x000fe200000810b0 */
[----:B------:R-:W-:Y:S04]  /*404d0*/  STL.64 [R1+0xf10], R192 ;  /* 0x000f10c001007387 */ /* 0x000fe80000100a00 */
[----:B------:R-:W-:Y:S04]  /*404e0*/  STL.64 [R1+0xf18], R194 ;  /* 0x000f18c201007387 */ /* 0x000fe80000100a00 */
[----:B------:R-:W-:Y:S04]  /*404f0*/  STL.64 [R1+0xf00], R188 ;  /* 0x000f00bc01007387 */ /* 0x000fe80000100a00 */
[----:B------:R-:W-:Y:S04]  /*40500*/  STL.64 [R1+0xf08], R190 ;  /* 0x000f08be01007387 */ /* 0x000fe80000100a00 */
[----:B------:R-:W-:Y:S04]  /*40510*/  STL.64 [R1+0xef0], R132 ;  /* 0x000ef08401007387 */ /* 0x000fe80000100a00 */
[----:B------:R-:W-:Y:S04]  /*40520*/  STL.64 [R1+0xef8], R134 ;  /* 0x000ef88601007387 */ /* 0x000fe80000100a00 */
[----:B------:R-:W-:Y:S04]  /*40530*/  STL.64 [R1+0xee0], R180 ;  /* 0x000ee0b401007387 */ /* 0x000fe80000100a00 */
[----:B------:R-:W-:Y:S01]  /*40540*/  STL.64 [R1+0xee8], R182 ;  /* 0x000ee8b601007387 */ /* 0x000fe20000100a00 */
[----:B------:R-:W-:-:S03]  /*40550*/  IMAD.MOV.U32 R84, RZ, RZ, R116 ;  /* 0x000000ffff547224 */ /* 0x000fc600078e0074 */
[----:B------:R-:W-:Y:S01]  /*40560*/  STL.64 [R1+0xed0], R124 ;  /* 0x000ed07c01007387 */ /* 0x000fe20000100a00 */
[----:B------:R-:W-:-:S03]  /*40570*/  IMAD.MOV.U32 R85, RZ, RZ, R117 ;  /* 0x000000ffff557224 */ /* 0x000fc600078e0075 */
[----:B------:R-:W-:Y:S04]  /*40580*/  STL.64 [R1+0xed8], R126 ;  /* 0x000ed87e01007387 */ /* 0x000fe80000100a00 */
[----:B------:R-:W-:Y:S01]  /*40590*/  STL [R1+0x4ae8], R9 ;  /* 0x004ae80901007387 */ /* 0x000fe20000100800 */
[C---:B------:R-:W-:Y:S03]  /*405a0*/  HMMA.1688.F32.TF32 R108, R128.reuse, R42, R108 ;  /* 0x0000002a806c723c */ /* 0x040fe6000008106c */
[----:B------:R1:W-:Y:S03]  /*405b0*/  STL.64 [R1+0x248], R118 ;  /* 0x0002487601007387 */ /* 0x0003e60000100a00 */
[C---:B------:R-:W-:Y:S01]  /*405c0*/  HMMA.1688.F32.TF32 R112, R128.reuse, R38, R112 ;  /* 0x000000268070723c */ /* 0x040fe20000081070 */
[----:B------:R-:W-:Y:S04]  /*405d0*/  LDS R124, [R0+UR10+0x21100] ;  /* 0x0211000a007c7984 */ /* 0x000fe80008000800 */
[----:B------:R-:W-:Y:S01]  /*405e0*/  LDS R126, [R0+UR10+0x21900] ;  /* 0x0219000a007e7984 */ /* 0x000fe20008000800 */
[C---:B-1----:R-:W-:Y:S03]  /*405f0*/  HMMA.1688.F32.TF32 R116, R128.reuse, R46, R172 ;  /* 0x0000002e8074723c */ /* 0x042fe600000810ac */
[----:B------:R-:W-:Y:S04]  /*40600*/  STL [R1+0x4ae4], R85 ;  /* 0x004ae45501007387 */ /* 0x000fe80000100800 */
[----:B------:R-:W-:Y:S01]  /*40610*/  STL [R1+0x4ae0], R84 ;  /* 0x004ae05401007387 */ /* 0x000fe20000100800 */
[C---:B------:R-:W-:Y:S03]  /*40620*/  HMMA.1688.F32.TF32 R132, R128.reuse, R102, R164 ;  /* 0x000000668084723c */ /* 0x040fe600000810a4 */
[----:B------:R-:W-:Y:S04]  /*40630*/  LDS R125, [R76+UR10+0x21100] ;  /* 0x0211000a4c7d7984 */ /* 0x000fe80008000800 */
[----:B------:R-:W1:Y:S08]  /*40640*/  LDS R127, [R76+UR10+0x21900] ;  /* 0x0219000a4c7f7984 */ /* 0x000e700008000800 */
[----:B------:R-:W-:Y:S04]  /*40650*/  STL.64 [R1+0x420], R116 ;  /* 0x0004207401007387 */ /* 0x000fe80000100a00 */
[----:B------:R-:W-:Y:S04]  /*40660*/  STL.64 [R1+0x428], R118 ;  /* 0x0004287601007387 */ /* 0x000fe80000100a00 */
[----:B------:R-:W-:Y:S04]  /*40670*/  STL.64 [R1+0x290], R108 ;  /* 0x0002906c01007387 */ /* 0x000fe80000100a00 */
[----:B------:R3:W-:Y:S04]  /*40680*/  STL.64 [R1+0x298], R110 ;  /* 0x0002986e01007387 */ /* 0x0007e80000100a00 */
[----:B------:R-:W-:Y:S04]  /*40690*/  STL.64 [R1+0x450], R112 ;  /* 0x0004507001007387 */ /* 0x000fe80000100a00 */
[----:B------:R4:W-:Y:S01]  /*406a0*/  STL.64 [R1+0x458], R114 ;  /* 0x0004587201007387 */ /* 0x0009e20000100a00 */
[C---:B---3--:R-:W-:Y:S03]  /*406b0*/  HMMA.1688.F32.TF32 R108, R128.reuse, R30, R240 ;  /* 0x0000001e806c723c */ /* 0x048fe600000810f0 */
[----:B------:R-:W-:Y:S04]  /*406c0*/  STL.64 [R1+0x460], R104 ;  /* 0x0004606801007387 */ /* 0x000fe80000100a00 */
[----:B------:R3:W-:Y:S01]  /*406d0*/  STL.64 [R1+0x468], R106 ;  /* 0x0004686a01007387 */ /* 0x0007e20000100a00 */
[C---:B----4-:R-:W-:Y:S06]  /*406e0*/  HMMA.1688.F32.TF32 R112, R128.reuse, R26, R244 ;  /* 0x0000001a8070723c */ /* 0x050fec00000810f4 */
[----:B---3--:R-:W-:Y:S09]  /*406f0*/  HMMA.1688.F32.TF32 R104, R128, R22, R248 ;  /* 0x000000168068723c */ /* 0x008ff200000810f8 */
[----:B------:R3:W-:Y:S04]  /*40700*/  STL.64 [R1+0x440], R108 ;  /* 0x0004406c01007387 */ /* 0x0007e80000100a00 */
[----:B------:R4:W-:Y:S04]  /*40710*/  STL.64 [R1+0x448], R110 ;  /* 0x0004486e01007387 */ /* 0x0009e80000100a00 */
[----:B---3--:R-:W3:Y:S04]  /*40720*/  LDL.LU R108, [R1] ;  /* 0x00000000016c7983 */ /* 0x008ee80000300800 */
[----:B------:R-:W-:Y:S04]  /*40730*/  STL.64 [R1+0x400], R112 ;  /* 0x0004007001007387 */ /* 0x000fe80000100a00 */
[----:B------:R-:W-:Y:S04]  /*40740*/  STL.64 [R1+0x408], R114 ;  /* 0x0004087201007387 */ /* 0x000fe80000100a00 */
[----:B------:R1:W-:Y:S04]  /*40750*/  STL.64 [R1+0x270], R104 ;  /* 0x0002706801007387 */ /* 0x0003e80000100a00 */
[----:B------:R1:W-:Y:S04]  /*40760*/  STL.64 [R1+0x278], R106 ;  /* 0x0002786a01007387 */ /* 0x0003e80000100a00 */
[----:B------:R-:W3:Y:S04]  /*40770*/  LDL.LU R109, [R1+0x4] ;  /* 0x00000400016d7983 */ /* 0x000ee80000300800 */
[----:B----4-:R-:W3:Y:S04]  /*40780*/  LDL.LU R110, [R1+0x8] ;  /* 0x00000800016e7983 */ /* 0x010ee80000300800 */
[----:B------:R-:W3:Y:S01]  /*40790*/  LDL.LU R111, [R1+0xc] ;  /* 0x00000c00016f7983 */ /* 0x000ee20000300800 */
[----:B------:R-:W-:-:S03]  /*407a0*/  IMAD.MOV.U32 R61, RZ, RZ, R132 ;  /* 0x000000ffff3d7224 */ /* 0x000fc600078e0084 */
[----:B------:R-:W4:Y:S01]  /*407b0*/  LDL.LU R116, [R1+0x30] ;  /* 0x0000300001747983 */ /* 0x000f220000300800 */
[----:B------:R-:W-:-:S03]  /*407c0*/  IMAD.MOV.U32 R60, RZ, RZ, R133 ;  /* 0x000000ffff3c7224 */ /* 0x000fc600078e0085 */
[----:B------:R-:W4:Y:S01]  /*407d0*/  LDL.LU R117, [R1+0x34] ;  /* 0x0000340001757983 */ /* 0x000f220000300800 */
[----:B------:R-:W-:-:S03]  /*407e0*/  MOV R57, R134 ;  /* 0x0000008600397202 */ /* 0x000fc60000000f00 */
[----:B------:R-:W4:Y:S01]  /*407f0*/  LDL.LU R118, [R1+0x38] ;  /* 0x0000380001767983 */ /* 0x000f220000300800 */
[----:B------:R-:W-:-:S03]  /*40800*/  IMAD.MOV.U32 R56, RZ, RZ, R135 ;  /* 0x000000ffff387224 */ /* 0x000fc600078e0087 */
[----:B------:R-:W4:Y:S04]  /*40810*/  LDL.LU R119, [R1+0x3c] ;  /* 0x00003c0001777983 */ /* 0x000f280000300800 */
[----:B------:R-:W2:Y:S04]  /*40820*/  LDL.LU R132, [R1+0x40] ;  /* 0x0000400001847983 */ /* 0x000ea80000300800 */
[----:B------:R-:W2:Y:S04]  /*40830*/  LDL.LU R133, [R1+0x44] ;  /* 0x0000440001857983 */ /* 0x000ea80000300800 */
[----:B------:R-:W2:Y:S04]  /*40840*/  LDL.LU R134, [R1+0x48] ;  /* 0x0000480001867983 */ /* 0x000ea80000300800 */
[----:B------:R-:W2:Y:S04]  /*40850*/  LDL.LU R135, [R1+0x4c] ;  /* 0x00004c0001877983 */ /* 0x000ea80000300800 */
[----:B------:R-:W3:Y:S04]  /*40860*/  LDL.LU R248, [R1+0x50] ;  /* 0x0000500001f87983 */ /* 0x000ee80000300800 */
[----:B------:R-:W3:Y:S04]  /*40870*/  LDL.LU R249, [R1+0x54] ;  /* 0x0000540001f97983 */ /* 0x000ee80000300800 */
[----:B------:R-:W3:Y:S04]  /*40880*/  LDL.LU R250, [R1+0x58] ;  /* 0x0000580001fa7983 */ /* 0x000ee80000300800 */
[----:B------:R-:W3:Y:S04]  /*40890*/  LDL.LU R251, [R1+0x5c] ;  /* 0x00005c0001fb7983 */ /* 0x000ee80000300800 */
[----:B------:R-:W4:Y:S04]  /*408a0*/  LDL.LU R240, [R1+0x70] ;  /* 0x0000700001f07983 */ /* 0x000f280000300800 */
[----:B------:R-:W4:Y:S04]  /*408b0*/  LDL.LU R241, [R1+0x74] ;  /* 0x0000740001f17983 */ /* 0x000f280000300800 */
[----:B------:R-:W4:Y:S04]  /*408c0*/  LDL.LU R242, [R1+0x78] ;  /* 0x0000780001f27983 */ /* 0x000f280000300800 */
[----:B------:R-:W4:Y:S04]  /*408d0*/  LDL.LU R243, [R1+0x7c] ;  /* 0x00007c0001f37983 */ /* 0x000f280000300800 */
[----:B-1----:R-:W2:Y:S04]  /*408e0*/  LDL.LU R104, [R1+0x80] ;  /* 0x0000800001687983 */ /* 0x002ea80000300800 */
        /* <DEDUP_REMOVED lines=47> */
[C---:B---3--:R-:W-:Y:S06]  /*40be0*/  HMMA.1688.F32.TF32 R248, R128.reuse, R86, R248 ;  /* 0x0000005680f8723c */ /* 0x048fec00000810f8 */
[C---:B----4-:R-:W-:Y:S06]  /*40bf0*/  HMMA.1688.F32.TF32 R240, R128.reuse, R94, R240 ;  /* 0x0000005e80f0723c */ /* 0x050fec00000810f0 */
[C---:B--2---:R-:W-:Y:S06]  /*40c00*/  HMMA.1688.F32.TF32 R104, R128.reuse, R138, R104 ;  /* 0x0000008a8068723c */ /* 0x044fec0000081068 */
[C---:B------:R-:W-:Y:S06]  /*40c10*/  HMMA.1688.F32.TF32 R112, R128.reuse, R142, R112 ;  /* 0x0000008e8070723c */ /* 0x040fec0000081070 */
[C---:B------:R-:W-:Y:S06]  /*40c20*/  HMMA.1688.F32.TF32 R176, R128.reuse, R10, R176 ;  /* 0x0000000a80b0723c */ /* 0x040fec00000810b0 */
[C---:B------:R-:W-:Y:S06]  /*40c30*/  HMMA.1688.F32.TF32 R196, R128.reuse, R162, R196 ;  /* 0x000000a280c4723c */ /* 0x040fec00000810c4 */
[C---:B------:R-:W-:Y:S06]  /*40c40*/  HMMA.1688.F32.TF32 R180, R128.reuse, R146, R180 ;  /* 0x0000009280b4723c */ /* 0x040fec00000810b4 */
[C---:B------:R-:W-:Y:S06]  /*40c50*/  HMMA.1688.F32.TF32 R184, R128.reuse, R150, R184 ;  /* 0x0000009680b8723c */ /* 0x040fec00000810b8 */
[----:B------:R-:W-:Y:S06]  /*40c60*/  HMMA.1688.F32.TF32 R192, R128, R158, R192 ;  /* 0x0000009e80c0723c */ /* 0x000fec00000810c0 */
[----:B------:R-:W-:-:S02]  /*40c70*/  IMAD.MOV.U32 R141, RZ, RZ, R199 ;  /* 0x000000ffff8d7224 */ /* 0x000fc400078e00c7 */
[----:B------:R-:W-:Y:S01]  /*40c80*/  IMAD.MOV.U32 R140, RZ, RZ, R198 ;  /* 0x000000ffff8c7224 */ /* 0x000fe200078e00c6 */
[C---:B------:R-:W-:Y:S01]  /*40c90*/  HMMA.1688.F32.TF32 R188, R128.reuse, R154, R188 ;  /* 0x0000009a80bc723c */ /* 0x040fe200000810bc */
[----:B------:R-:W-:Y:S01]  /*40ca0*/  IMAD.MOV.U32 R153, RZ, RZ, R197 ;  /* 0x000000ffff997224 */ /* 0x000fe200078e00c5 */
[----:B------:R-:W-:Y:S01]  /*40cb0*/  MOV R152, R196 ;  /* 0x000000c400987202 */ /* 0x000fe20000000f00 */
[----:B------:R-:W2:Y:S04]  /*40cc0*/  LDL.LU.64 R198, [R1+0x4e10] ;  /* 0x004e100001c67983 */ /* 0x000ea80000300a00 */
[----:B------:R-:W2:Y:S04]  /*40cd0*/  LDL.LU.64 R196, [R1+0x4e08] ;  /* 0x004e080001c47983 */ /* 0x000ea80000300a00 */
[----:B------:R-:W-:Y:S04]  /*40ce0*/  STL [R1+0x49fc], R141 ;  /* 0x0049fc8d01007387 */ /* 0x000fe80000100800 */
[----:B------:R-:W-:Y:S01]  /*40cf0*/  STL [R1+0x49f8], R140 ;  /* 0x0049f88c01007387 */ /* 0x000fe20000100800 */
[C---:B------:R-:W-:Y:S03]  /*40d00*/  HMMA.1688.F32.TF32 R164, R128.reuse, R6, R164 ;  /* 0x0000000680a4723c */ /* 0x040fe600000810a4 */
[----:B------:R-:W-:Y:S04]  /*40d10*/  STL [R1+0x49f4], R153 ;  /* 0x0049f49901007387 */ /* 0x000fe80000100800 */
[----:B------:R-:W-:Y:S04]  /*40d20*/  STL [R1+0x49f0], R152 ;  /* 0x0049f09801007387 */ /* 0x000fe80000100800 */
[----:B------:R-:W-:Y:S04]  /*40d30*/  STL.64 [R1+0x1160], R192 ;  /* 0x001160c001007387 */ /* 0x000fe80000100a00 */
[----:B------:R1:W-:Y:S01]  /*40d40*/  STL.64 [R1+0x1168], R194 ;  /* 0x001168c201007387 */ /* 0x0003e20000100a00 */
[C---:B------:R-:W-:Y:S03]  /*40d50*/  HMMA.1688.F32.TF32 R244, R128.reuse, R90, R244 ;  /* 0x0000005a80f4723c */ /* 0x040fe600000810f4 */
[----:B-1----:R-:W3:Y:S04]  /*40d60*/  LDL.LU.64 R194, [R1+0x4e00] ;  /* 0x004e000001c27983 */ /* 0x002ee80000300a00 */
[----:B------:R-:W3:Y:S04]  /*40d70*/  LDL.LU.64 R192, [R1+0x4df8] ;  /* 0x004df80001c07983 */ /* 0x000ee80000300a00 */
[----:B------:R-:W-:Y:S04]  /*40d80*/  STL.64 [R1+0x1150], R188 ;  /* 0x001150bc01007387 */ /* 0x000fe80000100a00 */
[----:B------:R1:W-:Y:S04]  /*40d90*/  STL.64 [R1+0x1158], R190 ;  /* 0x001158be01007387 */ /* 0x0003e80000100a00 */
[----:B-1----:R-:W4:Y:S04]  /*40da0*/  LDL.LU.64 R190, [R1+0x4df0] ;  /* 0x004df00001be7983 */ /* 0x002f280000300a00 */
[----:B------:R-:W4:Y:S04]  /*40db0*/  LDL.LU.64 R188, [R1+0x4de8] ;  /* 0x004de80001bc7983 */ /* 0x000f280000300a00 */
[----:B------:R-:W-:Y:S04]  /*40dc0*/  STL.64 [R1+0x1140], R184 ;  /* 0x001140b801007387 */ /* 0x000fe80000100a00 */
[----:B------:R1:W-:Y:S04]  /*40dd0*/  STL.64 [R1+0x1148], R186 ;  /* 0x001148ba01007387 */ /* 0x0003e80000100a00 */
[----:B-1----:R-:W2:Y:S04]  /*40de0*/  LDL.LU.64 R186, [R1+0x4de0] ;  /* 0x004de00001ba7983 */ /* 0x002ea80000300a00 */
[----:B------:R-:W2:Y:S04]  /*40df0*/  LDL.LU.64 R184, [R1+0x4dd8] ;  /* 0x004dd80001b87983 */ /* 0x000ea80000300a00 */
[----:B------:R-:W-:Y:S04]  /*40e00*/  STL.64 [R1+0x1130], R180 ;  /* 0x001130b401007387 */ /* 0x000fe80000100a00 */
[----:B------:R1:W-:Y:S04]  /*40e10*/  STL.64 [R1+0x1138], R182 ;  /* 0x001138b601007387 */ /* 0x0003e80000100a00 */
        /* <DEDUP_REMOVED lines=29> */
[----:B------:R-:W4:Y:S01]  /*40ff0*/  LDL.LU.64 R248, [R1+0x4d58] ;  /* 0x004d580001f87983 */ /* 0x000f220000300a00 */
[----:B------:R-:W-:-:S15]  /*41000*/  HMMA.1688.F32.TF32 R132, R128, R82, R132 ;  /* 0x000000528084723c */ /* 0x000fde0000081084 */
[----:B------:R-:W-:-:S08]  /*41010*/  NOP ;  /* 0x0000000000007918 */ /* 0x000fd00000000000 */
[----:B------:R-:W-:Y:S04]  /*41020*/  STL.64 [R1+0x10b0], R132 ;  /* 0x0010b08401007387 */ /* 0x000fe80000100a00 */
[----:B------:R1:W-:Y:S02]  /*41030*/  STL.64 [R1+0x10b8], R134 ;  /* 0x0010b88601007387 */ /* 0x0003e40000100a00 */
[C---:B-1----:R-:W-:Y:S06]  /*41040*/  HMMA.1688.F32.TF32 R132, R128.reuse, R78, R116 ;  /* 0x0000004e8084723c */ /* 0x042fec0000081074 */
[C---:B------:R-:W-:Y:S06]  /*41050*/  HMMA.1688.F32.TF32 R116, R128.reuse, R74, R168 ;  /* 0x0000004a8074723c */ /* 0x040fec00000810a8 */
[C---:B------:R-:W-:Y:S11]  /*41060*/  HMMA.1688.F32.TF32 R168, R128.reuse, R70, R172 ;  /* 0x0000004680a8723c */ /* 0x040ff600000810ac */
[----:B------:R1:W-:Y:S04]  /*41070*/  STL.64 [R1+0x10a0], R132 ;  /* 0x0010a08401007387 */ /* 0x0003e80000100a00 */
[----:B------:R1:W-:Y:S04]  /*41080*/  STL.64 [R1+0x10a8], R134 ;  /* 0x0010a88601007387 */ /* 0x0003e80000100a00 */
[----:B-1----:R-:W2:Y:S04]  /*41090*/  LDL.LU R132, [R1+0x280] ;  /* 0x0002800001847983 */ /* 0x002ea80000300800 */
[----:B------:R-:W-:Y:S04]  /*410a0*/  STL.64 [R1+0x1090], R116 ;  /* 0x0010907401007387 */ /* 0x000fe80000100a00 */
[----:B------:R1:W-:Y:S04]  /*410b0*/  STL.64 [R1+0x1098], R118 ;  /* 0x0010987601007387 */ /* 0x0003e80000100a00 */
[----:B------:R-:W2:Y:S04]  /*410c0*/  LDL.LU R133, [R1+0x284] ;  /* 0x0002840001857983 */ /* 0x000ea80000300800 */
[----:B------:R-:W2:Y:S01]  /*410d0*/  LDL.LU R134, [R1+0x288] ;  /* 0x0002880001867983 */ /* 0x000ea20000300800 */
[C---:B-1----:R-:W-:Y:S03]  /*410e0*/  HMMA.1688.F32.TF32 R116, R128.reuse, R66, R108 ;  /* 0x000000428074723c */ /* 0x042fe6000008106c */
[----:B------:R-:W2:Y:S04]  /*410f0*/  LDL.LU R135, [R1+0x28c] ;  /* 0x00028c0001877983 */ /* 0x000ea80000300800 */
[----:B------:R-:W-:Y:S04]  /*41100*/  STL.64 [R1+0x1080], R168 ;  /* 0x001080a801007387 */ /* 0x000fe80000100a00 */
[----:B------:R-:W-:Y:S01]  /*41110*/  STL.64 [R1+0x1088], R170 ;  /* 0x001088aa01007387 */ /* 0x000fe20000100a00 */
[C---:B----4-:R-:W-:Y:S03]  /*41120*/  HMMA.1688.F32.TF32 R108, R128.reuse, R62, R248 ;  /* 0x0000003e806c723c */ /* 0x050fe600000810f8 */
[----:B------:R-:W4:Y:S08]  /*41130*/  LDL.LU R248, [R1+0x410] ;  /* 0x0004100001f87983 */ /* 0x000f300000300800 */
[----:B------:R-:W-:Y:S04]  /*41140*/  STL.64 [R1+0x1070], R116 ;  /* 0x0010707401007387 */ /* 0x000fe80000100a00 */
[----:B------:R-:W-:Y:S08]  /*41150*/  STL.64 [R1+0x1078], R118 ;  /* 0x0010787601007387 */ /* 0x000ff00000100a00 */
[----:B------:R-:W-:Y:S04]  /*41160*/  STL.64 [R1+0x1060], R108 ;  /* 0x0010606c01007387 */ /* 0x000fe80000100a00 */
[----:B------:R3:W-:Y:S04]  /*41170*/  STL.64 [R1+0x1068], R110 ;  /* 0x0010686e01007387 */ /* 0x0007e80000100a00 */
[----:B------:R-:W4:Y:S04]  /*41180*/  LDL.LU R249, [R1+0x414] ;  /* 0x0004140001f97983 */ /* 0x000f280000300800 */
[----:B------:R-:W4:Y:S01]  /*41190*/  LDL.LU R250, [R1+0x418] ;  /* 0x0004180001fa7983 */ /* 0x000f220000300800 */
[----:B---3--:R-:W-:Y:S03]  /*411a0*/  HMMA.1688.F32.TF32 R108, R128, R58, R244 ;  /* 0x0000003a806c723c */ /* 0x008fe600000810f4 */
[----:B------:R-:W4:Y:S04]  /*411b0*/  LDL.LU R251, [R1+0x41c] ;  /* 0x00041c0001fb7983 */ /* 0x000f280000300800 */
[----:B------:R-:W3:-:S15]  /*411c0*/  LDL.LU R244, [R1+0x480] ;  /* 0x0004800001f47983 */ /* 0x000ede0000300800 */
[----:B------:R-:W-:-:S01]  /*411d0*/  NOP ;  /* 0x0000000000007918 */ /* 0x000fc20000000000 */
[----:B------:R-:W-:Y:S04]  /*411e0*/  STL.64 [R1+0x1050], R108 ;  /* 0x0010506c01007387 */ /* 0x000fe80000100a00 */
[----:B------:R2:W-:Y:S04]  /*411f0*/  STL.64 [R1+0x1058], R110 ;  /* 0x0010586e01007387 */ /* 0x0005e80000100a00 */
[----:B------:R-:W3:Y:S04]  /*41200*/  LDL.LU R245, [R1+0x484] ;  /* 0x0004840001f57983 */ /* 0x000ee80000300800 */
[----:B------:R-:W3:Y:S01]  /*41210*/  LDL.LU R246, [R1+0x488] ;  /* 0x0004880001f67983 */ /* 0x000ee20000300800 */
[----:B--2---:R-:W-:Y:S03]  /*41220*/  HMMA.1688.F32.TF32 R108, R128, R54, R240 ;  /* 0x00000036806c723c */ /* 0x004fe600000810f0 */
[----:B------:R-:W3:Y:S04]  /*41230*/  LDL.LU R247, [R1+0x48c] ;  /* 0x00048c0001f77983 */ /* 0x000ee80000300800 */
[----:B------:R-:W2:-:S15]  /*41240*/  LDL.LU R116, [R1+0x7a0] ;  /* 0x0007a00001747983 */ /* 0x000e9e0000300800 */
[----:B------:R-:W-:-:S01]  /*41250*/  NOP ;  /* 0x0000000000007918 */ /* 0x000fc20000000000 */
        /* <DEDUP_REMOVED lines=9> */
[----:B------:R-:W3:Y:S04]  /*412f0*/  LDL.LU R172, [R1+0x670] ;  /* 0x0006700001ac7983 */ /* 0x000ee80000300800 */
[----:B------:R-:W3:Y:S04]  /*41300*/  LDL.LU R173, [R1+0x674] ;  /* 0x0006740001ad7983 */ /* 0x000ee80000300800 */
[----:B------:R-:W3:Y:S04]  /*41310*/  LDL.LU R174, [R1+0x678] ;  /* 0x0006780001ae7983 */ /* 0x000ee80000300800 */
[----:B------:R-:W3:Y:S04]  /*41320*/  LDL.LU R175, [R1+0x67c] ;  /* 0x00067c0001af7983 */ /* 0x000ee80000300800 */
[----:B-1----:R-:W3:Y:S04]  /*41330*/  LDL.LU R108, [R1+0x5d0] ;  /* 0x0005d000016c7983 */ /* 0x002ee80000300800 */
[----:B------:R-:W3:Y:S04]  /*41340*/  LDL.LU R109, [R1+0x5d4] ;  /* 0x0005d400016d7983 */ /* 0x000ee80000300800 */
[----:B------:R-:W3:Y:S04]  /*41350*/  LDL.LU R110, [R1+0x5d8] ;  /* 0x0005d800016e7983 */ /* 0x000ee80000300800 */
[----:B------:R-:W3:Y:S01]  /*41360*/  LDL.LU R111, [R1+0x5dc] ;  /* 0x0005dc00016f7983 */ /* 0x000ee20000300800 */
[C---:B------:R-:W-:Y:S03]  /*41370*/  HMMA.1688.F32.TF32 R104, R128.reuse, R18, R104 ;  /* 0x000000128068723c */ /* 0x040fe60000081068 */
[----:B------:R-:W3:Y:S04]  /*41380*/  LDL.LU R240, [R1+0x4b0] ;  /* 0x0004b00001f07983 */ /* 0x000ee80000300800 */
[----:B------:R-:W3:Y:S04]  /*41390*/  LDL.LU R241, [R1+0x4b4] ;  /* 0x0004b40001f17983 */ /* 0x000ee80000300800 */
[----:B------:R-:W3:Y:S04]  /*413a0*/  LDL.LU R242, [R1+0x4b8] ;  /* 0x0004b80001f27983 */ /* 0x000ee80000300800 */
[----:B------:R-:W3:Y:S08]  /*413b0*/  LDL.LU R243, [R1+0x4bc] ;  /* 0x0004bc0001f37983 */ /* 0x000ef00000300800 */
[----:B------:R-:W-:Y:S04]  /*413c0*/  STL.64 [R1+0x1030], R104 ;  /* 0x0010306801007387 */ /* 0x000fe80000100a00 */
[----:B------:R1:W-:Y:S02]  /*413d0*/  STL.64 [R1+0x1038], R106 ;  /* 0x0010386a01007387 */ /* 0x0003e40000100a00 */
[----:B-1----:R-:W-:Y:S02]  /*413e0*/  HMMA.1688.F32.TF32 R104, R128, R14, R112 ;  /* 0x0000000e8068723c */ /* 0x002fe40000081070 */
[----:B------:R-:W3:-:S15]  /*413f0*/  LDL.LU R128, [R1+0x530] ;  /* 0x0005300001807983 */ /* 0x000ede0000300800 */
[----:B------:R-:W-:-:S06]  /*41400*/  NOP ;  /* 0x0000000000007918 */ /* 0x000fcc0000000000 */
[----:B------:R-:W-:Y:S04]  /*41410*/  STL.64 [R1+0x1020], R104 ;  /* 0x0010206801007387 */ /* 0x000fe80000100a00 */
[----:B------:R-:W-:Y:S04]  /*41420*/  STL.64 [R1+0x1028], R106 ;  /* 0x0010286a01007387 */ /* 0x000fe80000100a00 */
[----:B------:R-:W3:Y:S04]  /*41430*/  LDL.LU R129, [R1+0x534] ;  /* 0x0005340001817983 */ /* 0x000ee80000300800 */
[----:B------:R-:W3:Y:S04]  /*41440*/  LDL.LU R130, [R1+0x538] ;  /* 0x0005380001827983 */ /* 0x000ee80000300800 */
[----:B------:R-:W3:Y:S04]  /*41450*/  LDL.LU R131, [R1+0x53c] ;  /* 0x00053c0001837983 */ /* 0x000ee80000300800 */
[----:B------:R-:W3:Y:S04]  /*41460*/  LDL.LU R112, [R1+0x4e0] ;  /* 0x0004e00001707983 */ /* 0x000ee80000300800 */
[----:B------:R-:W3:Y:S04]  /*41470*/  LDL.LU R113, [R1+0x4e4] ;  /* 0x0004e40001717983 */ /* 0x000ee80000300800 */
[----:B------:R-:W3:Y:S04]  /*41480*/  LDL.LU R114, [R1+0x4e8] ;  /* 0x0004e80001727983 */ /* 0x000ee80000300800 */
[----:B------:R-:W3:Y:S04]  /*41490*/  LDL.LU R115, [R1+0x4ec] ;  /* 0x0004ec0001737983 */ /* 0x000ee80000300800 */
[----:B------:R-:W-:Y:S04]  /*414a0*/  LDS R104, [R0+UR10+0x21180] ;  /* 0x0211800a00687984 */ /* 0x000fe80008000800 */
[----:B------:R-:W-:Y:S04]  /*414b0*/  LDS R106, [R0+UR10+0x21980] ;  /* 0x0219800a006a7984 */ /* 0x000fe80008000800 */
[----:B------:R-:W-:Y:S04]  /*414c0*/  LDS R105, [R76+UR10+0x21180] ;  /* 0x0211800a4c697984 */ /* 0x000fe80008000800 */
[----:B------:R-:W1:Y:S01]  /*414d0*/  LDS R107, [R76+UR10+0x21980] ;  /* 0x0219800a4c6b7984 */ /* 0x000e620008000800 */
[C---:B--2---:R-:W-:Y:S06]  /*414e0*/  HMMA.1688.F32.TF32 R116, R124.reuse, R102, R116 ;  /* 0x000000667c74723c */ /* 0x044fec0000081074 */
[C---:B----4-:R-:W-:Y:S06]  /*414f0*/  HMMA.1688.F32.TF32 R168, R124.reuse, R98, R168 ;  /* 0x000000627ca8723c */ /* 0x050fec00000810a8 */
[----:B---3--:R-:W-:-:S12]  /*41500*/  HMMA.1688.F32.TF32 R172, R124, R50, R172 ;  /* 0x000000327cac723c */ /* 0x008fd800000810ac */
[----:B------:R-:W-:Y:S01]  /*41510*/  IMAD.MOV.U32 R13, RZ, RZ, R118 ;  /* 0x000000ffff0d7224 */ /* 0x000fe200078e0076 */
[----:B------:R-:W-:Y:S01]  /*41520*/  HMMA.1688.F32.TF32 R108, R124, R46, R108 ;  /* 0x0000002e7c6c723c */ /* 0x000fe2000008106c */
[----:B------:R-:W-:Y:S01]  /*41530*/  IMAD.MOV.U32 R12, RZ, RZ, R119 ;  /* 0x000000ffff0c7224 */ /* 0x000fe200078e0077 */
[----:B------:R-:W-:Y:S01]  /*41540*/  MOV R9, R116 ;  /* 0x0000007400097202 */ /* 0x000fe20000000f00 */
[----:B------:R-:W-:Y:S01]  /*41550*/  IMAD.MOV.U32 R77, RZ, RZ, R117 ;  /* 0x000000ffff4d7224 */ /* 0x000fe200078e0075 */
[----:B------:R-:W2:Y:S01]  /*41560*/  LDL.LU.64 R118, [R1+0x4d50] ;  /* 0x004d500001767983 */ /* 0x000ea20000300a00 */
[----:B------:R-:W-:Y:S01]  /*41570*/  IMAD.MOV.U32 R81, RZ, RZ, R170 ;  /* 0x000000ffff517224 */ /* 0x000fe200078e00aa */
[----:B------:R-:W-:Y:S01]  /*41580*/  MOV R85, R168 ;  /* 0x000000a800557202 */ /* 0x000fe20000000f00 */
[----:B------:R-:W-:Y:S01]  /*41590*/  IMAD.MOV.U32 R80, RZ, RZ, R171 ;  /* 0x000000ffff507224 */ /* 0x000fe200078e00ab */
[----:B------:R-:W2:Y:S01]  /*415a0*/  LDL.LU.64 R116, [R1+0x4d48] ;  /* 0x004d480001747983 */ /* 0x000ea20000300a00 */
[----:B------:R-:W-:-:S03]  /*415b0*/  IMAD.MOV.U32 R84, RZ, RZ, R169 ;  /* 0x000000ffff547224 */ /* 0x000fc600078e00a9 */
[----:B------:R-:W3:Y:S01]  /*415c0*/  LDL.LU.64 R170, [R1+0x4d40] ;  /* 0x004d400001aa7983 */ /* 0x000ee20000300a00 */
[----:B------:R-:W-:Y:S01]  /*415d0*/  MOV R88, R172 ;  /* 0x000000ac00587202 */ /* 0x000fe20000000f00 */
[----:B------:R-:W-:Y:S02]  /*415e0*/  IMAD.MOV.U32 R89, RZ, RZ, R173 ;  /* 0x000000ffff597224 */ /* 0x000fe400078e00ad */
[----:B------:R-:W3:Y:S04]  /*415f0*/  LDL.LU.64 R168, [R1+0x4d38] ;  /* 0x004d380001a87983 */ /* 0x000ee80000300a00 */
[----:B------:R4:W-:Y:S04]  /*41600*/  STL.64 [R1+0x108], R174 ;  /* 0x000108ae01007387 */ /* 0x0009e80000100a00 */
[----:B----4-:R-:W4:Y:S04]  /*41610*/  LDL.LU.64 R174, [R1+0x4d30] ;  /* 0x004d300001ae7983 */ /* 0x010f280000300a00 */
[----:B------:R-:W4:Y:S04]  /*41620*/  LDL.LU.64 R172, [R1+0x4d28] ;  /* 0x004d280001ac7983 */ /* 0x000f280000300a00 */
[----:B------:R-:W-:Y:S04]  /*41630*/  STL.64 [R1+0x160], R108 ;  /* 0x0001606c01007387 */ /* 0x000fe80000100a00 */
[----:B------:R1:W-:Y:S04]  /*41640*/  STL.64 [R1+0x168], R110 ;  /* 0x0001686e01007387 */ /* 0x0003e80000100a00 */
[----:B-1----:R-:W2:Y:S04]  /*41650*/  LDL.LU.64 R110, [R1+0x4d20] ;  /* 0x004d2000016e7983 */ /* 0x002ea80000300a00 */
[----:B------:R-:W2:Y:S01]  /*41660*/  LDL.LU.64 R108, [R1+0x4d18] ;  /* 0x004d1800016c7983 */ /* 0x000ea20000300a00 */
[----:B------:R-:W-:-:S15]  /*41670*/  HMMA.1688.F32.TF32 R128, R124, R42, R128 ;  /* 0x0000002a7c80723c */ /* 0x000fde0000081080 */
[----:B------:R-:W-:-:S08]  /*41680*/  NOP ;  /* 0x0000000000007918 */ /* 0x000fd00000000000 */
[----:B------:R-:W-:Y:S04]  /*41690*/  STL.64 [R1+0x150], R128 ;  /* 0x0001508001007387 */ /* 0x000fe80000100a00 */
[----:B------:R1:W-:Y:S02]  /*416a0*/  STL.64 [R1+0x158], R130 ;  /* 0x0001588201007387 */ /* 0x0003e40000100a00 */
[C---:B-1----:R-:W-:Y:S06]  /*416b0*/  HMMA.1688.F32.TF32 R128, R124.reuse, R38, R112 ;  /* 0x000000267c80723c */ /* 0x042fec0000081070 */
[C---:B------:R-:W-:Y:S06]  /*416c0*/  HMMA.1688.F32.TF32 R112, R124.reuse, R34, R240 ;  /* 0x000000227c70723c */ /* 0x040fec00000810f0 */
[C---:B------:R-:W-:Y:S11]  /*416d0*/  HMMA.1688.F32.TF32 R240, R124.reuse, R30, R244 ;  /* 0x0000001e7cf0723c */ /* 0x040ff600000810f4 */
[----:B------:R-:W-:Y:S04]  /*416e0*/  STL.64 [R1+0x140], R128 ;  /* 0x0001408001007387 */ /* 0x000fe80000100a00 */
[----:B------:R1:W-:Y:S04]  /*416f0*/  STL.64 [R1+0x148], R130 ;  /* 0x0001488201007387 */ /* 0x0003e80000100a00 */
[----:B------:R-:W-:Y:S04]  /*41700*/  STL.64 [R1+0x130], R112 ;  /* 0x0001307001007387 */ /* 0x000fe80000100a00 */
[----:B------:R1:W-:Y:S02]  /*41710*/  STL.64 [R1+0x138], R114 ;  /* 0x0001387201007387 */ /* 0x0003e40000100a00 */
[C---:B-1----:R-:W-:Y:S06]  /*41720*/  HMMA.1688.F32.TF32 R128, R124.reuse, R26, R248 ;  /* 0x0000001a7c80723c */ /* 0x042fec00000810f8 */
[----:B------:R-:W-:Y:S01]  /*41730*/  HMMA.1688.F32.TF32 R112, R124, R22, R132 ;  /* 0x000000167c70723c */ /* 0x000fe20000081084 */
[----:B------:R-:W-:Y:S04]  /*41740*/  STL.64 [R1+0x170], R240 ;  /* 0x000170f001007387 */ /* 0x000fe80000100a00 */
[----:B------:R-:W-:-:S12]  /*41750*/  STL.64 [R1+0x178], R242 ;  /* 0x000178f201007387 */ /* 0x000fd80000100a00 */
[----:B------:R-:W-:Y:S04]  /*41760*/  STL.64 [R1+0x180], R128 ;  /* 0x0001808001007387 */ /* 0x000fe80000100a00 */
[----:B------:R4:W-:Y:S03]  /*41770*/  STL.64 [R1+0x188], R130 ;  /* 0x0001888201007387 */ /* 0x0009e60000100a00 */
[----:B------:R-:W-:Y:S01]  /*41780*/  IMAD.MOV.U32 R149, RZ, RZ, R115 ;  /* 0x000000ffff957224 */ /* 0x000fe200078e0073 */
[----:B------:R-:W-:Y:S01]  /*41790*/  MOV R148, R114 ;  /* 0x0000007200947202 */ /* 0x000fe20000000f00 */
[----:B------:R-:W-:Y:S02]  /*417a0*/  IMAD.MOV.U32 R136, RZ, RZ, R113 ;  /* 0x000000ffff887224 */ /* 0x000fe400078e0071 */
[----:B------:R-:W-:Y:S01]  /*417b0*/  IMAD.MOV.U32 R137, RZ, RZ, R112 ;  /* 0x000000ffff897224 */ /* 0x000fe200078e0070 */
[----:B------:R-:W-:Y:S04]  /*417c0*/  STL [R1+0x4a0c], R149 ;  /* 0x004a0c9501007387 */ /* 0x000fe80000100800 */
[----:B------:R-:W-:Y:S04]  /*417d0*/  STL [R1+0x4a08], R148 ;  /* 0x004a089401007387 */ /* 0x000fe80000100800 */
[----:B------:R-:W-:Y:S04]  /*417e0*/  STL [R1+0x4a04], R136 ;  /* 0x004a048801007387 */ /* 0x000fe80000100800 */
[----:B------:R-:W-:Y:S01]  /*417f0*/  STL [R1+0x4a00], R137 ;  /* 0x004a008901007387 */ /* 0x000fe20000100800 */
[C---:B---3--:R-:W-:Y:S06]  /*41800*/  HMMA.1688.F32.TF32 R112, R124.reuse, R154, R168 ;  /* 0x0000009a7c70723c */ /* 0x048fec00000810a8 */
[C---:B----4-:R-:W-:Y:S06]  /*41810*/  HMMA.1688.F32.TF32 R128, R124.reuse, R158, R172 ;  /* 0x0000009e7c80723c */ /* 0x050fec00000810ac */
[----:B--2---:R-:W-:-:S15]  /*41820*/  HMMA.1688.F32.TF32 R108, R124, R162, R108 ;  /* 0x000000a27c6c723c */ /* 0x004fde000008106c */
[----:B------:R-:W-:-:S08]  /*41830*/  NOP ;  /* 0x0000000000007918 */ /* 0x000fd00000000000 */
[----:B------:R-:W-:Y:S04]  /*41840*/  STL.64 [R1+0x230], R108 ;  /* 0x0002306c01007387 */ /* 0x000fe80000100a00 */
[----:B------:R1:W-:Y:S02]  /*41850*/  STL.64 [R1+0x238], R110 ;  /* 0x0002386e01007387 */ /* 0x0003e40000100a00 */
[C---:B-1----:R-:W-:Y:S02]  /*41860*/  HMMA.1688.F32.TF32 R108, R124.reuse, R150, R116 ;  /* 0x000000967c6c723c */ /* 0x042fe40000081074 */
[----:B------:R-:W-:Y:S04]  /*41870*/  STL.64 [R1+0x12c0], R128 ;  /* 0x0012c08001007387 */ /* 0x000fe80000100a00 */
[----:B------:R-:W-:Y:S01]  /*41880*/  STL.64 [R1+0x12c8], R130 ;  /* 0x0012c88201007387 */ /* 0x000fe20000100a00 */
[C---:B------:R-:W-:Y:S03]  /*41890*/  HMMA.1688.F32.TF32 R116, R124.reuse, R146, R164 ;  /* 0x000000927c74723c */ /* 0x040fe600000810a4 */
[----:B------:R-:W-:Y:S04]  /*418a0*/  STL.64 [R1+0x12a0], R112 ;  /* 0x0012a07001007387 */ /* 0x000fe80000100a00 */
[----:B------:R1:W-:Y:S09]  /*418b0*/  STL.64 [R1+0x12a8], R114 ;  /* 0x0012a87201007387 */ /* 0x0003f20000100a00 */
[----:B------:R-:W-:Y:S01]  /*418c0*/  STL.64 [R1+0x1290], R108 ;  /* 0x0012906c01007387 */ /* 0x000fe20000100a00 */
[C---:B-1----:R-:W-:Y:S03]  /*418d0*/  HMMA.1688.F32.TF32 R112, R124.reuse, R10, R176 ;  /* 0x0000000a7c70723c */ /* 0x042fe600000810b0 */
[----:B------:R1:W-:Y:S03]  /*418e0*/  STL.64 [R1+0x1298], R110 ;  /* 0x0012986e01007387 */ /* 0x0003e60000100a00 */
[----:B-1----:R-:W-:Y:S01]  /*418f0*/  HMMA.1688.F32.TF32 R108, R124, R6, R180 ;  /* 0x000000067c6c723c */ /* 0x002fe200000810b4 */
[----:B------:R-:W-:Y:S04]  /*41900*/  STL.64 [R1+0x1280], R116 ;  /* 0x0012807401007387 */ /* 0x000fe80000100a00 */
[----:B------:R1:W-:-:S12]  /*41910*/  STL.64 [R1+0x1288], R118 ;  /* 0x0012887601007387 */ /* 0x0003d80000100a00 */
[----:B------:R-:W-:Y:S04]  /*41920*/  STL.64 [R1+0x1270], R112 ;  /* 0x0012707001007387 */ /* 0x000fe80000100a00 */
[----:B------:R2:W-:Y:S01]  /*41930*/  STL.64 [R1+0x1278], R114 ;  /* 0x0012787201007387 */ /* 0x0005e20000100a00 */
[C---:B-1----:R-:W-:Y:S03]  /*41940*/  HMMA.1688.F32.TF32 R116, R124.reuse, R142, R184 ;  /* 0x0000008e7c74723c */ /* 0x042fe600000810b8 */
[----:B------:R-:W-:Y:S03]  /*41950*/  STL.64 [R1+0x1260], R108 ;  /* 0x0012606c01007387 */ /* 0x000fe60000100a00 */
[C---:B--2---:R-:W-:Y:S01]  /*41960*/  HMMA.1688.F32.TF32 R112, R124.reuse, R138, R188 ;  /* 0x0000008a7c70723c */ /* 0x044fe200000810bc */
[----:B------:R1:W-:Y:S05]  /*41970*/  STL.64 [R1+0x1268], R110 ;  /* 0x0012686e01007387 */ /* 0x0003ea0000100a00 */
[C---:B-1----:R-:W-:Y:S11]  /*41980*/  HMMA.1688.F32.TF32 R108, R124.reuse, R94, R192 ;  /* 0x0000005e7c6c723c */ /* 0x042ff600000810c0 */
[----:B------:R-:W-:Y:S04]  /*41990*/  STL.64 [R1+0x1250], R116 ;  /* 0x0012507401007387 */ /* 0x000fe80000100a00 */
[----:B------:R1:W-:Y:S04]  /*419a0*/  STL.64 [R1+0x1258], R118 ;  /* 0x0012587601007387 */ /* 0x0003e80000100a00 */
        /* <DEDUP_REMOVED lines=18> */
[----:B------:R-:W2:Y:S04]  /*41ad0*/  LDL.LU R128, [R1+0x800] ;  /* 0x0008000001807983 */ /* 0x000ea80000300800 */
[----:B------:R-:W-:Y:S01]  /*41ae0*/  STL.64 [R1+0x11e0], R112 ;  /* 0x0011e07001007387 */ /* 0x000fe20000100a00 */
[C---:B-1----:R-:W-:Y:S03]  /*41af0*/  HMMA.1688.F32.TF32 R116, R124.reuse, R66, R220 ;  /* 0x000000427c74723c */ /* 0x042fe600000810dc */
[----:B------:R1:W-:Y:S04]  /*41b00*/  STL.64 [R1+0x11e8], R114 ;  /* 0x0011e87201007387 */ /* 0x0003e80000100a00 */
[----:B------:R-:W-:Y:S04]  /*41b10*/  STL.64 [R1+0x11d0], R108 ;  /* 0x0011d06c01007387 */ /* 0x000fe80000100a00 */
[----:B------:R3:W-:Y:S01]  /*41b20*/  STL.64 [R1+0x11d8], R110 ;  /* 0x0011d86e01007387 */ /* 0x0007e20000100a00 */
[C---:B-1----:R-:W-:Y:S03]  /*41b30*/  HMMA.1688.F32.TF32 R112, R124.reuse, R62, R224 ;  /* 0x0000003e7c70723c */ /* 0x042fe600000810e0 */
[----:B------:R-:W2:Y:S04]  /*41b40*/  LDL.LU R129, [R1+0x804] ;  /* 0x0008040001817983 */ /* 0x000ea80000300800 */
[----:B------:R-:W2:Y:S01]  /*41b50*/  LDL.LU R130, [R1+0x808] ;  /* 0x0008080001827983 */ /* 0x000ea20000300800 */
[C---:B---3--:R-:W-:Y:S03]  /*41b60*/  HMMA.1688.F32.TF32 R108, R124.reuse, R58, R228 ;  /* 0x0000003a7c6c723c */ /* 0x048fe600000810e4 */
[----:B------:R-:W2:Y:S04]  /*41b70*/  LDL.LU R131, [R1+0x80c] ;  /* 0x00080c0001837983 */ /* 0x000ea80000300800 */
[----:B------:R-:W-:Y:S04]  /*41b80*/  STL.64 [R1+0x11c0], R116 ;  /* 0x0011c07401007387 */ /* 0x000fe80000100a00 */
[----:B------:R-:W-:Y:S04]  /*41b90*/  STL.64 [R1+0x11c8], R118 ;  /* 0x0011c87601007387 */ /* 0x000fe80000100a00 */
[----:B------:R-:W3:Y:S04]  /*41ba0*/  LDL.LU R132, [R1+0x7e0] ;  /* 0x0007e00001847983 */ /* 0x000ee80000300800 */
[----:B------:R-:W-:Y:S04]  /*41bb0*/  STL.64 [R1+0x11b0], R112 ;  /* 0x0011b07001007387 */ /* 0x000fe80000100a00 */
[----:B------:R-:W-:Y:S04]  /*41bc0*/  STL.64 [R1+0x11b8], R114 ;  /* 0x0011b87201007387 */ /* 0x000fe80000100a00 */
[----:B------:R-:W-:Y:S04]  /*41bd0*/  STL.64 [R1+0x11a0], R108 ;  /* 0x0011a06c01007387 */ /* 0x000fe80000100a00 */
[----:B------:R1:W-:Y:S04]  /*41be0*/  STL.64 [R1+0x11a8], R110 ;  /* 0x0011a86e01007387 */ /* 0x0003e80000100a00 */
[----:B------:R-:W3:Y:S04]  /*41bf0*/  LDL.LU R133, [R1+0x7e4] ;  /* 0x0007e40001857983 */ /* 0x000ee80000300800 */
[----:B------:R-:W3:Y:S01]  /*41c00*/  LDL.LU R134, [R1+0x7e8] ;  /* 0x0007e80001867983 */ /* 0x000ee20000300800 */
[----:B-1----:R-:W-:Y:S03]  /*41c10*/  HMMA.1688.F32.TF32 R108, R124, R54, R232 ;  /* 0x000000367c6c723c */ /* 0x002fe600000810e8 */
[----:B------:R-:W3:Y:S04]  /*41c20*/  LDL.LU R135, [R1+0x7ec] ;  /* 0x0007ec0001877983 */ /* 0x000ee80000300800 */
[----:B------:R-:W4:-:S15]  /*41c30*/  LDL.LU R112, [R1+0x760] ;  /* 0x0007600001707983 */ /* 0x000f1e0000300800 */
[----:B------:R-:W-:-:S01]  /*41c40*/  NOP ;  /* 0x0000000000007918 */ /* 0x000fc20000000000 */
[----:B------:R-:W-:Y:S04]  /*41c50*/  STL.64 [R1+0x1190], R108 ;  /* 0x0011906c01007387 */ /* 0x000fe80000100a00 */
[----:B------:R1:W-:Y:S04]  /*41c60*/  STL.64 [R1+0x1198], R110 ;  /* 0x0011986e01007387 */ /* 0x0003e80000100a00 */
[----:B------:R-:W4:Y:S04]  /*41c70*/  LDL.LU R113, [R1+0x764] ;  /* 0x0007640001717983 */ /* 0x000f280000300800 */
[----:B------:R-:W4:Y:S04]  /*41c80*/  LDL.LU R114, [R1+0x768] ;  /* 0x0007680001727983 */ /* 0x000f280000300800 */
[----:B------:R-:W4:Y:S04]  /*41c90*/  LDL.LU R115, [R1+0x76c] ;  /* 0x00076c0001737983 */ /* 0x000f280000300800 */
[----:B------:R-:W4:Y:S04]  /*41ca0*/  LDL.LU R248, [R1+0x6c0] ;  /* 0x0006c00001f87983 */ /* 0x000f280000300800 */
[----:B------:R-:W4:Y:S04]  /*41cb0*/  LDL.LU R249, [R1+0x6c4] ;  /* 0x0006c40001f97983 */ /* 0x000f280000300800 */
[----:B------:R-:W4:Y:S04]  /*41cc0*/  LDL.LU R250, [R1+0x6c8] ;  /* 0x0006c80001fa7983 */ /* 0x000f280000300800 */
[----:B------:R-:W4:Y:S01]  /*41cd0*/  LDL.LU R251, [R1+0x6cc] ;  /* 0x0006cc0001fb7983 */ /* 0x000f220000300800 */
[C---:B------:R-:W-:Y:S03]  /*41ce0*/  HMMA.1688.F32.TF32 R116, R124.reuse, R18, R236 ;  /* 0x000000127c74723c */ /* 0x040fe600000810ec */
[----:B------:R-:W4:Y:S03]  /*41cf0*/  LDL.LU R244, [R1+0x620] ;  /* 0x0006200001f47983 */ /* 0x000f260000300800 */
[----:B-1----:R-:W-:Y:S01]  /*41d00*/  HMMA.1688.F32.TF32 R108, R124, R14, R120 ;  /* 0x0000000e7c6c723c */ /* 0x002fe20000081078 */
[----:B------:R-:W4:Y:S04]  /*41d10*/  LDL.LU R245, [R1+0x624] ;  /* 0x0006240001f57983 */ /* 0x000f280000300800 */
[----:B------:R-:W4:Y:S04]  /*41d20*/  LDL.LU R246, [R1+0x628] ;  /* 0x0006280001f67983 */ /* 0x000f280000300800 */
[----:B------:R-:W4:Y:S04]  /*41d30*/  LDL.LU R247, [R1+0x62c] ;  /* 0x00062c0001f77983 */ /* 0x000f280000300800 */
[----:B------:R-:W4:Y:S04]  /*41d40*/  LDL.LU R240, [R1+0x580] ;  /* 0x0005800001f07983 */ /* 0x000f280000300800 */
[----:B------:R-:W-:Y:S04]  /*41d50*/  STL.64 [R1+0x1180], R116 ;  /* 0x0011807401007387 */ /* 0x000fe80000100a00 */
[----:B------:R-:W-:Y:S04]  /*41d60*/  STL.64 [R1+0x1188], R118 ;  /* 0x0011887601007387 */ /* 0x000fe80000100a00 */
[----:B------:R1:W-:Y:S04]  /*41d70*/  STL.64 [R1+0x1170], R108 ;  /* 0x0011706c01007387 */ /* 0x0003e80000100a00 */
[----:B------:R1:W-:Y:S04]  /*41d80*/  STL.64 [R1+0x1178], R110 ;  /* 0x0011786e01007387 */ /* 0x0003e80000100a00 */
[----:B------:R-:W4:Y:S04]  /*41d90*/  LDL.LU R241, [R1+0x584] ;  /* 0x0005840001f17983 */ /* 0x000f280000300800 */
[----:B------:R-:W4:Y:S04]  /*41da0*/  LDL.LU R242, [R1+0x588] ;  /* 0x0005880001f27983 */ /* 0x000f280000300800 */
[----:B------:R-:W4:Y:S04]  /*41db0*/  LDL.LU R243, [R1+0x58c] ;  /* 0x00058c0001f37983 */ /* 0x000f280000300800 */
[----:B------:R-:W4:Y:S04]  /*41dc0*/  LDL.LU R172, [R1+0x510] ;  /* 0x0005100001ac7983 */ /* 0x000f280000300800 */
[----:B------:R-:W4:Y:S04]  /*41dd0*/  LDL.LU R173, [R1+0x514] ;  /* 0x0005140001ad7983 */ /* 0x000f280000300800 */
[----:B------:R-:W4:Y:S04]  /*41de0*/  LDL.LU R174, [R1+0x518] ;  /* 0x0005180001ae7983 */ /* 0x000f280000300800 */
[----:B------:R-:W4:Y:S04]  /*41df0*/  LDL.LU R175, [R1+0x51c] ;  /* 0x00051c0001af7983 */ /* 0x000f280000300800 */
[----:B-1----:R-:W4:Y:S04]  /*41e00*/  LDL.LU R108, [R1+0x4d0] ;  /* 0x0004d000016c7983 */ /* 0x002f280000300800 */
[----:B------:R-:W4:Y:S04]  /*41e10*/  LDL.LU R109, [R1+0x4d4] ;  /* 0x0004d400016d7983 */ /* 0x000f280000300800 */
[----:B------:R-:W4:Y:S04]  /*41e20*/  LDL.LU R110, [R1+0x4d8] ;  /* 0x0004d800016e7983 */ /* 0x000f280000300800 */
[----:B------:R-:W4:Y:S01]  /*41e30*/  LDL.LU R111, [R1+0x4dc] ;  /* 0x0004dc00016f7983 */ /* 0x000f220000300800 */
[----:B--2---:R-:W-:-:S15]  /*41e40*/  HMMA.1688.F32.TF32 R168, R104, R102, R128 ;  /* 0x0000006668a8723c */ /* 0x004fde0000081080 */
[----:B------:R-:W-:-:S08]  /*41e50*/  NOP ;  /* 0x0000000000007918 */ /* 0x000fd00000000000 */
[----:B------:R-:W-:Y:S04]  /*41e60*/  STL.64 [R1+0x4ab0], R170 ;  /* 0x004ab0aa01007387 */ /* 0x000fe80000100a00 */
[----:B------:R-:W-:Y:S04]  /*41e70*/  STL.64 [R1+0x4aa8], R168 ;  /* 0x004aa8a801007387 */ /* 0x000fe80000100a00 */
[----:B------:R-:W2:Y:S04]  /*41e80*/  LDL.LU R128, [R1+0x490] ;  /* 0x0004900001807983 */ /* 0x000ea80000300800 */
[----:B------:R-:W2:Y:S04]  /*41e90*/  LDL.LU R129, [R1+0x494] ;  /* 0x0004940001817983 */ /* 0x000ea80000300800 */
[----:B------:R-:W2:Y:S01]  /*41ea0*/  LDL.LU R130, [R1+0x498] ;  /* 0x0004980001827983 */ /* 0x000ea20000300800 */
[C---:B---3--:R-:W-:Y:S03]  /*41eb0*/  HMMA.1688.F32.TF32 R132, R104.reuse, R98, R132 ;  /* 0x000000626884723c */ /* 0x048fe60000081084 */
[----:B------:R-:W2:Y:S03]  /*41ec0*/  LDL.LU R131, [R1+0x49c] ;  /* 0x00049c0001837983 */ /* 0x000ea60000300800 */
[C---:B----4-:R-:W-:Y:S06]  /*41ed0*/  HMMA.1688.F32.TF32 R164, R104.reuse, R50, R112 ;  /* 0x0000003268a4723c */ /* 0x050fec0000081070 */
[C---:B------:R-:W-:Y:S11]  /*41ee0*/  HMMA.1688.F32.TF32 R248, R104.reuse, R46, R248 ;  /* 0x0000002e68f8723c */ /* 0x040ff600000810f8 */
[----:B------:R-:W-:Y:S04]  /*41ef0*/  STL.64 [R1+0x4ac0], R134 ;  /* 0x004ac08601007387 */ /* 0x000fe80000100a00 */
[----:B------:R-:W-:Y:S04]  /*41f00*/  STL.64 [R1+0x4ab8], R132 ;  /* 0x004ab88401007387 */ /* 0x000fe80000100a00 */
[----:B------:R-:W-:Y:S04]  /*41f10*/  STL.64 [R1+0x4ad0], R166 ;  /* 0x004ad0a601007387 */ /* 0x000fe80000100a00 */
[----:B------:R-:W-:Y:S04]  /*41f20*/  STL.64 [R1+0x4ac8], R164 ;  /* 0x004ac8a401007387 */ /* 0x000fe80000100a00 */
[----:B------:R-:W-:Y:S04]  /*41f30*/  STL.64 [R1+0x4af8], R250 ;  /* 0x004af8fa01007387 */ /* 0x000fe80000100a00 */
[----:B------:R-:W-:Y:S04]  /*41f40*/  STL.64 [R1+0x4af0], R248 ;  /* 0x004af0f801007387 */ /* 0x000fe80000100a00 */
[----:B------:R-:W3:Y:S04]  /*41f50*/  LDL.LU R112, [R1+0x430] ;  /* 0x0004300001707983 */ /* 0x000ee80000300800 */
[----:B------:R-:W3:Y:S04]  /*41f60*/  LDL.LU R113, [R1+0x434] ;  /* 0x0004340001717983 */ /* 0x000ee80000300800 */
[----:B------:R-:W3:Y:S04]  /*41f70*/  LDL.LU R114, [R1+0x438] ;  /* 0x0004380001727983 */ /* 0x000ee80000300800 */
[----:B------:R-:W3:Y:S01]  /*41f80*/  LDL.LU R115, [R1+0x43c] ;  /* 0x00043c0001737983 */ /* 0x000ee20000300800 */
[C---:B------:R-:W-:Y:S06]  /*41f90*/  HMMA.1688.F32.TF32 R244, R104.reuse, R42, R244 ;  /* 0x0000002a68f4723c */ /* 0x040fec00000810f4 */
[C---:B------:R-:W-:Y:S06]  /*41fa0*/  HMMA.1688.F32.TF32 R108, R104.reuse, R30, R108 ;  /* 0x0000001e686c723c */ /* 0x040fec000008106c */
[----:B------:R-:W-:-:S15]  /*41fb0*/  HMMA.1688.F32.TF32 R240, R104, R38, R240 ;  /* 0x0000002668f0723c */ /* 0x000fde00000810f0 */
[----:B------:R-:W-:-:S03]  /*41fc0*/  NOP ;  /* 0x0000000000007918 */ /* 0x000fc60000000000 */
[----:B------:R-:W-:Y:S01]  /*41fd0*/  IMAD.MOV.U32 R136, RZ, RZ, R108 ;  /* 0x000000ffff887224 */ /* 0x000fe200078e006c */
[----:B------:R-:W-:Y:S01]  /*41fe0*/  MOV R141, R110 ;  /* 0x0000006e008d7202 */ /* 0x000fe20000000f00 */
[----:B------:R-:W-:Y:S02]  /*41ff0*/  IMAD.MOV.U32 R137, RZ, RZ, R109 ;  /* 0x000000ffff897224 */ /* 0x000fe400078e006d */
[----:B------:R-:W-:Y:S01]  /*42000*/  IMAD.MOV.U32 R140, RZ, RZ, R111 ;  /* 0x000000ffff8c7224 */ /* 0x000fe200078e006f */
[C---:B------:R-:W-:Y:S01]  /*42010*/  HMMA.1688.F32.TF32 R232, R104.reuse, R34, R172 ;  /* 0x0000002268e8723c */ /* 0x040fe200000810ac */
[----:B------:R-:W-:Y:S04]  /*42020*/  STL.64 [R1+0x4b08], R246 ;  /* 0x004b08f601007387 */ /* 0x000fe80000100a00 */
[----:B------:R-:W-:Y:S04]  /*42030*/  STL.64 [R1+0x4b00], R244 ;  /* 0x004b00f401007387 */ /* 0x000fe80000100a00 */
[----:B------:R-:W-:Y:S04]  /*42040*/  STL.64 [R1+0x4b20], R242 ;  /* 0x004b20f201007387 */ /* 0x000fe80000100a00 */
[----:B------:R-:W-:Y:S10]  /*42050*/  STL.64 [R1+0x4b18], R240 ;  /* 0x004b18f001007387 */ /* 0x000ff40000100a00 */
        /* <DEDUP_REMOVED lines=8> */
[----:B--2---:R-:W-:-:S15]  /*420e0*/  HMMA.1688.F32.TF32 R108, R104, R26, R128 ;  /* 0x0000001a686c723c */ /* 0x004fde0000081080 */
[----:B------:R-:W-:-:S09]  /*420f0*/  NOP ;  /* 0x0000000000007918 */ /* 0x000fd20000000000 */
[----:B------:R-:W-:Y:S01]  /*42100*/  IMAD.MOV.U32 R153, RZ, RZ, R108 ;  /* 0x000000ffff997224 */ /* 0x000fe200078e006c */
[----:B------:R-:W-:Y:S01]  /*42110*/  MOV R156, R110 ;  /* 0x0000006e009c7202 */ /* 0x000fe20000000f00 */
[----:B------:R-:W-:Y:S02]  /*42120*/  IMAD.MOV.U32 R152, RZ, RZ, R109 ;  /* 0x000000ffff987224 */ /* 0x000fe400078e006d */
[----:B------:R-:W-:-:S05]  /*42130*/  IMAD.MOV.U32 R157, RZ, RZ, R111 ;  /* 0x000000ffff9d7224 */ /* 0x000fca00078e006f */
[----:B------:R-:W-:Y:S04]  /*42140*/  STL [R1+0x4a2c], R157 ;  /* 0x004a2c9d01007387 */ /* 0x000fe80000100800 */
[----:B------:R-:W-:Y:S04]  /*42150*/  STL [R1+0x4a28], R156 ;  /* 0x004a289c01007387 */ /* 0x000fe80000100800 */
[----:B------:R-:W-:Y:S04]  /*42160*/  STL [R1+0x4a24], R152 ;  /* 0x004a249801007387 */ /* 0x000fe80000100800 */
[----:B------:R-:W-:Y:S01]  /*42170*/  STL [R1+0x4a20], R153 ;  /* 0x004a209901007387 */ /* 0x000fe20000100800 */
[----:B------:R-:W-:-:S03]  /*42180*/  IMAD.MOV.U32 R130, RZ, RZ, R100 ;  /* 0x000000ffff827224 */ /* 0x000fc600078e0064 */
[----:B------:R-:W2:Y:S01]  /*42190*/  LDL.LU R128, [R1+0x2a0] ;  /* 0x0002a00001807983 */ /* 0x000ea20000300800 */
[----:B------:R-:W-:Y:S01]  /*421a0*/  IMAD.MOV.U32 R131, RZ, RZ, R48 ;  /* 0x000000ffff837224 */ /* 0x000fe200078e0030 */
[----:B---3--:R-:W-:-:S15]  /*421b0*/  HMMA.1688.F32.TF32 R108, R104, R22, R112 ;  /* 0x00000016686c723c */ /* 0x008fde0000081070 */
[----:B------:R-:W-:-:S08]  /*421c0*/  NOP ;  /* 0x0000000000007918 */ /* 0x000fd00000000000 */
[----:B------:R1:W-:Y:S04]  /*421d0*/  STL.64 [R1+0xd0], R108 ;  /* 0x0000d06c01007387 */ /* 0x0003e80000100a00 */
[----:B------:R3:W-:Y:S04]  /*421e0*/  STL.64 [R1+0xd8], R110 ;  /* 0x0000d86e01007387 */ /* 0x0007e80000100a00 */
[----:B------:R-:W2:Y:S04]  /*421f0*/  LDL.LU R129, [R1+0x2a4] ;  /* 0x0002a40001817983 */ /* 0x000ea80000300800 */
[----:B------:R-:W4:Y:S04]  /*42200*/  LDL.LU R100, [R1+0x4d14] ;  /* 0x004d140001647983 */ /* 0x000f280000300800 */
[----:B------:R-:W2:Y:S01]  /*42210*/  LDL.LU R48, [R1+0x4d10] ;  /* 0x004d100001307983 */ /* 0x000ea20000300800 */
[----:B-1----:R-:W-:Y:S01]  /*42220*/  MOV R108, R97 ;  /* 0x00000061006c7202 */ /* 0x002fe20000000f00 */
[----:B------:R-:W-:-:S02]  /*42230*/  IMAD.MOV.U32 R109, RZ, RZ, R96 ;  /* 0x000000ffff6d7224 */ /* 0x000fc400078e0060 */
[----:B------:R-:W2:Y:S01]  /*42240*/  LDL.LU R97, [R1+0x4d0c] ;  /* 0x004d0c0001617983 */ /* 0x000ea20000300800 */
[----:B---3--:R-:W-:Y:S02]  /*42250*/  IMAD.MOV.U32 R110, RZ, RZ, R49 ;  /* 0x000000ffff6e7224 */ /* 0x008fe400078e0031 */
[----:B------:R-:W-:Y:S01]  /*42260*/  IMAD.MOV.U32 R111, RZ, RZ, R101 ;  /* 0x000000ffff6f7224 */ /* 0x000fe200078e0065 */
[----:B------:R-:W3:Y:S04]  /*42270*/  LDL.LU R96, [R1+0x4d08] ;  /* 0x004d080001607983 */ /* 0x000ee80000300800 */
[----:B------:R-:W3:Y:S04]  /*42280*/  LDL.LU R49, [R1+0x4d04] ;  /* 0x004d040001317983 */ /* 0x000ee80000300800 */
[----:B------:R-:W3:Y:S04]  /*42290*/  LDL.LU R101, [R1+0x4d00] ;  /* 0x004d000001657983 */ /* 0x000ee80000300800 */
[----:B------:R-:W3:Y:S04]  /*422a0*/  LDL.LU R172, [R1+0x2d0] ;  /* 0x0002d00001ac7983 */ /* 0x000ee80000300800 */
[----:B------:R-:W3:Y:S01]  /*422b0*/  LDL.LU R173, [R1+0x2d4] ;  /* 0x0002d40001ad7983 */ /* 0x000ee20000300800 */
[----:B----4-:R-:W-:Y:S01]  /*422c0*/  IMAD.MOV.U32 R175, RZ, RZ, R100 ;  /* 0x000000ffffaf7224 */ /* 0x010fe200078e0064 */
[----:B--2---:R-:W-:-:S02]  /*422d0*/  MOV R174, R48 ;  /* 0x0000003000ae7202 */ /* 0x004fc40000000f00 */
[----:B------:R-:W2:Y:S04]  /*422e0*/  LDL.LU R48, [R1+0x4cfc] ;  /* 0x004cfc0001307983 */ /* 0x000ea80000300800 */
[----:B------:R-:W4:Y:S04]  /*422f0*/  LDL.LU R100, [R1+0x4cf8] ;  /* 0x004cf80001647983 */ /* 0x000f280000300800 */
[----:B------:R-:W3:Y:S04]  /*42300*/  LDL.LU R176, [R1+0x2f0] ;  /* 0x0002f00001b07983 */ /* 0x000ee80000300800 */
[----:B------:R-:W3:Y:S04]  /*42310*/  LDL.LU R177, [R1+0x2f4] ;  /* 0x0002f40001b17983 */ /* 0x000ee80000300800 */
[----:B------:R-:W3:Y:S04]  /*42320*/  LDL.LU R178, [R1+0x2f8] ;  /* 0x0002f80001b27983 */ /* 0x000ee80000300800 */
[----:B------:R-:W3:Y:S04]  /*42330*/  LDL.LU R179, [R1+0x2fc] ;  /* 0x0002fc0001b37983 */ /* 0x000ee80000300800 */
[----:B------:R-:W3:Y:S04]  /*42340*/  LDL.LU R180, [R1+0x300] ;  /* 0x0003000001b47983 */ /* 0x000ee80000300800 */
[----:B------:R-:W3:Y:S01]  /*42350*/  LDL.LU R181, [R1+0x304] ;  /* 0x0003040001b57983 */ /* 0x000ee20000300800 */
[----:B--2---:R-:W-:-:S02]  /*42360*/  IMAD.MOV.U32 R183, RZ, RZ, R48 ;  /* 0x000000ffffb77224 */ /* 0x004fc400078e0030 */
[----:B----4-:R-:W-:Y:S02]  /*42370*/  IMAD.MOV.U32 R182, RZ, RZ, R100 ;  /* 0x000000ffffb67224 */ /* 0x010fe400078e0064 */
[----:B------:R-:W2:Y:S04]  /*42380*/  LDL.LU R100, [R1+0x4cf4] ;  /* 0x004cf40001647983 */ /* 0x000ea80000300800 */
        /* <DEDUP_REMOVED lines=63> */
[----:B---3--:R-:W-:Y:S01]  /*42780*/  IMAD.MOV.U32 R116, RZ, RZ, R101 ;  /* 0x000000ffff747224 */ /* 0x008fe200078e0065 */
[----:B------:R-:W-:Y:S01]  /*42790*/  MOV R118, R96 ;  /* 0x0000006000767202 */ /* 0x000fe20000000f00 */
[----:B------:R-:W-:-:S02]  /*427a0*/  IMAD.MOV.U32 R117, RZ, RZ, R49 ;  /* 0x000000ffff757224 */ /* 0x000fc400078e0031 */
[----:B------:R-:W-:Y:S02]  /*427b0*/  IMAD.MOV.U32 R119, RZ, RZ, R97 ;  /* 0x000000ffff777224 */ /* 0x000fe400078e0061 */
[----:B--2---:R-:W-:Y:S01]  /*427c0*/  IMAD.MOV.U32 R191, RZ, RZ, R100 ;  /* 0x000000ffffbf7224 */ /* 0x004fe200078e0064 */
[----:B----4-:R-:W-:Y:S02]  /*427d0*/  MOV R190, R48 ;  /* 0x0000003000be7202 */ /* 0x010fe40000000f00 */
[----:B------:R-:W2:Y:S04]  /*427e0*/  LDL.LU R48, [R1+0x4cec] ;  /* 0x004cec0001307983 */ /* 0x000ea80000300800 */
[----:B------:R-:W3:Y:S04]  /*427f0*/  LDL.LU R100, [R1+0x4ce8] ;  /* 0x004ce80001647983 */ /* 0x000ee80000300800 */
[----:B------:R-:W4:Y:S04]  /*42800*/  LDL.LU R101, [R1+0x4ce4] ;  /* 0x004ce40001657983 */ /* 0x000f280000300800 */
[----:B------:R-:W4:Y:S04]  /*42810*/  LDL.LU R49, [R1+0x4ce0] ;  /* 0x004ce00001317983 */ /* 0x000f280000300800 */
[----:B------:R-:W4:Y:S04]  /*42820*/  LDL.LU R96, [R1+0x4cdc] ;  /* 0x004cdc0001607983 */ /* 0x000f280000300800 */
[----:B------:R-:W4:Y:S01]  /*42830*/  LDL.LU R97, [R1+0x4cd8] ;  /* 0x004cd80001617983 */ /* 0x000f220000300800 */
[C---:B------:R-:W-:Y:S06]  /*42840*/  HMMA.1688.F32.TF32 R164, R104.reuse, R162, R164 ;  /* 0x000000a268a4723c */ /* 0x040fec00000810a4 */
[C---:B------:R-:W-:Y:S06]  /*42850*/  HMMA.1688.F32.TF32 R120, R104.reuse, R150, R120 ;  /* 0x000000966878723c */ /* 0x040fec0000081078 */
[----:B------:R-:W-:-:S12]  /*42860*/  HMMA.1688.F32.TF32 R132, R104, R158, R132 ;  /* 0x0000009e6884723c */ /* 0x000fd80000081084 */
[----:B------:R-:W-:Y:S01]  /*42870*/  IMAD.MOV.U32 R93, RZ, RZ, R167 ;  /* 0x000000ffff5d7224 */ /* 0x000fe200078e00a7 */
[----:B------:R-:W-:Y:S01]  /*42880*/  MOV R92, R166 ;  /* 0x000000a6005c7202 */ /* 0x000fe20000000f00 */
[C---:B------:R-:W-:Y:S01]  /*42890*/  HMMA.1688.F32.TF32 R124, R104.reuse, R154, R124 ;  /* 0x0000009a687c723c */ /* 0x040fe2000008107c */
[----:B------:R-:W-:Y:S02]  /*428a0*/  IMAD.MOV.U32 R145, RZ, RZ, R165 ;  /* 0x000000ffff917224 */ /* 0x000fe400078e00a5 */
[----:B------:R-:W-:Y:S01]  /*428b0*/  IMAD.MOV.U32 R144, RZ, RZ, R164 ;  /* 0x000000ffff907224 */ /* 0x000fe200078e00a4 */
[----:B------:R-:W-:Y:S04]  /*428c0*/  STL [R1+0x4a3c], R93 ;  /* 0x004a3c5d01007387 */ /* 0x000fe80000100800 */
[----:B------:R-:W-:Y:S04]  /*428d0*/  STL [R1+0x4a38], R92 ;  /* 0x004a385c01007387 */ /* 0x000fe80000100800 */
[----:B------:R-:W-:Y:S04]  /*428e0*/  STL [R1+0x4a34], R145 ;  /* 0x004a349101007387 */ /* 0x000fe80000100800 */
[----:B------:R-:W-:Y:S04]  /*428f0*/  STL [R1+0x4a30], R144 ;  /* 0x004a309001007387 */ /* 0x000fe80000100800 */
[----:B------:R-:W-:Y:S04]  /*42900*/  STL.64 [R1+0x1410], R132 ;  /* 0x0014108401007387 */ /* 0x000fe80000100a00 */
[----:B------:R1:W-:Y:S04]  /*42910*/  STL.64 [R1+0x1418], R134 ;  /* 0x0014188601007387 */ /* 0x0003e80000100a00 */
[----:B------:R-:W-:Y:S04]  /*42920*/  STL.64 [R1+0x1400], R124 ;  /* 0x0014007c01007387 */ /* 0x000fe80000100a00 */
[----:B------:R1:W-:Y:S02]  /*42930*/  STL.64 [R1+0x1408], R126 ;  /* 0x0014087e01007387 */ /* 0x0003e40000100a00 */
[C---:B-1----:R-:W-:Y:S02]  /*42940*/  HMMA.1688.F32.TF32 R132, R104.reuse, R146, R236 ;  /* 0x000000926884723c */ /* 0x042fe400000810ec */
[----:B------:R-:W-:Y:S04]  /*42950*/  STL.64 [R1+0x13f0], R120 ;  /* 0x0013f07801007387 */ /* 0x000fe80000100a00 */
[----:B------:R1:W-:Y:S01]  /*42960*/  STL.64 [R1+0x13f8], R122 ;  /* 0x0013f87a01007387 */ /* 0x0003e20000100a00 */
[C---:B------:R-:W-:Y:S06]  /*42970*/  HMMA.1688.F32.TF32 R124, R104.reuse, R10, R228 ;  /* 0x0000000a687c723c */ /* 0x040fec00000810e4 */
[C---:B-1----:R-:W-:Y:S10]  /*42980*/  HMMA.1688.F32.TF32 R120, R104.reuse, R6, R224 ;  /* 0x000000066878723c */ /* 0x042ff400000810e0 */
        /* <DEDUP_REMOVED lines=12> */
[----:B------:R2:W-:Y:S01]  /*42a50*/  STL.64 [R1+0x13a8], R126 ;  /* 0x0013a87e01007387 */ /* 0x0005e20000100a00 */
[C---:B-1----:R-:W-:Y:S03]  /*42a60*/  HMMA.1688.F32.TF32 R132, R104.reuse, R90, R208 ;  /* 0x0000005a6884723c */ /* 0x042fe600000810d0 */
[----:B------:R-:W-:Y:S04]  /*42a70*/  STL.64 [R1+0x1390], R120 ;  /* 0x0013907801007387 */ /* 0x000fe80000100a00 */
[----:B------:R1:W-:Y:S01]  /*42a80*/  STL.64 [R1+0x1398], R122 ;  /* 0x0013987a01007387 */ /* 0x0003e20000100a00 */
[C---:B--2---:R-:W-:Y:S06]  /*42a90*/  HMMA.1688.F32.TF32 R124, R104.reuse, R86, R204 ;  /* 0x00000056687c723c */ /* 0x044fec00000810cc */
[C---:B-1----:R-:W-:Y:S09]  /*42aa0*/  HMMA.1688.F32.TF32 R120, R104.reuse, R82, R200 ;  /* 0x000000526878723c */ /* 0x042ff200000810c8 */
        /* <DEDUP_REMOVED lines=17> */
[C---:B-1----:R-:W-:Y:S06]  /*42bc0*/  HMMA.1688.F32.TF32 R120, R104.reuse, R58, R116 ;  /* 0x0000003a6878723c */ /* 0x042fec0000081074 */
[C---:B------:R-:W-:Y:S06]  /*42bd0*/  HMMA.1688.F32.TF32 R116, R104.reuse, R54, R172 ;  /* 0x000000366874723c */ /* 0x040fec00000810ac */
[C---:B------:R-:W-:Y:S06]  /*42be0*/  HMMA.1688.F32.TF32 R108, R104.reuse, R18, R108 ;  /* 0x00000012686c723c */ /* 0x040fec000008106c */
[----:B------:R-:W-:Y:S01]  /*42bf0*/  HMMA.1688.F32.TF32 R104, R104, R14, R128 ;  /* 0x0000000e6868723c */ /* 0x000fe20000081080 */
[----:B------:R-:W-:Y:S04]  /*42c00*/  STL.64 [R1+0x1320], R132 ;  /* 0x0013208401007387 */ /* 0x000fe80000100a00 */
[----:B------:R-:W-:Y:S04]  /*42c10*/  STL.64 [R1+0x1328], R134 ;  /* 0x0013288601007387 */ /* 0x000fe80000100a00 */
[----:B------:R-:W-:Y:S04]  /*42c20*/  STL.64 [R1+0x1310], R124 ;  /* 0x0013107c01007387 */ /* 0x000fe80000100a00 */
[----:B------:R-:W-:Y:S04]  /*42c30*/  STL.64 [R1+0x1318], R126 ;  /* 0x0013187e01007387 */ /* 0x000fe80000100a00 */
[----:B------:R-:W-:Y:S04]  /*42c40*/  STL.64 [R1+0x1300], R120 ;  /* 0x0013007801007387 */ /* 0x000fe80000100a00 */
[----:B------:R-:W-:Y:S04]  /*42c50*/  STL.64 [R1+0x1308], R122 ;  /* 0x0013087a01007387 */ /* 0x000fe80000100a00 */
[----:B------:R1:W-:Y:S04]  /*42c60*/  STL.64 [R1+0x12f0], R116 ;  /* 0x0012f07401007387 */ /* 0x0003e80000100a00 */
[----:B------:R2:W-:Y:S04]  /*42c70*/  STL.64 [R1+0x12f8], R118 ;  /* 0x0012f87601007387 */ /* 0x0005e80000100a00 */
[----:B------:R-:W3:Y:S04]  /*42c80*/  LDL.LU R128, [R1+0x9b0] ;  /* 0x0009b00001807983 */ /* 0x000ee80000300800 */
[----:B------:R-:W-:Y:S04]  /*42c90*/  STL.64 [R1+0x12e0], R108 ;  /* 0x0012e06c01007387 */ /* 0x000fe80000100a00 */
[----:B------:R-:W-:Y:S04]  /*42ca0*/  STL.64 [R1+0x12e8], R110 ;  /* 0x0012e86e01007387 */ /* 0x000fe80000100a00 */
[----:B------:R-:W-:Y:S04]  /*42cb0*/  STL.64 [R1+0x12d0], R104 ;  /* 0x0012d06801007387 */ /* 0x000fe80000100a00 */
[----:B------:R-:W-:Y:S04]  /*42cc0*/  STL.64 [R1+0x12d8], R106 ;  /* 0x0012d86a01007387 */ /* 0x000fe80000100a00 */
[----:B------:R-:W3:Y:S04]  /*42cd0*/  LDL.LU R129, [R1+0x9b4] ;  /* 0x0009b40001817983 */ /* 0x000ee80000300800 */
[----:B------:R-:W3:Y:S04]  /*42ce0*/  LDL.LU R130, [R1+0x9b8] ;  /* 0x0009b80001827983 */ /* 0x000ee80000300800 */
[----:B------:R-:W3:Y:S04]  /*42cf0*/  LDL.LU R131, [R1+0x9bc] ;  /* 0x0009bc0001837983 */ /* 0x000ee80000300800 */
        /* <DEDUP_REMOVED lines=26> */
[----:B--2---:R-:W2:Y:S04]  /*42ea0*/  LDL.LU R118, [R1+0x6a8] ;  /* 0x0006a80001767983 */ /* 0x004ea80000300800 */
[----:B------:R-:W2:Y:S01]  /*42eb0*/  LDL.LU R119, [R1+0x6ac] ;  /* 0x0006ac0001777983 */ /* 0x000ea20000300800 */
[----:B------:R-:W-:-:S02]  /*42ec0*/  LOP3.LUT R171, R0, 0x40, RZ, 0x3c, !PT ;  /* 0x0000004000ab7812 */ /* 0x000fc400078e3cff */
[----:B------:R-:W-:-:S03]  /*42ed0*/  LOP3.LUT R195, R0, 0x60, RZ, 0x3c, !PT ;  /* 0x0000006000c37812 */ /* 0x000fc600078e3cff */
[----:B------:R-:W-:Y:S04]  /*42ee0*/  LDS R112, [R171+UR10+0x21000] ;  /* 0x0210000aab707984 */ /* 0x000fe80008000800 */
[----:B------:R-:W-:Y:S04]  /*42ef0*/  LDS R114, [R171+UR10+0x21800] ;  /* 0x0218000aab727984 */ /* 0x000fe80008000800 */
[----:B------:R-:W-:Y:S04]  /*42f00*/  LDS R113, [R195+UR10+0x21000] ;  /* 0x0210000ac3717984 */ /* 0x000fe80008000800 */
[----:B------:R-:W3:Y:S04]  /*42f10*/  LDS R115, [R195+UR10+0x21800] ;  /* 0x0218000ac3737984 */ /* 0x000ee80008000800 */
[----:B------:R-:W-:Y:S04]  /*42f20*/  LDS R108, [R171+UR10+0x21080] ;  /* 0x0210800aab6c7984 */ /* 0x000fe80008000800 */
[----:B------:R-:W-:Y:S04]  /*42f30*/  LDS R110, [R171+UR10+0x21880] ;  /* 0x0218800aab6e7984 */ /* 0x000fe80008000800 */
[----:B------:R-:W-:Y:S04]  /*42f40*/  LDS R109, [R195+UR10+0x21080] ;  /* 0x0210800ac36d7984 */ /* 0x000fe80008000800 */
[----:B------:R-:W1:Y:S04]  /*42f50*/  LDS R111, [R195+UR10+0x21880] ;  /* 0x0218800ac36f7984 */ /* 0x000e680008000800 */
[----:B------:R-:W-:Y:S04]  /*42f60*/  LDS R192, [R171+UR10+0x21180] ;  /* 0x0211800aabc07984 */ /* 0x000fe80008000800 */
[----:B------:R-:W-:Y:S04]  /*42f70*/  LDS R194, [R171+UR10+0x21980] ;  /* 0x0219800aabc27984 */ /* 0x000fe80008000800 */
[----:B------:R-:W-:Y:S01]  /*42f80*/  LDS R193, [R195+UR10+0x21180] ;  /* 0x0211800ac3c17984 */ /* 0x000fe20008000800 */
[C---:B---3--:R-:W-:Y:S03]  /*42f90*/  HMMA.1688.F32.TF32 R176, R112.reuse, R102, R128 ;  /* 0x0000006670b0723c */ /* 0x048fe60000081080 */
[----:B------:R-:W3:Y:S04]  /*42fa0*/  LDL.LU R128, [R1+0x610] ;  /* 0x0006100001807983 */ /* 0x000ee80000300800 */
[----:B------:R-:W3:Y:S04]  /*42fb0*/  LDL.LU R129, [R1+0x614] ;  /* 0x0006140001817983 */ /* 0x000ee80000300800 */
[----:B------:R-:W3:Y:S04]  /*42fc0*/  LDL.LU R130, [R1+0x618] ;  /* 0x0006180001827983 */ /* 0x000ee80000300800 */
[----:B------:R-:W3:Y:S01]  /*42fd0*/  LDL.LU R131, [R1+0x61c] ;  /* 0x00061c0001837983 */ /* 0x000ee20000300800 */
[C---:B----4-:R-:W-:Y:S06]  /*42fe0*/  HMMA.1688.F32.TF32 R172, R112.reuse, R98, R172 ;  /* 0x0000006270ac723c */ /* 0x050fec00000810ac */
[C---:B------:R-:W-:Y:S01]  /*42ff0*/  HMMA.1688.F32.TF32 R104, R112.reuse, R50, R200 ;  /* 0x000000327068723c */ /* 0x040fe200000810c8 */
[----:B------:R-:W-:Y:S04]  /*43000*/  STL.64 [R1+0x4b30], R178 ;  /* 0x004b30b201007387 */ /* 0x000fe80000100a00 */
[----:B------:R-:W-:Y:S01]  /*43010*/  STL.64 [R1+0x4b28], R176 ;  /* 0x004b28b001007387 */ /* 0x000fe20000100a00 */
[C---:B------:R-:W-:Y:S11]  /*43020*/  HMMA.1688.F32.TF32 R228, R112.reuse, R46, R196 ;  /* 0x0000002e70e4723c */ /* 0x040ff600000810c4 */
[----:B------:R-:W-:Y:S04]  /*43030*/  STL.64 [R1+0x4b40], R174 ;  /* 0x004b40ae01007387 */ /* 0x000fe80000100a00 */
[----:B------:R-:W-:Y:S01]  /*43040*/  STL.64 [R1+0x4b38], R172 ;  /* 0x004b38ac01007387 */ /* 0x000fe20000100a00 */
[C---:B------:R-:W-:Y:S03]  /*43050*/  HMMA.1688.F32.TF32 R224, R112.reuse, R42, R188 ;  /* 0x0000002a70e0723c */ /* 0x040fe600000810bc */
[----:B------:R-:W-:Y:S04]  /*43060*/  STL.64 [R1+0x4b50], R106 ;  /* 0x004b506a01007387 */ /* 0x000fe80000100a00 */
[----:B------:R2:W-:Y:S01]  /*43070*/  STL.64 [R1+0x4b48], R104 ;  /* 0x004b486801007387 */ /* 0x0005e20000100a00 */
[C---:B------:R-:W-:Y:S06]  /*43080*/  HMMA.1688.F32.TF32 R220, R112.reuse, R38, R184 ;  /* 0x0000002670dc723c */ /* 0x040fec00000810b8 */
[C---:B------:R-:W-:Y:S06]  /*43090*/  HMMA.1688.F32.TF32 R216, R112.reuse, R34, R180 ;  /* 0x0000002270d8723c */ /* 0x040fec00000810b4 */
[----:B--2---:R-:W-:Y:S01]  /*430a0*/  HMMA.1688.F32.TF32 R104, R112, R30, R116 ;  /* 0x0000001e7068723c */ /* 0x004fe20000081074 */
[----:B------:R-:W-:Y:S04]  /*430b0*/  STL.64 [R1+0x4b60], R230 ;  /* 0x004b60e601007387 */ /* 0x000fe80000100a00 */
[----:B------:R-:W-:Y:S04]  /*430c0*/  STL.64 [R1+0x4b58], R228 ;  /* 0x004b58e401007387 */ /* 0x000fe80000100a00 */
[----:B------:R-:W-:Y:S04]  /*430d0*/  STL.64 [R1+0x4b70], R226 ;  /* 0x004b70e201007387 */ /* 0x000fe80000100a00 */
[----:B------:R-:W-:Y:S04]  /*430e0*/  STL.64 [R1+0x4b68], R224 ;  /* 0x004b68e001007387 */ /* 0x000fe80000100a00 */
[----:B------:R-:W-:Y:S04]  /*430f0*/  STL.64 [R1+0x4b80], R222 ;  /* 0x004b80de01007387 */ /* 0x000fe80000100a00 */
[----:B------:R-:W-:Y:S03]  /*43100*/  STL.64 [R1+0x4b78], R220 ;  /* 0x004b78dc01007387 */ /* 0x000fe60000100a00 */
[----:B------:R-:W-:Y:S01]  /*43110*/  IMAD.MOV.U32 R235, RZ, RZ, R107 ;  /* 0x000000ffffeb7224 */ /* 0x000fe200078e006b */
[----:B------:R-:W-:Y:S01]  /*43120*/  STL [R1+0x4a94], R216 ;  /* 0x004a94d801007387 */ /* 0x000fe20000100800 */
[----:B------:R-:W-:Y:S01]  /*43130*/  MOV R234, R106 ;  /* 0x0000006a00ea7202 */ /* 0x000fe20000000f00 */
[----:B------:R-:W-:-:S02]  /*43140*/  IMAD.MOV.U32 R233, RZ, RZ, R105 ;  /* 0x000000ffffe97224 */ /* 0x000fc400078e0069 */
[----:B------:R-:W-:Y:S01]  /*43150*/  STL [R1+0x4a90], R217 ;  /* 0x004a90d901007387 */ /* 0x000fe20000100800 */
[----:B------:R-:W-:-:S03]  /*43160*/  IMAD.MOV.U32 R232, RZ, RZ, R104 ;  /* 0x000000ffffe87224 */ /* 0x000fc600078e0068 */
[----:B------:R-:W-:Y:S04]  /*43170*/  STL [R1+0x4a8c], R218 ;  /* 0x004a8cda01007387 */ /* 0x000fe80000100800 */
[----:B------:R-:W-:Y:S04]  /*43180*/  STL [R1+0x4a88], R219 ;  /* 0x004a88db01007387 */ /* 0x000fe80000100800 */
[----:B------:R-:W-:Y:S04]  /*43190*/  STL [R1+0x4aa4], R235 ;  /* 0x004aa4eb01007387 */ /* 0x000fe80000100800 */
[----:B------:R-:W-:Y:S04]  /*431a0*/  STL [R1+0x4aa0], R234 ;  /* 0x004aa0ea01007387 */ /* 0x000fe80000100800 */
[----:B------:R-:W-:Y:S04]  /*431b0*/  STL [R1+0x4a9c], R233 ;  /* 0x004a9ce901007387 */ /* 0x000fe80000100800 */
[----:B------:R-:W-:Y:S04]  /*431c0*/  STL [R1+0x4a98], R232 ;  /* 0x004a98e801007387 */ /* 0x000fe80000100800 */
[----:B------:R-:W2:Y:S04]  /*431d0*/  LDL.LU R116, [R1+0x770] ;  /* 0x0007700001747983 */ /* 0x000ea80000300800 */
[----:B------:R-:W2:Y:S04]  /*431e0*/  LDL.LU R117, [R1+0x774] ;  /* 0x0007740001757983 */ /* 0x000ea80000300800 */
[----:B------:R-:W2:Y:S04]  /*431f0*/  LDL.LU R118, [R1+0x778] ;  /* 0x0007780001767983 */ /* 0x000ea80000300800 */
[----:B------:R-:W2:Y:S04]  /*43200*/  LDL.LU R119, [R1+0x77c] ;  /* 0x00077c0001777983 */ /* 0x000ea80000300800 */
[----:B------:R-:W4:Y:S04]  /*43210*/  LDL.LU R180, [R1+0x750] ;  /* 0x0007500001b47983 */ /* 0x000f280000300800 */
[----:B------:R-:W4:Y:S04]  /*43220*/  LDL.LU R181, [R1+0x754] ;  /* 0x0007540001b57983 */ /* 0x000f280000300800 */
[----:B------:R-:W4:Y:S04]  /*43230*/  LDL.LU R182, [R1+0x758] ;  /* 0x0007580001b67983 */ /* 0x000f280000300800 */
[----:B------:R-:W4:Y:S04]  /*43240*/  LDL.LU R183, [R1+0x75c] ;  /* 0x00075c0001b77983 */ /* 0x000f280000300800 */
        /* <DEDUP_REMOVED lines=39> */
[----:B------:R-:W4:Y:S01]  /*434c0*/  LDL.LU R247, [R1+0x59c] ;  /* 0x00059c0001f77983 */ /* 0x000f220000300800 */
[----:B---3--:R-:W-:Y:S03]  /*434d0*/  HMMA.1688.F32.TF32 R104, R112, R26, R128 ;  /* 0x0000001a7068723c */ /* 0x008fe60000081080 */
[----:B------:R-:W3:Y:S04]  /*434e0*/  LDL.LU R240, [R1+0x570] ;  /* 0x0005700001f07983 */ /* 0x000ee80000300800 */
[----:B------:R-:W3:Y:S04]  /*434f0*/  LDL.LU R241, [R1+0x574] ;  /* 0x0005740001f17983 */ /* 0x000ee80000300800 */
[----:B------:R-:W3:Y:S04]  /*43500*/  LDL.LU R242, [R1+0x578] ;  /* 0x0005780001f27983 */ /* 0x000ee80000300800 */
[----:B------:R-:W3:Y:S04]  /*43510*/  LDL.LU R243, [R1+0x57c] ;  /* 0x00057c0001f37983 */ /* 0x000ee80000300800 */
[----:B------:R-:W2:Y:S04]  /*43520*/  LDL.LU R128, [R1+0x5a0] ;  /* 0x0005a00001807983 */ /* 0x000ea80000300800 */
[----:B------:R-:W2:Y:S04]  /*43530*/  LDL.LU R129, [R1+0x5a4] ;  /* 0x0005a40001817983 */ /* 0x000ea80000300800 */
[----:B------:R-:W2:Y:S04]  /*43540*/  LDL.LU R130, [R1+0x5a8] ;  /* 0x0005a80001827983 */ /* 0x000ea80000300800 */
[----:B------:R-:W2:Y:S01]  /*43550*/  LDL.LU R131, [R1+0x5ac] ;  /* 0x0005ac0001837983 */ /* 0x000ea20000300800 */
        /* <DEDUP_REMOVED lines=32> */
[----:B------:R-:W-:Y:S04]  /*43760*/  STL [R1+0x4a4c], R148 ;  /* 0x004a4c9401007387 */ /* 0x000fe80000100800 */
[----:B------:R-:W-:Y:S04]  /*43770*/  STL [R1+0x4a48], R149 ;  /* 0x004a489501007387 */ /* 0x000fe80000100800 */
[----:B------:R-:W-:Y:S04]  /*43780*/  STL [R1+0x4a44], R140 ;  /* 0x004a448c01007387 */ /* 0x000fe80000100800 */
[----:B------:R-:W-:Y:S01]  /*43790*/  STL [R1+0x4a40], R141 ;  /* 0x004a408d01007387 */ /* 0x000fe20000100800 */
[----:B--2---:R-:W-:-:S15]  /*437a0*/  HMMA.1688.F32.TF32 R128, R112, R22, R128 ;  /* 0x000000167080723c */ /* 0x004fde0000081080 */
[----:B------:R-:W-:-:S08]  /*437b0*/  NOP ;  /* 0x0000000000007918 */ /* 0x000fd00000000000 */
[----:B------:R2:W-:Y:S01]  /*437c0*/  STL.64 [R1+0x90], R128 ;  /* 0x0000908001007387 */ /* 0x0005e20000100a00 */
[----:B------:R-:W-:Y:S02]  /*437d0*/  IMAD.MOV.U32 R93, RZ, RZ, R130 ;  /* 0x000000ffff5d7224 */ /* 0x000fe400078e0082 */
[----:B------:R-:W-:Y:S01]  /*437e0*/  IMAD.MOV.U32 R92, RZ, RZ, R131 ;  /* 0x000000ffff5c7224 */ /* 0x000fe200078e0083 */
[----:B--2---:R-:W2:Y:S04]  /*437f0*/  LDL.LU R128, [R1+0x790] ;  /* 0x0007900001807983 */ /* 0x004ea80000300800 */
[----:B------:R-:W2:Y:S04]  /*43800*/  LDL.LU R129, [R1+0x794] ;  /* 0x0007940001817983 */ /* 0x000ea80000300800 */
[----:B------:R-:W2:Y:S04]  /*43810*/  LDL.LU R130, [R1+0x798] ;  /* 0x0007980001827983 */ /* 0x000ea80000300800 */
[----:B------:R-:W2:Y:S01]  /*43820*/  LDL.LU R131, [R1+0x79c] ;  /* 0x00079c0001837983 */ /* 0x000ea20000300800 */
[C---:B---3--:R-:W-:Y:S06]  /*43830*/  HMMA.1688.F32.TF32 R216, R112.reuse, R162, R104 ;  /* 0x000000a270d8723c */ /* 0x048fec0000081068 */
[C---:B----4-:R-:W-:Y:S01]  /*43840*/  HMMA.1688.F32.TF32 R104, R112.reuse, R158, R172 ;  /* 0x0000009e7068723c */ /* 0x050fe200000810ac */
[----:B------:R-:W-:Y:S04]  /*43850*/  STL [R1+0x4a54], R92 ;  /* 0x004a545c01007387 */ /* 0x000fe80000100800 */
[----:B------:R-:W-:Y:S01]  /*43860*/  STL [R1+0x4a50], R93 ;  /* 0x004a505d01007387 */ /* 0x000fe20000100800 */
[C---:B------:R-:W-:Y:S06]  /*43870*/  HMMA.1688.F32.TF32 R172, R112.reuse, R154, R176 ;  /* 0x0000009a70ac723c */ /* 0x040fec00000810b0 */
[C---:B------:R-:W-:Y:S05]  /*43880*/  HMMA.1688.F32.TF32 R176, R112.reuse, R150, R240 ;  /* 0x0000009670b0723c */ /* 0x040fea00000810f0 */
[----:B------:R-:W-:Y:S04]  /*43890*/  STL.64 [R1+0x80], R216 ;  /* 0x000080d801007387 */ /* 0x000fe80000100a00 */
[----:B------:R-:W-:Y:S04]  /*438a0*/  STL.64 [R1+0x88], R218 ;  /* 0x000088da01007387 */ /* 0x000fe80000100a00 */
[----:B------:R-:W-:Y:S04]  /*438b0*/  STL.64 [R1+0x1a0], R104 ;  /* 0x0001a06801007387 */ /* 0x000fe80000100a00 */
[----:B------:R3:W-:Y:S02]  /*438c0*/  STL.64 [R1+0x1a8], R106 ;  /* 0x0001a86a01007387 */ /* 0x0007e40000100a00 */
[C---:B---3--:R-:W-:Y:S02]  /*438d0*/  HMMA.1688.F32.TF32 R104, R112.reuse, R146, R244 ;  /* 0x000000927068723c */ /* 0x048fe400000810f4 */
[----:B------:R-:W-:Y:S04]  /*438e0*/  STL.64 [R1+0x1b0], R172 ;  /* 0x0001b0ac01007387 */ /* 0x000fe80000100a00 */
[----:B------:R3:W-:Y:S01]  /*438f0*/  STL.64 [R1+0x1b8], R174 ;  /* 0x0001b8ae01007387 */ /* 0x0007e20000100a00 */
[C---:B------:R-:W-:Y:S03]  /*43900*/  HMMA.1688.F32.TF32 R164, R112.reuse, R6, R164 ;  /* 0x0000000670a4723c */ /* 0x040fe600000810a4 */
[----:B------:R-:W-:Y:S04]  /*43910*/  STL.64 [R1+0x1c0], R176 ;  /* 0x0001c0b001007387 */ /* 0x000fe80000100a00 */
[----:B------:R-:W-:Y:S01]  /*43920*/  STL.64 [R1+0x1c8], R178 ;  /* 0x0001c8b201007387 */ /* 0x000fe20000100a00 */
[C---:B---3--:R-:W-:Y:S08]  /*43930*/  HMMA.1688.F32.TF32 R172, R112.reuse, R10, R248 ;  /* 0x0000000a70ac723c */ /* 0x048ff000000810f8 */
[----:B------:R-:W-:Y:S04]  /*43940*/  STL.64 [R1+0x1d0], R104 ;  /* 0x0001d06801007387 */ /* 0x000fe80000100a00 */
[----:B------:R3:W-:Y:S02]  /*43950*/  STL.64 [R1+0x1d8], R106 ;  /* 0x0001d86a01007387 */ /* 0x0007e40000100a00 */
[C---:B---3--:R-:W-:Y:S09]  /*43960*/  HMMA.1688.F32.TF32 R104, R112.reuse, R142, R132 ;  /* 0x0000008e7068723c */ /* 0x048ff20000081084 */
[----:B------:R-:W-:Y:S04]  /*43970*/  STL.64 [R1+0x1e0], R172 ;  /* 0x0001e0ac01007387 */ /* 0x000fe80000100a00 */
[----:B------:R-:W-:Y:S01]  /*43980*/  STL.64 [R1+0x1e8], R174 ;  /* 0x0001e8ae01007387 */ /* 0x000fe20000100a00 */
[C---:B------:R-:W-:Y:S03]  /*43990*/  HMMA.1688.F32.TF32 R124, R112.reuse, R138, R124 ;  /* 0x0000008a707c723c */ /* 0x040fe6000008107c */
[----:B------:R-:W-:Y:S03]  /*439a0*/  STL.64 [R1+0x1f0], R164 ;  /* 0x0001f0a401007387 */ /* 0x000fe60000100a00 */
[C---:B------:R-:W-:Y:S01]  /*439b0*/  HMMA.1688.F32.TF32 R120, R112.reuse, R94, R120 ;  /* 0x0000005e7078723c */ /* 0x040fe20000081078 */
[----:B------:R-:W-:Y:S04]  /*439c0*/  STL.64 [R1+0x1f8], R166 ;  /* 0x0001f8a601007387 */ /* 0x000fe80000100a00 */
[----:B------:R-:W-:Y:S04]  /*439d0*/  STL.64 [R1+0x200], R104 ;  /* 0x0002006801007387 */ /* 0x000fe80000100a00 */
[----:B------:R3:W-:Y:S02]  /*439e0*/  STL.64 [R1+0x208], R106 ;  /* 0x0002086a01007387 */ /* 0x0007e40000100a00 */
[C---:B---3--:R-:W-:Y:S06]  /*439f0*/  HMMA.1688.F32.TF32 R104, R112.reuse, R90, R236 ;  /* 0x0000005a7068723c */ /* 0x048fec00000810ec */
[----:B------:R-:W-:Y:S04]  /*43a00*/  STL.64 [R1+0x210], R124 ;  /* 0x0002107c01007387 */ /* 0x000fe80000100a00 */
[----:B------:R3:W-:Y:S04]  /*43a10*/  STL.64 [R1+0x218], R126 ;  /* 0x0002187e01007387 */ /* 0x0007e80000100a00 */
[----:B------:R-:W-:Y:S04]  /*43a20*/  STL.64 [R1+0x220], R120 ;  /* 0x0002207801007387 */ /* 0x000fe80000100a00 */
[----:B------:R4:W-:Y:S01]  /*43a30*/  STL.64 [R1+0x228], R122 ;  /* 0x0002287a01007387 */ /* 0x0009e20000100a00 */
[C---:B---3--:R-:W-:Y:S03]  /*43a40*/  HMMA.1688.F32.TF32 R124, R112.reuse, R86, R212 ;  /* 0x00000056707c723c */ /* 0x048fe600000810d4 */
[----:B------:R-:W-:Y:S04]  /*43a50*/  LDS R236, [R171+UR10+0x21100] ;  /* 0x0211000aabec7984 */ /* 0x000fe80008000800 */
[----:B------:R-:W-:Y:S01]  /*43a60*/  LDS R238, [R171+UR10+0x21900] ;  /* 0x0219000aabee7984 */ /* 0x000fe20008000800 */
[C---:B----4-:R-:W-:Y:S03]  /*43a70*/  HMMA.1688.F32.TF32 R120, R112.reuse, R82, R208 ;  /* 0x000000527078723c */ /* 0x050fe600000810d0 */
[----:B------:R-:W-:Y:S04]  /*43a80*/  STL.64 [R1+0x530], R104 ;  /* 0x0005306801007387 */ /* 0x000fe80000100a00 */
[----:B------:R3:W-:Y:S04]  /*43a90*/  STL.64 [R1+0x538], R106 ;  /* 0x0005386a01007387 */ /* 0x0007e80000100a00 */
[----:B------:R-:W-:Y:S04]  /*43aa0*/  LDS R237, [R195+UR10+0x21100] ;  /* 0x0211000ac3ed7984 */ /* 0x000fe80008000800 */
[----:B------:R-:W4:Y:S01]  /*43ab0*/  LDS R239, [R195+UR10+0x21900] ;  /* 0x0219000ac3ef7984 */ /* 0x000f220008000800 */
[C---:B---3--:R-:W-:Y:S03]  /*43ac0*/  HMMA.1688.F32.TF32 R104, R112.reuse, R78, R204 ;  /* 0x0000004e7068723c */ /* 0x048fe600000810cc */
[----:B------:R-:W-:Y:S04]  /*43ad0*/  STL.64 [R1+0x540], R124 ;  /* 0x0005407c01007387 */ /* 0x000fe80000100a00 */
[----:B------:R3:W-:Y:S04]  /*43ae0*/  STL.64 [R1+0x548], R126 ;  /* 0x0005487e01007387 */ /* 0x0007e80000100a00 */
[----:B------:R-:W-:Y:S04]  /*43af0*/  STL.64 [R1+0x550], R120 ;  /* 0x0005507801007387 */ /* 0x000fe80000100a00 */
[----:B------:R1:W-:Y:S01]  /*43b00*/  STL.64 [R1+0x558], R122 ;  /* 0x0005587a01007387 */ /* 0x0003e20000100a00 */
[C---:B---3--:R-:W-:Y:S03]  /*43b10*/  HMMA.1688.F32.TF32 R124, R112.reuse, R74, R200 ;  /* 0x0000004a707c723c */ /* 0x048fe600000810c8 */
[----:B------:R-:W3:Y:S04]  /*43b20*/  LDS R195, [R195+UR10+0x21980] ;  /* 0x0219800ac3c37984 */ /* 0x000ee80008000800 */
[----:B------:R-:W-:Y:S01]  /*43b30*/  STL.64 [R1+0x560], R104 ;  /* 0x0005606801007387 */ /* 0x000fe20000100a00 */
[C---:B-1----:R-:W-:Y:S03]  /*43b40*/  HMMA.1688.F32.TF32 R120, R112.reuse, R70, R196 ;  /* 0x000000467078723c */ /* 0x042fe600000810c4 */
[----:B------:R1:W-:Y:S03]  /*43b50*/  STL.64 [R1+0x568], R106 ;  /* 0x0005686a01007387 */ /* 0x0003e60000100a00 */
[C---:B-1----:R-:W-:Y:S09]  /*43b60*/  HMMA.1688.F32.TF32 R104, R112.reuse, R66, R188 ;  /* 0x000000427068723c */ /* 0x042ff200000810bc */
[----:B------:R-:W-:Y:S04]  /*43b70*/  STL.64 [R1+0x570], R124 ;  /* 0x0005707c01007387 */ /* 0x000fe80000100a00 */
[----:B------:R1:W-:Y:S04]  /*43b80*/  STL.64 [R1+0x578], R126 ;  /* 0x0005787e01007387 */ /* 0x0003e80000100a00 */
[----:B------:R-:W-:Y:S04]  /*43b90*/  STL.64 [R1+0x580], R120 ;  /* 0x0005807801007387 */ /* 0x000fe80000100a00 */
[----:B------:R4:W-:Y:S01]  /*43ba0*/  STL.64 [R1+0x588], R122 ;  /* 0x0005887a01007387 */ /* 0x0009e20000100a00 */
[C---:B-1----:R-:W-:Y:S03]  /*43bb0*/  HMMA.1688.F32.TF32 R124, R112.reuse, R62, R184 ;  /* 0x0000003e707c723c */ /* 0x042fe600000810b8 */
[----:B------:R-:W-:Y:S03]  /*43bc0*/  STL.64 [R1+0x590], R104 ;  /* 0x0005906801007387 */ /* 0x000fe60000100a00 */
[C---:B----4-:R-:W-:Y:S01]  /*43bd0*/  HMMA.1688.F32.TF32 R120, R112.reuse, R58, R180 ;  /* 0x0000003a7078723c */ /* 0x050fe200000810b4 */
[----:B------:R1:W-:Y:S05]  /*43be0*/  STL.64 [R1+0x598], R106 ;  /* 0x0005986a01007387 */ /* 0x0003ea0000100a00 */
[C---:B-1----:R-:W-:Y:S11]  /*43bf0*/  HMMA.1688.F32.TF32 R104, R112.reuse, R54, R116 ;  /* 0x000000367068723c */ /* 0x042ff60000081074 */
[----:B------:R-:W-:Y:S04]  /*43c00*/  STL.64 [R1+0x5a0], R124 ;  /* 0x0005a07c01007387 */ /* 0x000fe80000100a00 */
[----:B------:R-:W-:Y:S04]  /*43c10*/  STL.64 [R1+0x5a8], R126 ;  /* 0x0005a87e01007387 */ /* 0x000fe80000100a00 */
[----:B------:R-:W4:Y:S04]  /*43c20*/  LDL.LU R208, [R1+0x780] ;  /* 0x0007800001d07983 */ /* 0x000f280000300800 */
[----:B------:R-:W-:Y:S04]  /*43c30*/  STL.64 [R1+0x5b0], R120 ;  /* 0x0005b07801007387 */ /* 0x000fe80000100a00 */
[----:B------:R-:W-:Y:S04]  /*43c40*/  STL.64 [R1+0x5b8], R122 ;  /* 0x0005b87a01007387 */ /* 0x000fe80000100a00 */
[----:B------:R-:W-:Y:S04]  /*43c50*/  STL.64 [R1+0x5c0], R104 ;  /* 0x0005c06801007387 */ /* 0x000fe80000100a00 */
[----:B------:R2:W-:Y:S04]  /*43c60*/  STL.64 [R1+0x5c8], R106 ;  /* 0x0005c86a01007387 */ /* 0x0005e80000100a00 */
[----:B------:R-:W4:Y:S04]  /*43c70*/  LDL.LU R209, [R1+0x784] ;  /* 0x0007840001d17983 */ /* 0x000f280000300800 */
[----:B------:R-:W4:Y:S04]  /*43c80*/  LDL.LU R210, [R1+0x788] ;  /* 0x0007880001d27983 */ /* 0x000f280000300800 */
[----:B------:R-:W4:Y:S04]  /*43c90*/  LDL.LU R211, [R1+0x78c] ;  /* 0x00078c0001d37983 */ /* 0x000f280000300800 */
[----:B------:R-:W3:Y:S04]  /*43ca0*/  LDL.LU R180, [R1+0xb90] ;  /* 0x000b900001b47983 */ /* 0x000ee80000300800 */
[----:B------:R-:W3:Y:S04]  /*43cb0*/  LDL.LU R181, [R1+0xb94] ;  /* 0x000b940001b57983 */ /* 0x000ee80000300800 */
[----:B------:R-:W3:Y:S01]  /*43cc0*/  LDL.LU R182, [R1+0xb98] ;  /* 0x000b980001b67983 */ /* 0x000ee20000300800 */
[----:B--2---:R-:W-:Y:S03]  /*43cd0*/  HMMA.1688.F32.TF32 R104, R112, R18, R128 ;  /* 0x000000127068723c */ /* 0x004fe60000081080 */
[----:B------:R-:W3:Y:S04]  /*43ce0*/  LDL.LU R183, [R1+0xb9c] ;  /* 0x000b9c0001b77983 */ /* 0x000ee80000300800 */
[----:B------:R-:W2:-:S15]  /*43cf0*/  LDL.LU R116, [R1+0xb10] ;  /* 0x000b100001747983 */ /* 0x000e9e0000300800 */
[----:B------:R-:W-:-:S01]  /*43d00*/  NOP ;  /* 0x0000000000007918 */ /* 0x000fc20000000000 */
[----:B------:R-:W-:Y:S04]  /*43d10*/  STL.64 [R1+0x5e0], R104 ;  /* 0x0005e06801007387 */ /* 0x000fe80000100a00 */
[----:B------:R4:W-:Y:S04]  /*43d20*/  STL.64 [R1+0x5e8], R106 ;  /* 0x0005e86a01007387 */ /* 0x0009e80000100a00 */
        /* <DEDUP_REMOVED lines=27> */
[----:B----4-:R-:W-:Y:S06]  /*43ee0*/  HMMA.1688.F32.TF32 R104, R112, R14, R208 ;  /* 0x0000000e7068723c */ /* 0x010fec00000810d0 */
[----:B---3--:R-:W-:Y:S01]  /*43ef0*/  HMMA.1688.F32.TF32 R112, R108, R102, R180 ;  /* 0x000000666c70723c */ /* 0x008fe200000810b4 */
[----:B------:R-:W3:-:S15]  /*43f00*/  LDL.LU R180, [R1+0x8d0] ;  /* 0x0008d00001b47983 */ /* 0x000ede0000300800 */
[----:B------:R-:W-:-:S01]  /*43f10*/  NOP ;  /* 0x0000000000007918 */ /* 0x000fc20000000000 */
[----:B------:R-:W-:Y:S04]  /*43f20*/  STL.64 [R1+0x5d0], R104 ;  /* 0x0005d06801007387 */ /* 0x000fe80000100a00 */
[----:B------:R1:W-:Y:S04]  /*43f30*/  STL.64 [R1+0x5d8], R106 ;  /* 0x0005d86a01007387 */ /* 0x0003e80000100a00 */
[----:B------:R-:W3:Y:S04]  /*43f40*/  LDL.LU R181, [R1+0x8d4] ;  /* 0x0008d40001b57983 */ /* 0x000ee80000300800 */
[----:B------:R-:W3:Y:S04]  /*43f50*/  LDL.LU R182, [R1+0x8d8] ;  /* 0x0008d80001b67983 */ /* 0x000ee80000300800 */
[----:B------:R-:W3:Y:S01]  /*43f60*/  LDL.LU R183, [R1+0x8dc] ;  /* 0x0008dc0001b77983 */ /* 0x000ee20000300800 */
[C---:B--2---:R-:W-:Y:S03]  /*43f70*/  HMMA.1688.F32.TF32 R116, R108.reuse, R98, R116 ;  /* 0x000000626c74723c */ /* 0x044fe60000081074 */
[----:B------:R-:W-:Y:S04]  /*43f80*/  STL.64 [R1+0x4b90], R114 ;  /* 0x004b907201007387 */ /* 0x000fe80000100a00 */
[----:B------:R2:W-:Y:S01]  /*43f90*/  STL.64 [R1+0x4b88], R112 ;  /* 0x004b887001007387 */ /* 0x0005e20000100a00 */
[----:B------:R-:W-:-:S15]  /*43fa0*/  HMMA.1688.F32.TF32 R120, R108, R50, R128 ;  /* 0x000000326c78723c */ /* 0x000fde0000081080 */
[----:B------:R-:W-:Y:S04]  /*43fb0*/  STL.64 [R1+0x4ba0], R118 ;  /* 0x004ba07601007387 */ /* 0x000fe80000100a00 */
[----:B------:R-:W-:Y:S04]  /*43fc0*/  STL.64 [R1+0x4b98], R116 ;  /* 0x004b987401007387 */ /* 0x000fe80000100a00 */
[----:B------:R-:W4:Y:S04]  /*43fd0*/  LDL.LU R128, [R1+0x870] ;  /* 0x0008700001807983 */ /* 0x000f280000300800 */
[----:B------:R-:W4:Y:S04]  /*43fe0*/  LDL.LU R129, [R1+0x874] ;  /* 0x0008740001817983 */ /* 0x000f280000300800 */
[----:B------:R-:W4:Y:S04]  /*43ff0*/  LDL.LU R130, [R1+0x878] ;  /* 0x0008780001827983 */ /* 0x000f280000300800 */
[----:B------:R-:W4:Y:S01]  /*44000*/  LDL.LU R131, [R1+0x87c] ;  /* 0x00087c0001837983 */ /* 0x000f220000300800 */
[C---:B------:R-:W-:Y:S06]  /*44010*/  HMMA.1688.F32.TF32 R208, R108.reuse, R42, R200 ;  /* 0x0000002a6cd0723c */ /* 0x040fec00000810c8 */
[C---:B------:R-:W-:Y:S06]  /*44020*/  HMMA.1688.F32.TF32 R212, R108.reuse, R46, R204 ;  /* 0x0000002e6cd4723c */ /* 0x040fec00000810cc */
[C---:B------:R-:W-:Y:S06]  /*44030*/  HMMA.1688.F32.TF32 R204, R108.reuse, R38, R196 ;  /* 0x000000266ccc723c */ /* 0x040fec00000810c4 */
[C---:B-1----:R-:W-:Y:S06]  /*44040*/  HMMA.1688.F32.TF32 R104, R108.reuse, R30, R184 ;  /* 0x0000001e6c68723c */ /* 0x042fec00000810b8 */
[----:B------:R-:W-:-:S15]  /*44050*/  HMMA.1688.F32.TF32 R200, R108, R34, R188 ;  /* 0x000000226cc8723c */ /* 0x000fde00000810bc */
[----:B------:R-:W-:-:S03]  /*44060*/  NOP ;  /* 0x0000000000007918 */ /* 0x000fc60000000000 */
[----:B------:R-:W-:Y:S01]  /*44070*/  MOV R216, R104 ;  /* 0x0000006800d87202 */ /* 0x000fe20000000f00 */
[----:B------:R-:W-:Y:S02]  /*44080*/  IMAD.MOV.U32 R217, RZ, RZ, R105 ;  /* 0x000000ffffd97224 */ /* 0x000fe400078e0069 */
[----:B------:R-:W-:Y:S02]  /*44090*/  IMAD.MOV.U32 R218, RZ, RZ, R106 ;  /* 0x000000ffffda7224 */ /* 0x000fe400078e006a */
[----:B------:R-:W-:Y:S01]  /*440a0*/  IMAD.MOV.U32 R219, RZ, RZ, R107 ;  /* 0x000000ffffdb7224 */ /* 0x000fe200078e006b */
        /* <DEDUP_REMOVED lines=12> */
[----:B---3--:R-:W-:-:S15]  /*44170*/  HMMA.1688.F32.TF32 R104, R108, R26, R180 ;  /* 0x0000001a6c68723c */ /* 0x008fde00000810b4 */
[----:B------:R-:W-:-:S09]  /*44180*/  NOP ;  /* 0x0000000000007918 */ /* 0x000fd20000000000 */
[----:B------:R-:W-:Y:S02]  /*44190*/  IMAD.MOV.U32 R137, RZ, RZ, R107 ;  /* 0x000000ffff897224 */ /* 0x000fe400078e006b */
[----:B------:R-:W-:Y:S01]  /*441a0*/  IMAD.MOV.U32 R136, RZ, RZ, R106 ;  /* 0x000000ffff887224 */ /* 0x000fe200078e006a */
[----:B------:R-:W-:Y:S01]  /*441b0*/  MOV R152, R104 ;  /* 0x0000006800987202 */ /* 0x000fe20000000f00 */
[----:B------:R-:W-:Y:S01]  /*441c0*/  IMAD.MOV.U32 R153, RZ, RZ, R105 ;  /* 0x000000ffff997224 */ /* 0x000fe200078e0069 */
[----:B------:R1:W-:Y:S04]  /*441d0*/  STL [R1+0x4a64], R137 ;  /* 0x004a648901007387 */ /* 0x0003e80000100800 */
[----:B------:R3:W-:Y:S04]  /*441e0*/  STL [R1+0x4a60], R136 ;  /* 0x004a608801007387 */ /* 0x0007e80000100800 */
[----:B------:R-:W-:Y:S04]  /*441f0*/  STL [R1+0x4a5c], R153 ;  /* 0x004a5c9901007387 */ /* 0x000fe80000100800 */
[----:B------:R-:W-:Y:S01]  /*44200*/  STL [R1+0x4a58], R152 ;  /* 0x004a589801007387 */ /* 0x000fe20000100800 */
[----:B----4-:R-:W-:Y:S03]  /*44210*/  HMMA.1688.F32.TF32 R104, R108, R22, R128 ;  /* 0x000000166c68723c */ /* 0x010fe60000081080 */
        /* <DEDUP_REMOVED lines=52> */
[----:B------:R-:W-:Y:S01]  /*44560*/  MOV R148, R104 ;  /* 0x0000006800947202 */ /* 0x000fe20000000f00 */
[----:B------:R-:W-:-:S02]  /*44570*/  IMAD.MOV.U32 R149, RZ, RZ, R105 ;  /* 0x000000ffff957224 */ /* 0x000fc400078e0069 */
[----:B------:R-:W4:Y:S01]  /*44580*/  LDL.LU R104, [R1+0x860] ;  /* 0x0008600001687983 */ /* 0x000f220000300800 */
[----:B------:R-:W-:Y:S02]  /*44590*/  IMAD.MOV.U32 R140, RZ, RZ, R106 ;  /* 0x000000ffff8c7224 */ /* 0x000fe400078e006a */
[----:B------:R-:W-:Y:S01]  /*445a0*/  IMAD.MOV.U32 R141, RZ, RZ, R107 ;  /* 0x000000ffff8d7224 */ /* 0x000fe200078e006b */
        /* <DEDUP_REMOVED lines=26> */
[----:B-1----:R-:W-:Y:S01]  /*44750*/  MOV R137, R114 ;  /* 0x0000007200897202 */ /* 0x002fe20000000f00 */
[----:B---3--:R-:W-:Y:S02]  /*44760*/  IMAD.MOV.U32 R136, RZ, RZ, R115 ;  /* 0x000000ffff887224 */ /* 0x008fe400078e0073 */
[C---:B----4-:R-:W-:Y:S06]  /*44770*/  HMMA.1688.F32.TF32 R112, R108.reuse, R158, R220 ;  /* 0x0000009e6c70723c */ /* 0x050fec00000810dc */
[C---:B------:R-:W-:Y:S06]  /*44780*/  HMMA.1688.F32.TF32 R120, R108.reuse, R154, R224 ;  /* 0x0000009a6c78723c */ /* 0x040fec00000810e0 */
[C---:B------:R-:W-:Y:S11]  /*44790*/  HMMA.1688.F32.TF32 R116, R108.reuse, R150, R228 ;  /* 0x000000966c74723c */ /* 0x040ff600000810e4 */
[----:B------:R-:W-:Y:S04]  /*447a0*/  STL.64 [R1+0x5f0], R112 ;  /* 0x0005f07001007387 */ /* 0x000fe80000100a00 */
[----:B------:R1:W-:Y:S02]  /*447b0*/  STL.64 [R1+0x5f8], R114 ;  /* 0x0005f87201007387 */ /* 0x0003e40000100a00 */
[C---:B-1----:R-:W-:Y:S02]  /*447c0*/  HMMA.1688.F32.TF32 R112, R108.reuse, R146, R104 ;  /* 0x000000926c70723c */ /* 0x042fe40000081068 */
[----:B------:R-:W-:Y:S04]  /*447d0*/  STL.64 [R1+0x600], R120 ;  /* 0x0006007801007387 */ /* 0x000fe80000100a00 */
[----:B------:R-:W-:Y:S01]  /*447e0*/  STL.64 [R1+0x608], R122 ;  /* 0x0006087a01007387 */ /* 0x000fe20000100a00 */
[C---:B------:R-:W-:Y:S03]  /*447f0*/  HMMA.1688.F32.TF32 R104, R108.reuse, R10, R172 ;  /* 0x0000000a6c68723c */ /* 0x040fe600000810ac */
[----:B------:R-:W-:Y:S04]  /*44800*/  STL.64 [R1+0x610], R116 ;  /* 0x0006107401007387 */ /* 0x000fe80000100a00 */
[----:B------:R-:W-:Y:S04]  /*44810*/  STL.64 [R1+0x618], R118 ;  /* 0x0006187601007387 */ /* 0x000fe80000100a00 */
[----:B------:R-:W-:Y:S05]  /*44820*/  STL.64 [R1+0x4c80], R10 ;  /* 0x004c800a01007387 */ /* 0x000fea0000100a00 */
[----:B------:R-:W-:Y:S04]  /*44830*/  STL.64 [R1+0x620], R112 ;  /* 0x0006207001007387 */ /* 0x000fe80000100a00 */
[----:B------:R-:W-:Y:S04]  /*44840*/  STL.64 [R1+0x628], R114 ;  /* 0x0006287201007387 */ /* 0x000fe80000100a00 */
[----:B------:R1:W-:Y:S02]  /*44850*/  STL.64 [R1+0x4c78], R8 ;  /* 0x004c780801007387 */ /* 0x0003e40000100a00 */
[C---:B-1----:R-:W-:Y:S02]  /*44860*/  HMMA.1688.F32.TF32 R8, R108.reuse, R6, R176 ;  /* 0x000000066c08723c */ /* 0x042fe400000810b0 */
[----:B------:R-:W-:Y:S04]  /*44870*/  STL.64 [R1+0x630], R104 ;  /* 0x0006306801007387 */ /* 0x000fe80000100a00 */
[----:B------:R-:W-:Y:S04]  /*44880*/  STL.64 [R1+0x638], R106 ;  /* 0x0006386a01007387 */ /* 0x000fe80000100a00 */
[----:B------:R-:W-:Y:S04]  /*44890*/  STL.64 [R1+0x4c90], R6 ;  /* 0x004c900601007387 */ /* 0x000fe80000100a00 */
[----:B------:R1:W-:Y:S09]  /*448a0*/  STL.64 [R1+0x4c88], R4 ;  /* 0x004c880401007387 */ /* 0x0003f20000100a00 */
[----:B------:R-:W-:Y:S04]  /*448b0*/  STL.64 [R1+0x640], R8 ;  /* 0x0006400801007387 */ /* 0x000fe80000100a00 */
[----:B------:R2:W-:Y:S01]  /*448c0*/  STL.64 [R1+0x648], R10 ;  /* 0x0006480a01007387 */ /* 0x0005e20000100a00 */
[C---:B-1----:R-:W-:Y:S06]  /*448d0*/  HMMA.1688.F32.TF32 R4, R108.reuse, R138, R244 ;  /* 0x0000008a6c04723c */ /* 0x042fec00000810f4 */
[C---:B--2---:R-:W-:Y:S06]  /*448e0*/  HMMA.1688.F32.TF32 R8, R108.reuse, R142, R240 ;  /* 0x0000008e6c08723c */ /* 0x044fec00000810f0 */
[----:B------:R-:W-:-:S15]  /*448f0*/  HMMA.1688.F32.TF32 R104, R108, R94, R248 ;  /* 0x0000005e6c68723c */ /* 0x000fde00000810f8 */
[----:B------:R-:W-:-:S02]  /*44900*/  NOP ;  /* 0x0000000000007918 */ /* 0x000fc40000000000 */
[----:B------:R-:W-:Y:S04]  /*44910*/  STL.64 [R1+0x650], R8 ;  /* 0x0006500801007387 */ /* 0x000fe80000100a00 */
[----:B------:R1:W-:Y:S04]  /*44920*/  STL.64 [R1+0x658], R10 ;  /* 0x0006580a01007387 */ /* 0x0003e80000100a00 */
[----:B------:R-:W-:Y:S04]  /*44930*/  STL.64 [R1+0x660], R4 ;  /* 0x0006600401007387 */ /* 0x000fe80000100a00 */
[----:B------:R2:W-:Y:S01]  /*44940*/  STL.64 [R1+0x668], R6 ;  /* 0x0006680601007387 */ /* 0x0005e20000100a00 */
[C---:B-1----:R-:W-:Y:S06]  /*44950*/  HMMA.1688.F32.TF32 R8, R108.reuse, R90, R164 ;  /* 0x0000005a6c08723c */ /* 0x042fec00000810a4 */
[----:B--2---:R-:W-:Y:S01]  /*44960*/  HMMA.1688.F32.TF32 R4, R108, R86, R132 ;  /* 0x000000566c04723c */ /* 0x004fe20000081084 */
[----:B------:R-:W-:Y:S04]  /*44970*/  STL.64 [R1+0x670], R104 ;  /* 0x0006706801007387 */ /* 0x000fe80000100a00 */
[----:B------:R1:W-:-:S12]  /*44980*/  STL.64 [R1+0x678], R106 ;  /* 0x0006786a01007387 */ /* 0x0003d80000100a00 */
[----:B------:R-:W-:Y:S01]  /*44990*/  STL.64 [R1+0x680], R8 ;  /* 0x0006800801007387 */ /* 0x000fe20000100a00 */
[C---:B-1----:R-:W-:Y:S03]  /*449a0*/  HMMA.1688.F32.TF32 R104, R108.reuse, R82, R124 ;  /* 0x000000526c68723c */ /* 0x042fe6000008107c */
[----:B------:R1:W-:Y:S04]  /*449b0*/  STL.64 [R1+0x688], R10 ;  /* 0x0006880a01007387 */ /* 0x0003e80000100a00 */
[----:B------:R-:W-:Y:S04]  /*449c0*/  STL.64 [R1+0x690], R4 ;  /* 0x0006900401007387 */ /* 0x000fe80000100a00 */
[----:B------:R2:W-:Y:S01]  /*449d0*/  STL.64 [R1+0x698], R6 ;  /* 0x0006980601007387 */ /* 0x0005e20000100a00 */
[C---:B-1----:R-:W-:Y:S06]  /*449e0*/  HMMA.1688.F32.TF32 R8, R108.reuse, R78, R196 ;  /* 0x0000004e6c08723c */ /* 0x042fec00000810c4 */
[C---:B--2---:R-:W-:Y:S05]  /*449f0*/  HMMA.1688.F32.TF32 R4, R108.reuse, R74, R188 ;  /* 0x0000004a6c04723c */ /* 0x044fea00000810bc */
[----:B------:R-:W-:Y:S04]  /*44a00*/  STL.64 [R1+0x6a0], R104 ;  /* 0x0006a06801007387 */ /* 0x000fe80000100a00 */
[----:B------:R1:W-:Y:S08]  /*44a10*/  STL.64 [R1+0x6a8], R106 ;  /* 0x0006a86a01007387 */ /* 0x0003f00000100a00 */
        /* <DEDUP_REMOVED lines=8> */
[----:B------:R-:W-:Y:S04]  /*44aa0*/  STL.64 [R1+0x6d8], R106 ;  /* 0x0006d86a01007387 */ /* 0x000fe80000100a00 */
[----:B------:R-:W2:Y:S04]  /*44ab0*/  LDL.LU R180, [R1+0xbb0] ;  /* 0x000bb00001b47983 */ /* 0x000ea80000300800 */
[----:B------:R-:W-:Y:S04]  /*44ac0*/  STL.64 [R1+0x6e0], R8 ;  /* 0x0006e00801007387 */ /* 0x000fe80000100a00 */
[----:B------:R-:W-:Y:S04]  /*44ad0*/  STL.64 [R1+0x6e8], R10 ;  /* 0x0006e80a01007387 */ /* 0x000fe80000100a00 */
[----:B------:R-:W-:Y:S04]  /*44ae0*/  STL.64 [R1+0x6f0], R4 ;  /* 0x0006f00401007387 */ /* 0x000fe80000100a00 */
[----:B------:R1:W-:Y:S04]  /*44af0*/  STL.64 [R1+0x6f8], R6 ;  /* 0x0006f80601007387 */ /* 0x0003e80000100a00 */
        /* <DEDUP_REMOVED lines=11> */
[----:B------:R-:W1:Y:S04]  /*44bb0*/  LDL.LU R164, [R1+0x9a0] ;  /* 0x0009a00001a47983 */ /* 0x000e680000300800 */
[----:B------:R-:W1:Y:S04]  /*44bc0*/  LDL.LU R165, [R1+0x9a4] ;  /* 0x0009a40001a57983 */ /* 0x000e680000300800 */
[----:B------:R-:W1:Y:S04]  /*44bd0*/  LDL.LU R166, [R1+0x9a8] ;  /* 0x0009a80001a67983 */ /* 0x000e680000300800 */
[----:B------:R-:W1:Y:S04]  /*44be0*/  LDL.LU R167, [R1+0x9ac] ;  /* 0x0009ac0001a77983 */ /* 0x000e680000300800 */
        /* <DEDUP_REMOVED lines=31> */
[----:B------:R-:W3:Y:S01]  /*44de0*/  LDL.LU R251, [R1+0xb5c] ;  /* 0x000b5c0001fb7983 */ /* 0x000ee20000300800 */
[----:B-1----:R-:W-:Y:S03]  /*44df0*/  HMMA.1688.F32.TF32 R4, R108, R58, R164 ;  /* 0x0000003a6c04723c */ /* 0x002fe600000810a4 */
[----:B------:R-:W3:-:S15]  /*44e00*/  LDL.LU R164, [R1+0xaf0] ;  /* 0x000af00001a47983 */ /* 0x000ede0000300800 */
[----:B------:R-:W-:-:S05]  /*44e10*/  NOP ;  /* 0x0000000000007918 */ /* 0x000fca0000000000 */
[----:B------:R-:W-:Y:S04]  /*44e20*/  STL.64 [R1+0x700], R4 ;  /* 0x0007000401007387 */ /* 0x000fe80000100a00 */
[----:B------:R2:W-:Y:S04]  /*44e30*/  STL.64 [R1+0x708], R6 ;  /* 0x0007080601007387 */ /* 0x0005e80000100a00 */
[----:B------:R-:W3:Y:S04]  /*44e40*/  LDL.LU R165, [R1+0xaf4] ;  /* 0x000af40001a57983 */ /* 0x000ee80000300800 */
[----:B------:R-:W3:Y:S01]  /*44e50*/  LDL.LU R166, [R1+0xaf8] ;  /* 0x000af80001a67983 */ /* 0x000ee20000300800 */
[----:B--2---:R-:W-:Y:S03]  /*44e60*/  HMMA.1688.F32.TF32 R4, R108, R54, R132 ;  /* 0x000000366c04723c */ /* 0x004fe60000081084 */
[----:B------:R-:W2:Y:S04]  /*44e70*/  LDL.LU R167, [R1+0xafc] ;  /* 0x000afc0001a77983 */ /* 0x000ea80000300800 */
[----:B------:R-:W2:-:S15]  /*44e80*/  LDL.LU R132, [R1+0xaa0] ;  /* 0x000aa00001847983 */ /* 0x000e9e0000300800 */
[----:B------:R-:W-:-:S01]  /*44e90*/  NOP ;  /* 0x0000000000007918 */ /* 0x000fc20000000000 */
[----:B------:R-:W-:Y:S04]  /*44ea0*/  STL.64 [R1+0x710], R4 ;  /* 0x0007100401007387 */ /* 0x000fe80000100a00 */
[----:B------:R3:W-:Y:S04]  /*44eb0*/  STL.64 [R1+0x718], R6 ;  /* 0x0007180601007387 */ /* 0x0007e80000100a00 */
[----:B------:R-:W2:Y:S04]  /*44ec0*/  LDL.LU R133, [R1+0xaa4] ;  /* 0x000aa40001857983 */ /* 0x000ea80000300800 */
[----:B------:R-:W2:Y:S04]  /*44ed0*/  LDL.LU R134, [R1+0xaa8] ;  /* 0x000aa80001867983 */ /* 0x000ea80000300800 */
[----:B------:R-:W2:Y:S01]  /*44ee0*/  LDL.LU R135, [R1+0xaac] ;  /* 0x000aac0001877983 */ /* 0x000ea20000300800 */
[C---:B----4-:R-:W-:Y:S06]  /*44ef0*/  HMMA.1688.F32.TF32 R8, R108.reuse, R18, R176 ;  /* 0x000000126c08723c */ /* 0x050fec00000810b0 */
[----:B---3--:R-:W-:-:S15]  /*44f00*/  HMMA.1688.F32.TF32 R4, R108, R14, R240 ;  /* 0x0000000e6c04723c */ /* 0x008fde00000810f0 */
[----:B------:R-:W-:-:S02]  /*44f10*/  NOP ;  /* 0x0000000000007918 */ /* 0x000fc40000000000 */
[----:B------:R-:W-:Y:S04]  /*44f20*/  STL.64 [R1+0x740], R8 ;  /* 0x0007400801007387 */ /* 0x000fe80000100a00 */
[----:B------:R-:W-:Y:S04]  /*44f30*/  STL.64 [R1+0x748], R10 ;  /* 0x0007480a01007387 */ /* 0x000fe80000100a00 */
[----:B------:R-:W-:Y:S04]  /*44f40*/  STL.64 [R1+0x720], R4 ;  /* 0x0007200401007387 */ /* 0x000fe80000100a00 */
[----:B------:R1:W-:Y:S02]  /*44f50*/  STL.64 [R1+0x728], R6 ;  /* 0x0007280601007387 */ /* 0x0003e40000100a00 */
[C---:B-1----:R-:W-:Y:S06]  /*44f60*/  HMMA.1688.F32.TF32 R4, R236.reuse, R30, R248 ;  /* 0x0000001eec04723c */ /* 0x042fec00000810f8 */
[C---:B------:R-:W-:Y:S06]  /*44f70*/  HMMA.1688.F32.TF32 R108, R236.reuse, R102, R244 ;  /* 0x00000066ec6c723c */ /* 0x040fec00000810f4 */
[C---:B------:R-:W-:Y:S06]  /*44f80*/  HMMA.1688.F32.TF32 R124, R236.reuse, R98, R124 ;  /* 0x00000062ec7c723c */ /* 0x040fec000008107c */
[----:B------:R-:W-:Y:S06]  /*44f90*/  HMMA.1688.F32.TF32 R128, R236, R50, R128 ;  /* 0x00000032ec80723c */ /* 0x000fec0000081080 */
[----:B------:R-:W-:Y:S01]  /*44fa0*/  IMAD.MOV.U32 R235, RZ, RZ, R4 ;  /* 0x000000ffffeb7224 */ /* 0x000fe200078e0004 */
[----:B------:R-:W-:Y:S01]  /*44fb0*/  MOV R233, R6 ;  /* 0x0000000600e97202 */ /* 0x000fe20000000f00 */
[----:B------:R-:W-:-:S02]  /*44fc0*/  IMAD.MOV.U32 R234, RZ, RZ, R5 ;  /* 0x000000ffffea7224 */ /* 0x000fc400078e0005 */
[----:B------:R-:W-:Y:S01]  /*44fd0*/  IMAD.MOV.U32 R232, RZ, RZ, R7 ;  /* 0x000000ffffe87224 */ /* 0x000fe200078e0007 */
[----:B------:R1:W-:Y:S04]  /*44fe0*/  STL [R1+0x4c08], R171 ;  /* 0x004c08ab01007387 */ /* 0x0003e80000100800 */
[----:B------:R-:W-:Y:S04]  /*44ff0*/  STL.64 [R1+0x4c18], R110 ;  /* 0x004c186e01007387 */ /* 0x000fe80000100a00 */
[----:B------:R3:W-:Y:S04]  /*45000*/  STL.64 [R1+0x4c10], R108 ;  /* 0x004c106c01007387 */ /* 0x0007e80000100a00 */
[----:B------:R-:W-:Y:S04]  /*45010*/  STL.64 [R1+0x4c28], R126 ;  /* 0x004c287e01007387 */ /* 0x000fe80000100a00 */
[----:B------:R4:W-:Y:S04]  /*45020*/  STL.64 [R1+0x4c20], R124 ;  /* 0x004c207c01007387 */ /* 0x0009e80000100a00 */
[----:B------:R-:W-:Y:S04]  /*45030*/  STL.64 [R1+0x4c38], R130 ;  /* 0x004c388201007387 */ /* 0x000fe80000100a00 */
[----:B------:R4:W-:Y:S01]  /*45040*/  STL.64 [R1+0x4c30], R128 ;  /* 0x004c308001007387 */ /* 0x0009e20000100a00 */
[----:B------:R-:W-:-:S02]  /*45050*/  IMAD.MOV.U32 R242, RZ, RZ, R100 ;  /* 0x000000fffff27224 */ /* 0x000fc400078e0064 */
[----:B------:R-:W-:Y:S01]  /*45060*/  IMAD.MOV.U32 R243, RZ, RZ, R48 ;  /* 0x000000fffff37224 */ /* 0x000fe200078e0030 */
[----:B--2---:R-:W-:-:S15]  /*45070*/  HMMA.1688.F32.TF32 R4, R236, R26, R164 ;  /* 0x0000001aec04723c */ /* 0x004fde00000810a4 */
[----:B------:R-:W-:-:S09]  /*45080*/  NOP ;  /* 0x0000000000007918 */ /* 0x000fd20000000000 */
[----:B------:R-:W-:Y:S01]  /*45090*/  IMAD.MOV.U32 R145, RZ, RZ, R4 ;  /* 0x000000ffff917224 */ /* 0x000fe200078e0004 */
[----:B------:R-:W-:Y:S01]  /*450a0*/  MOV R157, R6 ;  /* 0x00000006009d7202 */ /* 0x000fe20000000f00 */
[----:B------:R-:W-:Y:S02]  /*450b0*/  IMAD.MOV.U32 R144, RZ, RZ, R5 ;  /* 0x000000ffff907224 */ /* 0x000fe400078e0005 */
[----:B------:R-:W-:Y:S02]  /*450c0*/  IMAD.MOV.U32 R156, RZ, RZ, R7 ;  /* 0x000000ffff9c7224 */ /* 0x000fe400078e0007 */
[----:B------:R-:W-:Y:S01]  /*450d0*/  HMMA.1688.F32.TF32 R4, R236, R22, R132 ;  /* 0x00000016ec04723c */ /* 0x000fe20000081084 */
        /* <DEDUP_REMOVED lines=10> */
[----:B------:R-:W4:Y:S04]  /*45180*/  LDL.LU R100, [R1+0x4cd4] ;  /* 0x004cd40001647983 */ /* 0x000f280000300800 */
[----:B------:R-:W3:Y:S01]  /*45190*/  LDL.LU R48, [R1+0x4cd0] ;  /* 0x004cd00001307983 */ /* 0x000ee20000300800 */
[----:B------:R-:W-:Y:S01]  /*451a0*/  MOV R176, R97 ;  /* 0x0000006100b07202 */ /* 0x000fe20000000f00 */
[----:B------:R-:W-:-:S02]  /*451b0*/  IMAD.MOV.U32 R177, RZ, RZ, R96 ;  /* 0x000000ffffb17224 */ /* 0x000fc400078e0060 */
[----:B------:R-:W2:Y:S01]  /*451c0*/  LDL.LU R97, [R1+0x4ccc] ;  /* 0x004ccc0001617983 */ /* 0x000ea20000300800 */
[----:B------:R-:W-:Y:S02]  /*451d0*/  IMAD.MOV.U32 R178, RZ, RZ, R49 ;  /* 0x000000ffffb27224 */ /* 0x000fe400078e0031 */
[----:B------:R-:W-:Y:S01]  /*451e0*/  IMAD.MOV.U32 R179, RZ, RZ, R101 ;  /* 0x000000ffffb37224 */ /* 0x000fe200078e0065 */
[----:B------:R-:W2:Y:S04]  /*451f0*/  LDL.LU R96, [R1+0x4cc8] ;  /* 0x004cc80001607983 */ /* 0x000ea80000300800 */
[----:B------:R-:W2:Y:S04]  /*45200*/  LDL.LU R49, [R1+0x4cc4] ;  /* 0x004cc40001317983 */ /* 0x000ea80000300800 */
[----:B------:R-:W2:Y:S04]  /*45210*/  LDL.LU R101, [R1+0x4cc0] ;  /* 0x004cc00001657983 */ /* 0x000ea80000300800 */
[----:B------:R-:W2:Y:S04]  /*45220*/  LDL.LU R172, [R1+0xbc0] ;  /* 0x000bc00001ac7983 */ /* 0x000ea80000300800 */
[----:B------:R-:W2:Y:S01]  /*45230*/  LDL.LU R173, [R1+0xbc4] ;  /* 0x000bc40001ad7983 */ /* 0x000ea20000300800 */
[----:B----4-:R-:W-:Y:S01]  /*45240*/  IMAD.MOV.U32 R175, RZ, RZ, R100 ;  /* 0x000000ffffaf7224 */ /* 0x010fe200078e0064 */
[----:B---3--:R-:W-:-:S02]  /*45250*/  MOV R174, R48 ;  /* 0x0000003000ae7202 */ /* 0x008fc40000000f00 */
[----:B------:R-:W3:Y:S04]  /*45260*/  LDL.LU R48, [R1+0x4cbc] ;  /* 0x004cbc0001307983 */ /* 0x000ee80000300800 */
[----:B------:R-:W4:Y:S04]  /*45270*/  LDL.LU R100, [R1+0x4cb8] ;  /* 0x004cb80001647983 */ /* 0x000f280000300800 */
[----:B------:R-:W2:Y:S04]  /*45280*/  LDL.LU R228, [R1+0xb80] ;  /* 0x000b800001e47983 */ /* 0x000ea80000300800 */
[----:B------:R-:W2:Y:S04]  /*45290*/  LDL.LU R229, [R1+0xb84] ;  /* 0x000b840001e57983 */ /* 0x000ea80000300800 */
[----:B------:R-:W2:Y:S04]  /*452a0*/  LDL.LU R230, [R1+0xb88] ;  /* 0x000b880001e67983 */ /* 0x000ea80000300800 */
[----:B------:R-:W2:Y:S04]  /*452b0*/  LDL.LU R231, [R1+0xb8c] ;  /* 0x000b8c0001e77983 */ /* 0x000ea80000300800 */
[----:B------:R-:W2:Y:S04]  /*452c0*/  LDL.LU R224, [R1+0xb70] ;  /* 0x000b700001e07983 */ /* 0x000ea80000300800 */
[----:B------:R-:W2:Y:S01]  /*452d0*/  LDL.LU R225, [R1+0xb74] ;  /* 0x000b740001e17983 */ /* 0x000ea20000300800 */
[----:B------:R-:W-:Y:S01]  /*452e0*/  IMAD.MOV.U32 R153, RZ, RZ, R4 ;  /* 0x000000ffff997224 */ /* 0x000fe200078e0004 */
[----:B------:R-:W-:Y:S01]  /*452f0*/  MOV R92, R6 ;  /* 0x00000006005c7202 */ /* 0x000fe20000000f00 */
[----:B------:R-:W-:-:S02]  /*45300*/  IMAD.MOV.U32 R152, RZ, RZ, R5 ;  /* 0x000000ffff987224 */ /* 0x000fc400078e0005 */
[----:B------:R-:W-:Y:S02]  /*45310*/  IMAD.MOV.U32 R93, RZ, RZ, R7 ;  /* 0x000000ffff5d7224 */ /* 0x000fe400078e0007 */
[----:B---3--:R-:W-:Y:S02]  /*45320*/  IMAD.MOV.U32 R227, RZ, RZ, R48 ;  /* 0x000000ffffe37224 */ /* 0x008fe400078e0030 */
[----:B----4-:R-:W-:Y:S02]  /*45330*/  IMAD.MOV.U32 R226, RZ, RZ, R100 ;  /* 0x000000ffffe27224 */ /* 0x010fe400078e0064 */
        /* <DEDUP_REMOVED lines=62> */
[----:B--2---:R-:W-:-:S03]  /*45720*/  IMAD.MOV.U32 R104, RZ, RZ, R101 ;  /* 0x000000ffff687224 */ /* 0x004fc600078e0065 */
[----:B------:R-:W2:Y:S01]  /*45730*/  LDL.LU R112, [R1+0xb40] ;  /* 0x000b400001707983 */ /* 0x000ea20000300800 */
[----:B------:R-:W-:-:S03]  /*45740*/  IMAD.MOV.U32 R105, RZ, RZ, R49 ;  /* 0x000000ffff697224 */ /* 0x000fc600078e0031 */
[----:B------:R-:W2:Y:S01]  /*45750*/  LDL.LU R113, [R1+0xb44] ;  /* 0x000b440001717983 */ /* 0x000ea20000300800 */
[----:B------:R-:W-:Y:S01]  /*45760*/  MOV R106, R96 ;  /* 0x00000060006a7202 */ /* 0x000fe20000000f00 */
[----:B------:R-:W-:Y:S02]  /*45770*/  IMAD.MOV.U32 R107, RZ, RZ, R97 ;  /* 0x000000ffff6b7224 */ /* 0x000fe400078e0061 */
[----:B---3--:R-:W-:Y:S01]  /*45780*/  IMAD.MOV.U32 R115, RZ, RZ, R100 ;  /* 0x000000ffff737224 */ /* 0x008fe200078e0064 */
[----:B----4-:R-:W-:Y:S02]  /*45790*/  MOV R114, R48 ;  /* 0x0000003000727202 */ /* 0x010fe40000000f00 */
[----:B------:R-:W3:Y:S04]  /*457a0*/  LDL.LU R48, [R1+0x4cac] ;  /* 0x004cac0001307983 */ /* 0x000ee80000300800 */
[----:B------:R-:W4:Y:S04]  /*457b0*/  LDL.LU R100, [R1+0x4ca8] ;  /* 0x004ca80001647983 */ /* 0x000f280000300800 */
[----:B------:R-:W4:Y:S04]  /*457c0*/  LDL.LU R101, [R1+0x4ca4] ;  /* 0x004ca40001657983 */ /* 0x000f280000300800 */
[----:B------:R-:W3:Y:S04]  /*457d0*/  LDL.LU R49, [R1+0x4ca0] ;  /* 0x004ca00001317983 */ /* 0x000ee80000300800 */
[----:B------:R-:W4:Y:S04]  /*457e0*/  LDL.LU R96, [R1+0x4c9c] ;  /* 0x004c9c0001607983 */ /* 0x000f280000300800 */
[----:B------:R-:W3:Y:S04]  /*457f0*/  LDL.LU R97, [R1+0x4c98] ;  /* 0x004c980001617983 */ /* 0x000ee80000300800 */
[----:B------:R-:W4:Y:S04]  /*45800*/  LDL.LU R244, [R1+0xe70] ;  /* 0x000e700001f47983 */ /* 0x000f280000300800 */
[----:B------:R-:W4:Y:S01]  /*45810*/  LDL.LU R245, [R1+0xe74] ;  /* 0x000e740001f57983 */ /* 0x000f220000300800 */
[C---:B------:R-:W-:Y:S06]  /*45820*/  HMMA.1688.F32.TF32 R4, R236.reuse, R162, R4 ;  /* 0x000000a2ec04723c */ /* 0x040fec0000081004 */
[----:B------:R-:W-:-:S15]  /*45830*/  HMMA.1688.F32.TF32 R8, R236, R158, R8 ;  /* 0x0000009eec08723c */ /* 0x000fde0000081008 */
[----:B------:R-:W-:-:S03]  /*45840*/  NOP ;  /* 0x0000000000007918 */ /* 0x000fc60000000000 */
[----:B------:R-:W-:Y:S01]  /*45850*/  IMAD.MOV.U32 R149, RZ, RZ, R6 ;  /* 0x000000ffff957224 */ /* 0x000fe200078e0006 */
[----:B------:R-:W-:Y:S01]  /*45860*/  MOV R141, R4 ;  /* 0x00000004008d7202 */ /* 0x000fe20000000f00 */
[----:B------:R-:W-:Y:S02]  /*45870*/  IMAD.MOV.U32 R148, RZ, RZ, R7 ;  /* 0x000000ffff947224 */ /* 0x000fe400078e0007 */
[----:B------:R-:W-:Y:S01]  /*45880*/  IMAD.MOV.U32 R140, RZ, RZ, R5 ;  /* 0x000000ffff8c7224 */ /* 0x000fe200078e0005 */
[----:B------:R-:W2:Y:S04]  /*45890*/  LDL.LU.64 R6, [R1+0x4c90] ;  /* 0x004c900001067983 */ /* 0x000ea80000300a00 */
[----:B------:R-:W4:Y:S04]  /*458a0*/  LDL.LU.64 R4, [R1+0x4c88] ;  /* 0x004c880001047983 */ /* 0x000f280000300a00 */
[----:B------:R-:W-:Y:S04]  /*458b0*/  STL.64 [R1+0x770], R8 ;  /* 0x0007700801007387 */ /* 0x000fe80000100a00 */
[----:B------:R1:W-:Y:S04]  /*458c0*/  STL.64 [R1+0x778], R10 ;  /* 0x0007780a01007387 */ /* 0x0003e80000100a00 */
[----:B-1----:R-:W3:Y:S01]  /*458d0*/  LDL.LU.64 R10, [R1+0x4c80] ;  /* 0x004c8000010a7983 */ /* 0x002ee20000300a00 */
[----:B------:R-:W-:Y:S03]  /*458e0*/  HMMA.1688.F32.TF32 R128, R236, R154, R128 ;  /* 0x0000009aec80723c */ /* 0x000fe60000081080 */
[----:B------:R-:W4:-:S15]  /*458f0*/  LDL.LU.64 R8, [R1+0x4c78] ;  /* 0x004c780001087983 */ /* 0x000f1e0000300a00 */
[----:B------:R-:W-:-:S05]  /*45900*/  NOP ;  /* 0x0000000000007918 */ /* 0x000fca0000000000 */
[----:B------:R-:W-:Y:S04]  /*45910*/  STL.64 [R1+0x780], R128 ;  /* 0x0007808001007387 */ /* 0x000fe80000100a00 */
[----:B------:R1:W-:Y:S02]  /*45920*/  STL.64 [R1+0x788], R130 ;  /* 0x0007888201007387 */ /* 0x0003e40000100a00 */
[C---:B-1----:R-:W-:Y:S06]  /*45930*/  HMMA.1688.F32.TF32 R128, R236.reuse, R150, R124 ;  /* 0x00000096ec80723c */ /* 0x042fec000008107c */
[----:B------:R-:W-:-:S15]  /*45940*/  HMMA.1688.F32.TF32 R124, R236, R146, R108 ;  /* 0x00000092ec7c723c */ /* 0x000fde000008106c */
        /* <DEDUP_REMOVED lines=8> */
[C---:B------:R-:W-:Y:S06]  /*459d0*/  HMMA.1688.F32.TF32 R188, R236.reuse, R42, R188 ;  /* 0x0000002aecbc723c */ /* 0x040fec00000810bc */
[C---:B------:R-:W-:Y:S06]  /*459e0*/  HMMA.1688.F32.TF32 R184, R236.reuse, R38, R184 ;  /* 0x00000026ecb8723c */ /* 0x040fec00000810b8 */
[C---:B------:R-:W-:Y:S06]  /*459f0*/  HMMA.1688.F32.TF32 R180, R236.reuse, R34, R180 ;  /* 0x00000022ecb4723c */ /* 0x040fec00000810b4 */
[C---:B--2---:R-:W-:Y:S06]  /*45a00*/  HMMA.1688.F32.TF32 R128, R236.reuse, R6, R216 ;  /* 0x00000006ec80723c */ /* 0x044fec00000810d8 */
[----:B---3--:R-:W-:-:S15]  /*45a10*/  HMMA.1688.F32.TF32 R108, R236, R10, R168 ;  /* 0x0000000aec6c723c */ /* 0x008fde00000810a8 */
[----:B------:R-:W-:-:S08]  /*45a20*/  NOP ;  /* 0x0000000000007918 */ /* 0x000fd00000000000 */
[----:B------:R-:W-:Y:S04]  /*45a30*/  STL.64 [R1+0x7b0], R108 ;  /* 0x0007b06c01007387 */ /* 0x000fe80000100a00 */
[----:B------:R1:W-:Y:S02]  /*45a40*/  STL.64 [R1+0x7b8], R110 ;  /* 0x0007b86e01007387 */ /* 0x0003e40000100a00 */
[C---:B-1----:R-:W-:Y:S02]  /*45a50*/  HMMA.1688.F32.TF32 R108, R236.reuse, R138, R248 ;  /* 0x0000008aec6c723c */ /* 0x042fe400000810f8 */
[----:B------:R-:W-:Y:S04]  /*45a60*/  STL.64 [R1+0x7c0], R128 ;  /* 0x0007c08001007387 */ /* 0x000fe80000100a00 */
[----:B------:R1:W-:Y:S04]  /*45a70*/  STL.64 [R1+0x7c8], R130 ;  /* 0x0007c88201007387 */ /* 0x0003e80000100a00 */
[----:B------:R-:W-:Y:S04]  /*45a80*/  STL.64 [R1+0x7d0], R124 ;  /* 0x0007d07c01007387 */ /* 0x000fe80000100a00 */
[----:B------:R-:W-:Y:S01]  /*45a90*/  STL.64 [R1+0x7d8], R126 ;  /* 0x0007d87e01007387 */ /* 0x000fe20000100a00 */
[C---:B-1----:R-:W-:Y:S08]  /*45aa0*/  HMMA.1688.F32.TF32 R128, R236.reuse, R94, R204 ;  /* 0x0000005eec80723c */ /* 0x042ff000000810cc */
[----:B------:R-:W-:Y:S04]  /*45ab0*/  STL.64 [R1+0x7e0], R108 ;  /* 0x0007e06c01007387 */ /* 0x000fe80000100a00 */
[----:B------:R1:W-:Y:S02]  /*45ac0*/  STL.64 [R1+0x7e8], R110 ;  /* 0x0007e86e01007387 */ /* 0x0003e40000100a00 */
[C---:B-1----:R-:W-:Y:S09]  /*45ad0*/  HMMA.1688.F32.TF32 R108, R236.reuse, R90, R208 ;  /* 0x0000005aec6c723c */ /* 0x042ff200000810d0 */
[----:B------:R-:W-:Y:S04]  /*45ae0*/  STL.64 [R1+0x7f0], R128 ;  /* 0x0007f08001007387 */ /* 0x000fe80000100a00 */
[----:B------:R-:W-:Y:S01]  /*45af0*/  STL.64 [R1+0x7f8], R130 ;  /* 0x0007f88201007387 */ /* 0x000fe20000100a00 */
[C---:B------:R-:W-:Y:S09]  /*45b00*/  HMMA.1688.F32.TF32 R124, R236.reuse, R86, R212 ;  /* 0x00000056ec7c723c */ /* 0x040ff200000810d4 */
[----:B------:R-:W-:Y:S04]  /*45b10*/  STL.64 [R1+0x800], R108 ;  /* 0x0008006c01007387 */ /* 0x000fe80000100a00 */
[----:B------:R1:W-:Y:S02]  /*45b20*/  STL.64 [R1+0x808], R110 ;  /* 0x0008086e01007387 */ /* 0x0003e40000100a00 */
[C---:B-1----:R-:W-:Y:S08]  /*45b30*/  HMMA.1688.F32.TF32 R108, R236.reuse, R78, R116 ;  /* 0x0000004eec6c723c */ /* 0x042ff00000081074 */
        /* <DEDUP_REMOVED lines=8> */
[C---:B-1----:R-:W-:Y:S06]  /*45bc0*/  HMMA.1688.F32.TF32 R108, R236.reuse, R66, R224 ;  /* 0x00000042ec6c723c */ /* 0x042fec00000810e0 */
[----:B------:R-:W-:Y:S04]  /*45bd0*/  STL.64 [R1+0x8e0], R116 ;  /* 0x0008e07401007387 */ /* 0x000fe80000100a00 */
[----:B------:R1:W-:Y:S04]  /*45be0*/  STL.64 [R1+0x8e8], R118 ;  /* 0x0008e87601007387 */ /* 0x0003e80000100a00 */
[----:B------:R-:W-:Y:S04]  /*45bf0*/  STL.64 [R1+0x8f0], R112 ;  /* 0x0008f07001007387 */ /* 0x000fe80000100a00 */
[----:B------:R2:W-:Y:S01]  /*45c00*/  STL.64 [R1+0x8f8], R114 ;  /* 0x0008f87201007387 */ /* 0x0005e20000100a00 */
[C---:B-1----:R-:W-:Y:S04]  /*45c10*/  HMMA.1688.F32.TF32 R116, R236.reuse, R62, R228 ;  /* 0x0000003eec74723c */ /* 0x042fe800000810e4 */
[----:B------:R-:W-:Y:S02]  /*45c20*/  STL.64 [R1+0x900], R108 ;  /* 0x0009006c01007387 */ /* 0x000fe40000100a00 */
[C---:B--2---:R-:W-:Y:S02]  /*45c30*/  HMMA.1688.F32.TF32 R112, R236.reuse, R58, R104 ;  /* 0x0000003aec70723c */ /* 0x044fe40000081068 */
[----:B------:R1:W-:Y:S04]  /*45c40*/  STL.64 [R1+0x908], R110 ;  /* 0x0009086e01007387 */ /* 0x0003e80000100a00 */
[C---:B------:R-:W-:Y:S06]  /*45c50*/  HMMA.1688.F32.TF32 R104, R236.reuse, R18, R176 ;  /* 0x00000012ec68723c */ /* 0x040fec00000810b0 */
[C---:B-1----:R-:W-:Y:S06]  /*45c60*/  HMMA.1688.F32.TF32 R108, R236.reuse, R54, R172 ;  /* 0x00000036ec6c723c */ /* 0x042fec00000810ac */
[----:B------:R-:W-:Y:S01]  /*45c70*/  HMMA.1688.F32.TF32 R236, R236, R14, R240 ;  /* 0x0000000eecec723c */ /* 0x000fe200000810f0 */
[----:B------:R-:W-:Y:S04]  /*45c80*/  STL.64 [R1+0x910], R116 ;  /* 0x0009107401007387 */ /* 0x000fe80000100a00 */
[----:B------:R-:W-:Y:S04]  /*45c90*/  STL.64 [R1+0x918], R118 ;  /* 0x0009187601007387 */ /* 0x000fe80000100a00 */
[----:B------:R-:W-:Y:S04]  /*45ca0*/  STL.64 [R1+0x920], R112 ;  /* 0x0009207001007387 */ /* 0x000fe80000100a00 */
[----:B------:R-:W-:Y:S01]  /*45cb0*/  STL.64 [R1+0x928], R114 ;  /* 0x0009287201007387 */ /* 0x000fe20000100a00 */
[----:B------:R-:W-:-:S03]  /*45cc0*/  MOV R248, R97 ;  /* 0x0000006100f87202 */ /* 0x000fc60000000f00 */
[----:B------:R-:W-:Y:S01]  /*45cd0*/  STL.64 [R1+0x930], R108 ;  /* 0x0009306c01007387 */ /* 0x000fe20000100a00 */
[----:B----4-:R-:W-:-:S03]  /*45ce0*/  IMAD.MOV.U32 R249, RZ, RZ, R96 ;  /* 0x000000fffff97224 */ /* 0x010fc600078e0060 */
[----:B------:R-:W-:Y:S01]  /*45cf0*/  STL.64 [R1+0x938], R110 ;  /* 0x0009386e01007387 */ /* 0x000fe20000100a00 */
[----:B------:R-:W-:Y:S03]  /*45d00*/  HMMA.1688.F32.TF32 R96, R192, R98, R164 ;  /* 0x00000062c060723c */ /* 0x000fe600000810a4 */
[----:B------:R-:W-:Y:S04]  /*45d10*/  STL.64 [R1+0x4960], R238 ;  /* 0x004960ee01007387 */ /* 0x000fe80000100a00 */
[----:B------:R-:W-:Y:S01]  /*45d20*/  STL.64 [R1+0x940], R104 ;  /* 0x0009406801007387 */ /* 0x000fe20000100a00 */
[----:B------:R-:W-:Y:S01]  /*45d30*/  MOV R164, R28 ;  /* 0x0000001c00a47202 */ /* 0x000fe20000000f00 */
[----:B------:R-:W-:-:S02]  /*45d40*/  IMAD.MOV.U32 R165, RZ, RZ, R29 ;  /* 0x000000ffffa57224 */ /* 0x000fc400078e001d */
[----:B------:R-:W-:Y:S01]  /*45d50*/  STL.64 [R1+0x948], R106 ;  /* 0x0009486a01007387 */ /* 0x000fe20000100a00 */
[----:B------:R-:W-:-:S03]  /*45d60*/  IMAD.MOV.U32 R166, RZ, RZ, R32 ;  /* 0x000000ffffa67224 */ /* 0x000fc600078e0020 */
[----:B------:R1:W-:Y:S01]  /*45d70*/  STL.64 [R1+0x4958], R236 ;  /* 0x004958ec01007387 */ /* 0x0003e20000100a00 */
[----:B------:R-:W-:-:S03]  /*45d80*/  IMAD.MOV.U32 R167, RZ, RZ, R33 ;  /* 0x000000ffffa77224 */ /* 0x000fc600078e0021 */
[----:B------:R-:W2:Y:S04]  /*45d90*/  LDL.LU R28, [R1+0x4c74] ;  /* 0x004c7400011c7983 */ /* 0x000ea80000300800 */
[----:B------:R-:W3:Y:S01]  /*45da0*/  LDL.LU R29, [R1+0x4c70] ;  /* 0x004c7000011d7983 */ /* 0x000ee20000300800 */
[----:B------:R-:W-:-:S03]  /*45db0*/  IMAD.MOV.U32 R250, RZ, RZ, R49 ;  /* 0x000000fffffa7224 */ /* 0x000fc600078e0031 */
[----:B------:R-:W4:Y:S01]  /*45dc0*/  LDL.LU R32, [R1+0x4c6c] ;  /* 0x004c6c0001207983 */ /* 0x000f220000300800 */
[----:B-1----:R-:W-:Y:S01]  /*45dd0*/  MOV R236, R36 ;  /* 0x0000002400ec7202 */ /* 0x002fe20000000f00 */
[----:B------:R-:W-:Y:S02]  /*45de0*/  IMAD.MOV.U32 R237, RZ, RZ, R37 ;  /* 0x000000ffffed7224 */ /* 0x000fe400078e0025 */
[----:B------:R-:W2:Y:S01]  /*45df0*/  LDL.LU R33, [R1+0x4c68] ;  /* 0x004c680001217983 */ /* 0x000ea20000300800 */
[----:B------:R-:W-:Y:S02]  /*45e00*/  IMAD.MOV.U32 R251, RZ, RZ, R48 ;  /* 0x000000fffffb7224 */ /* 0x000fe400078e0030 */
[----:B------:R-:W-:Y:S01]  /*45e10*/  IMAD.MOV.U32 R238, RZ, RZ, R161 ;  /* 0x000000ffffee7224 */ /* 0x000fe200078e00a1 */
[----:B------:R-:W3:Y:S01]  /*45e20*/  LDL.LU R36, [R1+0x4c64] ;  /* 0x004c640001247983 */ /* 0x000ee20000300800 */
[----:B------:R-:W-:Y:S01]  /*45e30*/  HMMA.1688.F32.TF32 R48, R192, R50, R132 ;  /* 0x00000032c030723c */ /* 0x000fe20000081084 */
[----:B------:R-:W-:-:S02]  /*45e40*/  IMAD.MOV.U32 R239, RZ, RZ, R160 ;  /* 0x000000ffffef7224 */ /* 0x000fc400078e00a0 */
[----:B------:R-:W3:Y:S04]  /*45e50*/  LDL.LU R37, [R1+0x4c60] ;  /* 0x004c600001257983 */ /* 0x000ee80000300800 */
[----:B------:R-:W4:Y:S01]  /*45e60*/  LDL.LU R161, [R1+0x4c5c] ;  /* 0x004c5c0001a17983 */ /* 0x000f220000300800 */
[----:B------:R-:W-:Y:S01]  /*45e70*/  MOV R132, R41 ;  /* 0x0000002900847202 */ /* 0x000fe20000000f00 */
[----:B------:R-:W-:Y:S02]  /*45e80*/  IMAD.MOV.U32 R133, RZ, RZ, R40 ;  /* 0x000000ffff857224 */ /* 0x000fe400078e0028 */
[----:B------:R-:W2:Y:S04]  /*45e90*/  LDL.LU R160, [R1+0x4c58] ;  /* 0x004c580001a07983 */ /* 0x000ea80000300800 */
[----:B------:R-:W3:Y:S04]  /*45ea0*/  LDL.LU R41, [R1+0x4c54] ;  /* 0x004c540001297983 */ /* 0x000ee80000300800 */
[----:B------:R-:W3:Y:S04]  /*45eb0*/  LDL.LU R40, [R1+0x4c50] ;  /* 0x004c500001287983 */ /* 0x000ee80000300800 */
[----:B------:R-:W3:Y:S04]  /*45ec0*/  LDL.LU R176, [R1+0xd20] ;  /* 0x000d200001b07983 */ /* 0x000ee80000300800 */
[----:B------:R-:W3:Y:S04]  /*45ed0*/  LDL.LU R177, [R1+0xd24] ;  /* 0x000d240001b17983 */ /* 0x000ee80000300800 */
[----:B------:R-:W3:Y:S04]  /*45ee0*/  LDL.LU R178, [R1+0xd28] ;  /* 0x000d280001b27983 */ /* 0x000ee80000300800 */
[----:B------:R-:W3:Y:S01]  /*45ef0*/  LDL.LU R179, [R1+0xd2c] ;  /* 0x000d2c0001b37983 */ /* 0x000ee20000300800 */
[----:B------:R-:W-:-:S02]  /*45f00*/  IMAD.MOV.U32 R246, RZ, RZ, R101 ;  /* 0x000000fffff67224 */ /* 0x000fc400078e0065 */
[----:B------:R-:W-:Y:S02]  /*45f10*/  IMAD.MOV.U32 R247, RZ, RZ, R100 ;  /* 0x000000fffff77224 */ /* 0x000fe400078e0064 */
[----:B------:R-:W-:Y:S02]  /*45f20*/  IMAD.MOV.U32 R134, RZ, RZ, R45 ;  /* 0x000000ffff867224 */ /* 0x000fe400078e002d */
[----:B------:R-:W-:-:S03]  /*45f30*/  IMAD.MOV.U32 R135, RZ, RZ, R44 ;  /* 0x000000ffff877224 */ /* 0x000fc600078e002c */
[C---:B------:R-:W-:Y:S06]  /*45f40*/  HMMA.1688.F32.TF32 R100, R192.reuse, R102, R244 ;  /* 0x00000066c064723c */ /* 0x040fec00000810f4 */
[----:B------:R-:W-:Y:S01]  /*45f50*/  HMMA.1688.F32.TF32 R44, R192, R46, R248 ;  /* 0x0000002ec02c723c */ /* 0x000fe200000810f8 */
[----:B----4-:R-:W-:Y:S02]  /*45f60*/  IMAD.MOV.U32 R175, RZ, RZ, R161 ;  /* 0x000000ffffaf7224 */ /* 0x010fe400078e00a1 */
[----:B--2---:R-:W-:Y:S02]  /*45f70*/  IMAD.MOV.U32 R174, RZ, RZ, R160 ;  /* 0x000000ffffae7224 */ /* 0x004fe400078e00a0 */
[----:B---3--:R-:W-:Y:S01]  /*45f80*/  IMAD.MOV.U32 R173, RZ, RZ, R41 ;  /* 0x000000ffffad7224 */ /* 0x008fe200078e0029 */
[----:B------:R-:W-:-:S02]  /*45f90*/  MOV R172, R40 ;  /* 0x0000002800ac7202 */ /* 0x000fc40000000f00 */
[----:B------:R-:W2:Y:S04]  /*45fa0*/  LDL.LU R40, [R1+0x4c4c] ;  /* 0x004c4c0001287983 */ /* 0x000ea80000300800 */
        /* <DEDUP_REMOVED lines=71> */
[----:B------:R-:W-:-:S02]  /*46420*/  IMAD.MOV.U32 R242, RZ, RZ, R33 ;  /* 0x000000fffff27224 */ /* 0x000fc400078e0021 */
[----:B------:R-:W-:Y:S01]  /*46430*/  IMAD.MOV.U32 R243, RZ, RZ, R32 ;  /* 0x000000fffff37224 */ /* 0x000fe200078e0020 */
[----:B------:R-:W-:Y:S01]  /*46440*/  MOV R240, R37 ;  /* 0x0000002500f07202 */ /* 0x000fe20000000f00 */
[----:B------:R-:W-:Y:S02]  /*46450*/  IMAD.MOV.U32 R241, RZ, RZ, R36 ;  /* 0x000000fffff17224 */ /* 0x000fe400078e0024 */
[----:B--2---:R-:W-:Y:S02]  /*46460*/  IMAD.MOV.U32 R231, RZ, RZ, R40 ;  /* 0x000000ffffe77224 */ /* 0x004fe400078e0028 */
[----:B---3--:R-:W-:Y:S02]  /*46470*/  IMAD.MOV.U32 R230, RZ, RZ, R41 ;  /* 0x000000ffffe67224 */ /* 0x008fe400078e0029 */
[----:B----4-:R-:W-:Y:S01]  /*46480*/  IMAD.MOV.U32 R229, RZ, RZ, R160 ;  /* 0x000000ffffe57224 */ /* 0x010fe200078e00a0 */
[----:B------:R-:W-:-:S07]  /*46490*/  MOV R228, R161 ;  /* 0x000000a100e47202 */ /* 0x000fce0000000f00 */
        /* <DEDUP_REMOVED lines=11> */
[----:B------:R-:W-:Y:S07]  /*46550*/  HMMA.1688.F32.TF32 R40, R192, R42, R244 ;  /* 0x0000002ac028723c */ /* 0x000fee00000810f4 */
[----:B------:R-:W-:Y:S01]  /*46560*/  MOV R244, R29 ;  /* 0x0000001d00f47202 */ /* 0x000fe20000000f00 */
[----:B------:R-:W-:-:S02]  /*46570*/  IMAD.MOV.U32 R245, RZ, RZ, R28 ;  /* 0x000000fffff57224 */ /* 0x000fc400078e001c */
[----:B------:R-:W-:Y:S02]  /*46580*/  IMAD.MOV.U32 R246, RZ, RZ, R25 ;  /* 0x000000fffff67224 */ /* 0x000fe400078e0019 */
[----:B------:R-:W-:Y:S02]  /*46590*/  IMAD.MOV.U32 R247, RZ, RZ, R24 ;  /* 0x000000fffff77224 */ /* 0x000fe400078e0018 */
[C---:B------:R-:W-:Y:S06]  /*465a0*/  HMMA.1688.F32.TF32 R24, R192.reuse, R26, R108 ;  /* 0x0000001ac018723c */ /* 0x040fec000008106c */
[C---:B------:R-:W-:Y:S07]  /*465b0*/  HMMA.1688.F32.TF32 R36, R192.reuse, R38, R248 ;  /* 0x00000026c024723c */ /* 0x040fee00000810f8 */
[----:B------:R-:W-:Y:S01]  /*465c0*/  MOV R248, R21 ;  /* 0x0000001500f87202 */ /* 0x000fe20000000f00 */
[----:B------:R-:W-:Y:S01]  /*465d0*/  IMAD.MOV.U32 R249, RZ, RZ, R20 ;  /* 0x000000fffff97224 */ /* 0x000fe200078e0014 */
[C---:B------:R-:W-:Y:S06]  /*465e0*/  HMMA.1688.F32.TF32 R28, R192.reuse, R30, R124 ;  /* 0x0000001ec01c723c */ /* 0x040fec000008107c */
[C---:B------:R-:W-:Y:S06]  /*465f0*/  HMMA.1688.F32.TF32 R20, R192.reuse, R22, R168 ;  /* 0x00000016c014723c */ /* 0x040fec00000810a8 */
[C---:B------:R-:W-:Y:S01]  /*46600*/  HMMA.1688.F32.TF32 R32, R192.reuse, R34, R128 ;  /* 0x00000022c020723c */ /* 0x040fe20000081080 */
[----:B------:R-:W2:Y:S04]  /*46610*/  LDL.LU.64 R130, [R1+0x4c38] ;  /* 0x004c380001827983 */ /* 0x000ea80000300a00 */
[----:B------:R-:W2:Y:S04]  /*46620*/  LDL.LU.64 R128, [R1+0x4c30] ;  /* 0x004c300001807983 */ /* 0x000ea80000300a00 */
[----:B------:R-:W3:Y:S04]  /*46630*/  LDL.LU.64 R126, [R1+0x4c28] ;  /* 0x004c2800017e7983 */ /* 0x000ee80000300a00 */
[----:B------:R-:W3:Y:S04]  /*46640*/  LDL.LU.64 R124, [R1+0x4c20] ;  /* 0x004c2000017c7983 */ /* 0x000ee80000300a00 */
[----:B------:R-:W4:Y:S01]  /*46650*/  LDL.LU.64 R110, [R1+0x4c18] ;  /* 0x004c1800016e7983 */ /* 0x000f220000300a00 */
[C---:B------:R-:W-:Y:S03]  /*46660*/  HMMA.1688.F32.TF32 R160, R192.reuse, R162, R216 ;  /* 0x000000a2c0a0723c */ /* 0x040fe600000810d8 */
[----:B------:R-:W4:Y:S04]  /*46670*/  LDL.LU.64 R108, [R1+0x4c10] ;  /* 0x004c1000016c7983 */ /* 0x000f280000300a00 */
[----:B------:R-:W2:Y:S04]  /*46680*/  LDL.LU R171, [R1+0x4c08] ;  /* 0x004c080001ab7983 */ /* 0x000ea80000300800 */
[----:B------:R-:W3:Y:S01]  /*46690*/  LDL.LU.64 R218, [R1+0x4c00] ;  /* 0x004c000001da7983 */ /* 0x000ee20000300a00 */
[C---:B------:R-:W-:Y:S03]  /*466a0*/  HMMA.1688.F32.TF32 R212, R192.reuse, R146, R212 ;  /* 0x00000092c0d4723c */ /* 0x040fe600000810d4 */
[----:B------:R-:W3:Y:S04]  /*466b0*/  LDL.LU.64 R216, [R1+0x4bf8] ;  /* 0x004bf80001d87983 */ /* 0x000ee80000300a00 */
[----:B------:R-:W-:Y:S04]  /*466c0*/  STL.64 [R1+0x980], R200 ;  /* 0x000980c801007387 */ /* 0x000fe80000100a00 */
[----:B------:R1:W-:Y:S01]  /*466d0*/  STL.64 [R1+0x988], R202 ;  /* 0x000988ca01007387 */ /* 0x0003e20000100a00 */
[----:B------:R-:W-:Y:S03]  /*466e0*/  HMMA.1688.F32.TF32 R112, R192, R142, R112 ;  /* 0x0000008ec070723c */ /* 0x000fe60000081070 */
[----:B-1----:R-:W3:Y:S04]  /*466f0*/  LDL.LU.64 R202, [R1+0x4bf0] ;  /* 0x004bf00001ca7983 */ /* 0x002ee80000300a00 */
[----:B------:R-:W3:Y:S04]  /*46700*/  LDL.LU.64 R200, [R1+0x4be8] ;  /* 0x004be80001c87983 */ /* 0x000ee80000300a00 */
[----:B------:R-:W-:Y:S04]  /*46710*/  STL.64 [R1+0x970], R204 ;  /* 0x000970cc01007387 */ /* 0x000fe80000100a00 */
[----:B------:R1:W-:Y:S04]  /*46720*/  STL.64 [R1+0x978], R206 ;  /* 0x000978ce01007387 */ /* 0x0003e80000100a00 */
[----:B-1----:R-:W3:Y:S04]  /*46730*/  LDL.LU.64 R206, [R1+0x4be0] ;  /* 0x004be00001ce7983 */ /* 0x002ee80000300a00 */
[----:B------:R-:W3:Y:S04]  /*46740*/  LDL.LU.64 R204, [R1+0x4bd8] ;  /* 0x004bd80001cc7983 */ /* 0x000ee80000300a00 */
[----:B------:R-:W-:Y:S04]  /*46750*/  STL.64 [R1+0x960], R208 ;  /* 0x000960d001007387 */ /* 0x000fe80000100a00 */
[----:B------:R1:W-:Y:S01]  /*46760*/  STL.64 [R1+0x968], R210 ;  /* 0x000968d201007387 */ /* 0x0003e20000100a00 */
[----:B------:R-:W-:Y:S01]  /*46770*/  IMAD.MOV.U32 R250, RZ, RZ, R3 ;  /* 0x000000fffffa7224 */ /* 0x000fe200078e0003 */
[----:B------:R-:W-:Y:S01]  /*46780*/  MOV R3, R118 ;  /* 0x0000007600037202 */ /* 0x000fe20000000f00 */
[----:B------:R-:W-:Y:S01]  /*46790*/  IMAD.MOV.U32 R251, RZ, RZ, R2 ;  /* 0x000000fffffb7224 */ /* 0x000fe200078e0002 */
[----:B-1----:R-:W3:Y:S04]  /*467a0*/  LDL.LU.64 R210, [R1+0x4bd0] ;  /* 0x004bd00001d27983 */ /* 0x002ee80000300a00 */
[----:B------:R-:W3:Y:S04]  /*467b0*/  LDL.LU.64 R208, [R1+0x4bc8] ;  /* 0x004bc80001d07983 */ /* 0x000ee80000300a00 */
[----:B------:R-:W-:Y:S04]  /*467c0*/  STL.64 [R1+0x950], R212 ;  /* 0x000950d401007387 */ /* 0x000fe80000100a00 */
[----:B------:R1:W-:Y:S01]  /*467d0*/  STL.64 [R1+0x958], R214 ;  /* 0x000958d601007387 */ /* 0x0003e20000100a00 */
[----:B------:R-:W-:-:S03]  /*467e0*/  IMAD.MOV.U32 R2, RZ, RZ, R119 ;  /* 0x000000ffff027224 */ /* 0x000fc600078e0077 */
[----:B-1----:R-:W3:Y:S04]  /*467f0*/  LDL.LU.64 R214, [R1+0x4bc0] ;  /* 0x004bc00001d67983 */ /* 0x002ee80000300a00 */
[----:B------:R-:W3:Y:S04]  /*46800*/  LDL.LU.64 R212, [R1+0x4bb8] ;  /* 0x004bb80001d47983 */ /* 0x000ee80000300a00 */
[----:B------:R-:W-:Y:S04]  /*46810*/  STL.64 [R1+0x9f0], R120 ;  /* 0x0009f07801007387 */ /* 0x000fe80000100a00 */
[----:B------:R1:W-:Y:S01]  /*46820*/  STL.64 [R1+0x9f8], R122 ;  /* 0x0009f87a01007387 */ /* 0x0003e20000100a00 */
[C---:B------:R-:W-:Y:S03]  /*46830*/  HMMA.1688.F32.TF32 R240, R192.reuse, R74, R240 ;  /* 0x0000004ac0f0723c */ /* 0x040fe600000810f0 */
[----:B-1----:R-:W3:Y:S04]  /*46840*/  LDL.LU.64 R122, [R1+0x4bb0] ;  /* 0x004bb000017a7983 */ /* 0x002ee80000300a00 */
[----:B------:R-:W3:Y:S04]  /*46850*/  LDL.LU.64 R120, [R1+0x4ba8] ;  /* 0x004ba80001787983 */ /* 0x000ee80000300a00 */
[----:B------:R1:W-:Y:S04]  /*46860*/  STL.64 [R1+0x9e0], R116 ;  /* 0x0009e07401007387 */ /* 0x0003e80000100a00 */
[----:B------:R-:W3:Y:S04]  /*46870*/  LDL.LU.64 R118, [R1+0x4ba0] ;  /* 0x004ba00001767983 */ /* 0x000ee80000300a00 */
[----:B-1----:R-:W3:Y:S04]  /*46880*/  LDL.LU.64 R116, [R1+0x4b98] ;  /* 0x004b980001747983 */ /* 0x002ee80000300a00 */
[----:B------:R-:W-:Y:S04]  /*46890*/  STL.64 [R1+0x9d0], R112 ;  /* 0x0009d07001007387 */ /* 0x000fe80000100a00 */
[----:B------:R1:W-:Y:S04]  /*468a0*/  STL.64 [R1+0x9d8], R114 ;  /* 0x0009d87201007387 */ /* 0x0003e80000100a00 */
[----:B-1----:R-:W4:Y:S04]  /*468b0*/  LDL.LU.64 R114, [R1+0x4b90] ;  /* 0x004b900001727983 */ /* 0x002f280000300a00 */
[----:B------:R-:W4:Y:S04]  /*468c0*/  LDL.LU.64 R112, [R1+0x4b88] ;  /* 0x004b880001707983 */ /* 0x000f280000300a00 */
[----:B------:R-:W-:Y:S04]  /*468d0*/  STL.64 [R1+0x9c0], R220 ;  /* 0x0009c0dc01007387 */ /* 0x000fe80000100a00 */
[----:B------:R1:W-:Y:S04]  /*468e0*/  STL.64 [R1+0x9c8], R222 ;  /* 0x0009c8de01007387 */ /* 0x0003e80000100a00 */
[----:B-1----:R-:W3:Y:S04]  /*468f0*/  LDL.LU.64 R222, [R1+0x4b80] ;  /* 0x004b800001de7983 */ /* 0x002ee80000300a00 */
[----:B------:R-:W3:Y:S04]  /*46900*/  LDL.LU.64 R220, [R1+0x4b78] ;  /* 0x004b780001dc7983 */ /* 0x000ee80000300a00 */
        /* <DEDUP_REMOVED lines=18> */
[----:B------:R-:W-:Y:S01]  /*46a30*/  HMMA.1688.F32.TF32 R244, R192, R70, R244 ;  /* 0x00000046c0f4723c */ /* 0x000fe200000810f4 */
[----:B------:R-:W-:-:S02]  /*46a40*/  IMAD.MOV.U32 R168, RZ, RZ, R9 ;  /* 0x000000ffffa87224 */ /* 0x000fc400078e0009 */
[----:B--2---:R-:W-:Y:S04]  /*46a50*/  LDS R78, [R171+UR10+0x22980] ;  /* 0x0229800aab4e7984 */ /* 0x004fe80008000800 */
[----:B-1----:R-:W2:Y:S04]  /*46a60*/  LDL.LU.64 R178, [R1+0x4b30] ;  /* 0x004b300001b27983 */ /* 0x002ea80000300a00 */
[----:B------:R-:W2:Y:S04]  /*46a70*/  LDL.LU.64 R176, [R1+0x4b28] ;  /* 0x004b280001b07983 */ /* 0x000ea80000300a00 */
[----:B------:R-:W-:Y:S04]  /*46a80*/  STL.64 [R1+0xb70], R240 ;  /* 0x000b70f001007387 */ /* 0x000fe80000100a00 */
[----:B------:R1:W-:Y:S04]  /*46a90*/  STL.64 [R1+0xb78], R242 ;  /* 0x000b78f201007387 */ /* 0x0003e80000100a00 */
[----:B-1----:R-:W3:Y:S04]  /*46aa0*/  LDL.LU.64 R242, [R1+0x4b20] ;  /* 0x004b200001f27983 */ /* 0x002ee80000300a00 */
[----:B------:R-:W3:Y:S04]  /*46ab0*/  LDL.LU.64 R240, [R1+0x4b18] ;  /* 0x004b180001f07983 */ /* 0x000ee80000300a00 */
[----:B------:R-:W4:Y:S01]  /*46ac0*/  LDL.LU R74, [R1+0xd98] ;  /* 0x000d9800014a7983 */ /* 0x000f220000300800 */
[----:B------:R-:W-:-:S03]  /*46ad0*/  IMAD.MOV.U32 R75, RZ, RZ, R252 ;  /* 0x000000ffff4b7224 */ /* 0x000fc600078e00fc */
[----:B------:R-:W2:Y:S01]  /*46ae0*/  LDL.LU R252, [R1+0x4b10] ;  /* 0x004b100001fc7983 */ /* 0x000ea20000300800 */
[----:B------:R-:W-:Y:S01]  /*46af0*/  IMAD.MOV.U32 R70, RZ, RZ, R65 ;  /* 0x000000ffff467224 */ /* 0x000fe200078e0041 */
[----:B------:R-:W-:Y:S02]  /*46b00*/  MOV R71, R64 ;  /* 0x0000004000477202 */ /* 0x000fe40000000f00 */
[C---:B------:R-:W-:Y:S01]  /*46b10*/  HMMA.1688.F32.TF32 R64, R192.reuse, R66, R248 ;  /* 0x00000042c040723c */ /* 0x040fe200000810f8 */
[----:B------:R-:W-:Y:S04]  /*46b20*/  STL.64 [R1+0xb60], R244 ;  /* 0x000b60f401007387 */ /* 0x000fe80000100a00 */
[----:B------:R1:W-:Y:S01]  /*46b30*/  STL.64 [R1+0xb68], R246 ;  /* 0x000b68f601007387 */ /* 0x0003e20000100a00 */
[----:B------:R-:W-:Y:S01]  /*46b40*/  HMMA.1688.F32.TF32 R68, R192, R62, R68 ;  /* 0x0000003ec044723c */ /* 0x000fe20000081044 */
[----:B------:R-:W-:-:S02]  /*46b50*/  IMAD.MOV.U32 R170, RZ, RZ, R13 ;  /* 0x000000ffffaa7224 */ /* 0x000fc400078e000d */
[----:B------:R-:W-:Y:S04]  /*46b60*/  LDS R62, [R171+UR10+0x22880] ;  /* 0x0228800aab3e7984 */ /* 0x000fe80008000800 */
[----:B-1----:R-:W3:Y:S04]  /*46b70*/  LDL.LU.64 R246, [R1+0x4b08] ;  /* 0x004b080001f67983 */ /* 0x002ee80000300a00 */
[----:B------:R-:W3:Y:S04]  /*46b80*/  LDL.LU.64 R244, [R1+0x4b00] ;  /* 0x004b000001f47983 */ /* 0x000ee80000300a00 */
[----:B------:R-:W3:Y:S04]  /*46b90*/  LDL.LU.64 R250, [R1+0x4af8] ;  /* 0x004af80001fa7983 */ /* 0x000ee80000300a00 */
[----:B------:R-:W3:Y:S04]  /*46ba0*/  LDL.LU.64 R248, [R1+0x4af0] ;  /* 0x004af00001f87983 */ /* 0x000ee80000300a00 */
[----:B------:R-:W-:Y:S04]  /*46bb0*/  STL.64 [R1+0xb50], R64 ;  /* 0x000b504001007387 */ /* 0x000fe80000100a00 */
[----:B------:R-:W-:Y:S04]  /*46bc0*/  STL.64 [R1+0xb58], R66 ;  /* 0x000b584201007387 */ /* 0x000fe80000100a00 */
[----:B------:R-:W-:Y:S04]  /*46bd0*/  STL.64 [R1+0xb40], R68 ;  /* 0x000b404401007387 */ /* 0x000fe80000100a00 */
[----:B------:R1:W-:Y:S02]  /*46be0*/  STL.64 [R1+0xb48], R70 ;  /* 0x000b484601007387 */ /* 0x0003e40000100a00 */
[C---:B-1----:R-:W-:Y:S02]  /*46bf0*/  HMMA.1688.F32.TF32 R68, R192.reuse, R18, R164 ;  /* 0x00000012c044723c */ /* 0x042fe400000810a4 */
[----:B------:R-:W-:Y:S04]  /*46c00*/  LDS R19, [R76+UR10+0x22800] ;  /* 0x0228000a4c137984 */ /* 0x000fe80008000800 */
[----:B------:R-:W-:Y:S01]  /*46c10*/  LDS R18, [R0+UR10+0x22800] ;  /* 0x0228000a00127984 */ /* 0x000fe20008000800 */
[----:B----4-:R-:W-:Y:S01]  /*46c20*/  HMMA.1688.F32.TF32 R64, R192, R58, R72 ;  /* 0x0000003ac040723c */ /* 0x010fe20000081048 */
[----:B--2---:R-:W-:Y:S01]  /*46c30*/  LOP3.LUT R6, R252, 0x40, RZ, 0x3c, !PT ;  /* 0x00000040fc067812 */ /* 0x004fe200078e3cff */
[----:B------:R-:W-:-:S04]  /*46c40*/  IMAD.MOV.U32 R166, RZ, RZ, R17 ;  /* 0x000000ffffa67224 */ /* 0x000fc800078e0011 */
[----:B------:R-:W-:Y:S01]  /*46c50*/  HMMA.1688.F32.TF32 R72, R192, R54, R236 ;  /* 0x00000036c048723c */ /* 0x000fe200000810ec */
[----:B------:R-:W-:Y:S01]  /*46c60*/  IMAD.MOV.U32 R165, RZ, RZ, R52 ;  /* 0x000000ffffa57224 */ /* 0x000fe200078e0034 */
[----:B------:R-:W-:Y:S01]  /*46c70*/  LDS R17, [R76+UR10+0x22000] ;  /* 0x0220000a4c117984 */ /* 0x000fe20008000800 */
[----:B------:R-:W-:-:S03]  /*46c80*/  MOV R167, R16 ;  /* 0x0000001000a77202 */ /* 0x000fc60000000f00 */
[----:B------:R-:W-:Y:S04]  /*46c90*/  LDS R59, [R76+UR10+0x22880] ;  /* 0x0228800a4c3b7984 */ /* 0x000fe80008000800 */
[----:B------:R-:W-:Y:S04]  /*46ca0*/  LDS R52, [R171+UR10+0x22000] ;  /* 0x0220000aab347984 */ /* 0x000fe80008000800 */
[----:B------:R-:W-:Y:S04]  /*46cb0*/  LDS R54, [R171+UR10+0x22800] ;  /* 0x0228000aab367984 */ /* 0x000fe80008000800 */
[----:B------:R-:W-:Y:S04]  /*46cc0*/  STL.64 [R1+0xb30], R64 ;  /* 0x000b304001007387 */ /* 0x000fe80000100a00 */
[----:B------:R1:W-:Y:S04]  /*46cd0*/  STL.64 [R1+0xb38], R66 ;  /* 0x000b384201007387 */ /* 0x0003e80000100a00 */
[----:B------:R-:W-:Y:S04]  /*46ce0*/  LDS R16, [R0+UR10+0x22000] ;  /* 0x0220000a00107984 */ /* 0x000fe80008000800 */
[----:B------:R-:W-:Y:S01]  /*46cf0*/  LDS R58, [R0+UR10+0x22880] ;  /* 0x0228800a003a7984 */ /* 0x000fe20008000800 */
[----:B-1----:R-:W-:Y:S03]  /*46d00*/  HMMA.1688.F32.TF32 R64, R192, R14, R132 ;  /* 0x0000000ec040723c */ /* 0x002fe60000081084 */
[----:B------:R-:W-:Y:S04]  /*46d10*/  STL.64 [R1+0xb20], R72 ;  /* 0x000b204801007387 */ /* 0x000fe80000100a00 */
[----:B------:R-:W-:Y:S04]  /*46d20*/  STL.64 [R1+0xb28], R74 ;  /* 0x000b284a01007387 */ /* 0x000fe80000100a00 */
[----:B------:R-:W-:Y:S04]  /*46d30*/  STL.64 [R1+0xb10], R68 ;  /* 0x000b104401007387 */ /* 0x000fe80000100a00 */
[----:B------:R-:W-:Y:S01]  /*46d40*/  STL.64 [R1+0xb18], R70 ;  /* 0x000b184601007387 */ /* 0x000fe20000100a00 */
[----:B------:R-:W-:-:S02]  /*46d50*/  IMAD.MOV.U32 R134, RZ, RZ, R57 ;  /* 0x000000ffff867224 */ /* 0x000fc400078e0039 */
[----:B------:R-:W-:Y:S01]  /*46d60*/  IMAD.MOV.U32 R133, RZ, RZ, R60 ;  /* 0x000000ffff857224 */ /* 0x000fe200078e003c */
[----:B------:R-:W-:Y:S04]  /*46d70*/  LDS R57, [R76+UR10+0x22080] ;  /* 0x0220800a4c397984 */ /* 0x000fe80008000800 */
[----:B------:R-:W-:Y:S04]  /*46d80*/  LDS R73, [R76+UR10+0x22180] ;  /* 0x0221800a4c497984 */ /* 0x000fe80008000800 */
[----:B------:R-:W-:Y:S04]  /*46d90*/  STL.64 [R1+0xb00], R64 ;  /* 0x000b004001007387 */ /* 0x000fe80000100a00 */
[----:B------:R-:W-:Y:S04]  /*46da0*/  STL.64 [R1+0xb08], R66 ;  /* 0x000b084201007387 */ /* 0x000fe80000100a00 */
[----:B------:R-:W-:Y:S04]  /*46db0*/  STL [R1+0x170c], R6 ;  /* 0x00170c0601007387 */ /* 0x000fe80000100800 */
[----:B------:R1:W-:Y:S04]  /*46dc0*/  STL [R1+0x4640], R252 ;  /* 0x004640fc01007387 */ /* 0x0003e80000100800 */
[----:B------:R-:W-:Y:S04]  /*46dd0*/  LDS R65, [R76+UR10+0x22100] ;  /* 0x0221000a4c417984 */ /* 0x000fe80008000800 */
[----:B------:R-:W-:Y:S04]  /*46de0*/  LDS R67, [R76+UR10+0x22900] ;  /* 0x0229000a4c437984 */ /* 0x000fe80008000800 */
[----:B-1----:R-:W2:Y:S04]  /*46df0*/  LDL R252, [R1+0x170c] ;  /* 0x00170c0001fc7983 */ /* 0x002ea80000100800 */
[----:B------:R-:W4:Y:S04]  /*46e00*/  LDL.LU R9, [R1+0x4ae8] ;  /* 0x004ae80001097983 */ /* 0x000f280000300800 */
[----:B------:R-:W-:Y:S04]  /*46e10*/  LDS R75, [R76+UR10+0x22980] ;  /* 0x0229800a4c4b7984 */ /* 0x000fe80008000800 */
[----:B------:R-:W-:Y:S04]  /*46e20*/  LDS R60, [R171+UR10+0x22080] ;  /* 0x0220800aab3c7984 */ /* 0x000fe80008000800 */
[----:B------:R-:W-:Y:S04]  /*46e30*/  LDS R68, [R171+UR10+0x22100] ;  /* 0x0221000aab447984 */ /* 0x000fe80008000800 */
[----:B------:R-:W-:Y:S04]  /*46e40*/  LDS R70, [R171+UR10+0x22900] ;  /* 0x0229000aab467984 */ /* 0x000fe80008000800 */
[----:B------:R1:W-:Y:S01]  /*46e50*/  LDS R76, [R171+UR10+0x22180] ;  /* 0x0221800aab4c7984 */ /* 0x0003e20008000800 */
[----:B------:R-:W-:-:S03]  /*46e60*/  MOV R135, R56 ;  /* 0x0000003800877202 */ /* 0x000fc60000000f00 */
[----:B------:R-:W-:Y:S01]  /*46e70*/  LDS R56, [R0+UR10+0x22080] ;  /* 0x0220800a00387984 */ /* 0x000fe20008000800 */
[----:B-1----:R-:W-:-:S03]  /*46e80*/  MOV R171, R12 ;  /* 0x0000000c00ab7202 */ /* 0x002fc60000000f00 */
[----:B------:R-:W-:Y:S04]  /*46e90*/  LDS R64, [R0+UR10+0x22100] ;  /* 0x0221000a00407984 */ /* 0x000fe80008000800 */
[----:B------:R-:W-:Y:S01]  /*46ea0*/  LDS R66, [R0+UR10+0x22900] ;  /* 0x0229000a00427984 */ /* 0x000fe20008000800 */
[----:B------:R-:W-:Y:S01]  /*46eb0*/  IMAD.MOV.U32 R193, RZ, RZ, R8 ;  /* 0x000000ffffc17224 */ /* 0x000fe200078e0008 */
[----:B------:R-:W-:Y:S01]  /*46ec0*/  MOV R195, R4 ;  /* 0x0000000400c37202 */ /* 0x000fe20000000f00 */
[----:B------:R-:W-:Y:S02]  /*46ed0*/  IMAD.MOV.U32 R194, RZ, RZ, R5 ;  /* 0x000000ffffc27224 */ /* 0x000fe400078e0005 */
[----:B------:R-:W-:Y:S02]  /*46ee0*/  IMAD.MOV.U32 R164, RZ, RZ, R53 ;  /* 0x000000ffffa47224 */ /* 0x000fe400078e0035 */
[----:B------:R-:W-:Y:S01]  /*46ef0*/  IMAD.MOV.U32 R169, RZ, RZ, R77 ;  /* 0x000000ffffa97224 */ /* 0x000fe200078e004d */
[----:B------:R-:W-:Y:S01]  /*46f00*/  LOP3.LUT R239, R0, 0x60, RZ, 0x3c, !PT ;  /* 0x0000006000ef7812 */ /* 0x000fe200078e3cff */
[----:B------:R-:W-:Y:S01]  /*46f10*/  IMAD.MOV.U32 R132, RZ, RZ, R61 ;  /* 0x000000ffff847224 */ /* 0x000fe200078e003d */
[----:B------:R-:W-:Y:S01]  /*46f20*/  LDS R72, [R0+UR10+0x22180] ;  /* 0x0221800a00487984 */ /* 0x000fe20008000800 */
[----:B------:R-:W-:-:S02]  /*46f30*/  IMAD.MOV.U32 R236, RZ, RZ, R85 ;  /* 0x000000ffffec7224 */ /* 0x000fc400078e0055 */
[----:B------:R-:W-:Y:S01]  /*46f40*/  IMAD.MOV.U32 R237, RZ, RZ, R84 ;  /* 0x000000ffffed7224 */ /* 0x000fe200078e0054 */
[----:B------:R-:W-:Y:S01]  /*46f50*/  LDS R53, [R239+UR10+0x22000] ;  /* 0x0220000aef357984 */ /* 0x000fe20008000800 */
[----:B------:R-:W-:-:S03]  /*46f60*/  IMAD.MOV.U32 R238, RZ, RZ, R81 ;  /* 0x000000ffffee7224 */ /* 0x000fc600078e0051 */
[----:B------:R-:W-:Y:S04]  /*46f70*/  LDS R55, [R239+UR10+0x22800] ;  /* 0x0228000aef377984 */ /* 0x000fe80008000800 */
[----:B------:R-:W-:Y:S04]  /*46f80*/  LDS R61, [R239+UR10+0x22080] ;  /* 0x0220800aef3d7984 */ /* 0x000fe80008000800 */
[----:B------:R-:W-:Y:S04]  /*46f90*/  LDS R63, [R239+UR10+0x22880] ;  /* 0x0228800aef3f7984 */ /* 0x000fe80008000800 */
[----:B------:R-:W-:Y:S04]  /*46fa0*/  LDS R69, [R239+UR10+0x22100] ;  /* 0x0221000aef457984 */ /* 0x000fe80008000800 */
[----:B------:R-:W-:Y:S04]  /*46fb0*/  LDS R71, [R239+UR10+0x22900] ;  /* 0x0229000aef477984 */ /* 0x000fe80008000800 */
[----:B------:R-:W-:Y:S04]  /*46fc0*/  LDS R77, [R239+UR10+0x22180] ;  /* 0x0221800aef4d7984 */ /* 0x000fe80008000800 */
[----:B------:R1:W-:Y:S04]  /*46fd0*/  LDS R79, [R239+UR10+0x22980] ;  /* 0x0229800aef4f7984 */ /* 0x0003e80008000800 */
[----:B------:R-:W-:Y:S01]  /*46fe0*/  LDS R74, [R0+UR10+0x22980] ;  /* 0x0229800a004a7984 */ /* 0x000fe20008000800 */
[----:B-1----:R-:W-:-:S03]  /*46ff0*/  MOV R239, R80 ;  /* 0x0000005000ef7202 */ /* 0x002fc60000000f00 */
[----:B--2---:R-:W1:Y:S01]  /*47000*/  LDSM.16.M88.4 R12, [R252+UR11] ;  /* 0x0000000bfc0c783b */ /* 0x004e620008000200 */
[----:B----4-:R-:W-:-:S03]  /*47010*/  IMAD.MOV.U32 R192, RZ, RZ, R9 ;  /* 0x000000ffffc07224 */ /* 0x010fc600078e0009 */
[----:B------:R-:W-:Y:S04]  /*47020*/  LDSM.16.M88.4 R4, [R252+UR11+0x1000] ;  /* 0x0010000bfc04783b */ /* 0x000fe80008000200 */
[----:B------:R-:W2:Y:S01]  /*47030*/  LDSM.16.M88.4 R8, [R252+UR11+0x800] ;  /* 0x0008000bfc08783b */ /* 0x000ea20008000200 */
[-C--:B-1----:R-:W-:Y:S06]  /*47040*/  HMMA.1688.F32.TF32 R164, R16, R12.reuse, R164 ;  /* 0x0000000c10a4723c */ /* 0x082fec00000810a4 */
[-C--:B------:R-:W-:Y:S01]  /*47050*/  HMMA.1688.F32.TF32 R132, R56, R12.reuse, R132 ;  /* 0x0000000c3884723c */ /* 0x080fe20000081084 */
[----:B------:R-:W-:Y:S04]  /*47060*/  STL [R1+0x4944], R14 ;  /* 0x0049440e01007387 */ /* 0x000fe80000100800 */
[----:B------:R-:W-:Y:S01]  /*47070*/  STL [R1+0x4940], R15 ;  /* 0x0049400f01007387 */ /* 0x000fe20000100800 */
[-C--:B------:R-:W-:Y:S03]  /*47080*/  HMMA.1688.F32.TF32 R168, R64, R12.reuse, R168 ;  /* 0x0000000c40a8723c */ /* 0x080fe600000810a8 */
[----:B------:R-:W4:Y:S04]  /*47090*/  LDL.LU R85, [R1+0x4ae4] ;  /* 0x004ae40001557983 */ /* 0x000f280000300800 */
[----:B------:R-:W4:Y:S04]  /*470a0*/  LDL.LU R84, [R1+0x4ae0] ;  /* 0x004ae00001547983 */ /* 0x000f280000300800 */
[----:B------:R-:W4:Y:S04]  /*470b0*/  LDL.LU R81, [R1+0x4adc] ;  /* 0x004adc0001517983 */ /* 0x000f280000300800 */
[----:B------:R-:W4:Y:S04]  /*470c0*/  LDL.LU R80, [R1+0x4ad8] ;  /* 0x004ad80001507983 */ /* 0x000f280000300800 */
[----:B--2---:R-:W-:Y:S04]  /*470d0*/  STL [R1+0x494c], R10 ;  /* 0x00494c0a01007387 */ /* 0x004fe80000100800 */
[----:B------:R-:W-:Y:S04]  /*470e0*/  STL [R1+0x4948], R11 ;  /* 0x0049480b01007387 */ /* 0x000fe80000100800 */
[----:B------:R-:W-:Y:S04]  /*470f0*/  STL [R1+0x4954], R6 ;  /* 0x0049540601007387 */ /* 0x000fe80000100800 */
[----:B------:R-:W-:Y:S04]  /*47100*/  STL [R1+0x4950], R7 ;  /* 0x0049500701007387 */ /* 0x000fe80000100800 */
[----:B------:R-:W-:Y:S04]  /*47110*/  STL.64 [R1+0xba0], R164 ;  /* 0x000ba0a401007387 */ /* 0x000fe80000100a00 */
[----:B------:R1:W-:Y:S04]  /*47120*/  STL.64 [R1+0xba8], R166 ;  /* 0x000ba8a601007387 */ /* 0x0003e80000100a00 */
[----:B-1----:R-:W2:Y:S04]  /*47130*/  LDL.LU.64 R166, [R1+0x4ad0] ;  /* 0x004ad00001a67983 */ /* 0x002ea80000300a00 */
[----:B------:R-:W2:Y:S04]  /*47140*/  LDL.LU.64 R164, [R1+0x4ac8] ;  /* 0x004ac80001a47983 */ /* 0x000ea80000300a00 */
[----:B------:R-:W-:Y:S04]  /*47150*/  STL.64 [R1+0xd60], R132 ;  /* 0x000d608401007387 */ /* 0x000fe80000100a00 */
[----:B------:R1:W-:Y:S04]  /*47160*/  STL.64 [R1+0xd68], R134 ;  /* 0x000d688601007387 */ /* 0x0003e80000100a00 */
[----:B-1----:R-:W4:Y:S04]  /*47170*/  LDL.LU.64 R134, [R1+0x4ac0] ;  /* 0x004ac00001867983 */ /* 0x002f280000300a00 */
[----:B------:R-:W4:Y:S04]  /*47180*/  LDL.LU.64 R132, [R1+0x4ab8] ;  /* 0x004ab80001847983 */ /* 0x000f280000300a00 */
[----:B------:R-:W2:Y:S04]  /*47190*/  LDL.LU R86, [R1+0x248] ;  /* 0x0002480001567983 */ /* 0x000ea80000300800 */
[----:B------:R-:W2:Y:S04]  /*471a0*/  LDL.LU R87, [R1+0x24c] ;  /* 0x00024c0001577983 */ /* 0x000ea80000300800 */
[----:B------:R-:W2:Y:S04]  /*471b0*/  LDL.LU R82, [R1+0xe48] ;  /* 0x000e480001527983 */ /* 0x000ea80000300800 */
[----:B------:R-:W2:Y:S04]  /*471c0*/  LDL.LU R83, [R1+0xe4c] ;  /* 0x000e4c0001537983 */ /* 0x000ea80000300800 */
[----:B------:R-:W2:Y:S04]  /*471d0*/  LDL.LU R90, [R1+0x108] ;  /* 0x00010800015a7983 */ /* 0x000ea80000300800 */
[----:B------:R-:W2:Y:S04]  /*471e0*/  LDL.LU R91, [R1+0x10c] ;  /* 0x00010c00015b7983 */ /* 0x000ea80000300800 */
[----:B------:R-:W-:Y:S04]  /*471f0*/  STL.64 [R1+0xd70], R168 ;  /* 0x000d70a801007387 */ /* 0x000fe80000100a00 */
[----:B------:R1:W-:Y:S04]  /*47200*/  STL.64 [R1+0xd78], R170 ;  /* 0x000d78aa01007387 */ /* 0x0003e80000100a00 */
[----:B-1----:R-:W3:Y:S04]  /*47210*/  LDL.LU.64 R170, [R1+0x4ab0] ;  /* 0x004ab00001aa7983 */ /* 0x002ee80000300a00 */
[----:B------:R-:W3:Y:S02]  /*47220*/  LDL.LU.64 R168, [R1+0x4aa8] ;  /* 0x004aa80001a87983 */ /* 0x000ee40000300a00 */
[----:B---3--:R-:W-:-:S15]  /*47230*/  HMMA.1688.F32.TF32 R168, R72, R12, R168 ;  /* 0x0000000c48a8723c */ /* 0x008fde00000810a8 */
[----:B------:R-:W-:-:S08]  /*47240*/  NOP ;  /* 0x0000000000007918 */ /* 0x000fd00000000000 */
[----:B------:R-:W-:Y:S04]  /*47250*/  STL.64 [R1+0xd50], R168 ;  /* 0x000d50a801007387 */ /* 0x000fe80000100a00 */
[----:B------:R1:W-:Y:S02]  /*47260*/  STL.64 [R1+0xd58], R170 ;  /* 0x000d58aa01007387 */ /* 0x0003e40000100a00 */
[----:B-1----:R-:W-:Y:S02]  /*47270*/  HMMA.1688.F32.TF32 R168, R52, R12, R176 ;  /* 0x0000000c34a8723c */ /* 0x002fe400000810b0 */
[----:B------:R-:W3:-:S15]  /*47280*/  LDL.LU R176, [R1+0x730] ;  /* 0x0007300001b07983 */ /* 0x000ede0000300800 */
[----:B------:R-:W-:-:S06]  /*47290*/  NOP ;  /* 0x0000000000007918 */ /* 0x000fcc0000000000 */
[----:B------:R1:W-:Y:S04]  /*472a0*/  STL.64 [R1+0xd80], R168 ;  /* 0x000d80a801007387 */ /* 0x0003e80000100a00 */
[----:B------:R4:W-:Y:S04]  /*472b0*/  STL.64 [R1+0xd88], R170 ;  /* 0x000d88aa01007387 */ /* 0x0009e80000100a00 */
[----:B------:R-:W3:Y:S04]  /*472c0*/  LDL.LU R177, [R1+0x734] ;  /* 0x0007340001b17983 */ /* 0x000ee80000300800 */
[----:B------:R-:W3:Y:S04]  /*472d0*/  LDL.LU R178, [R1+0x738] ;  /* 0x0007380001b27983 */ /* 0x000ee80000300800 */
[----:B------:R-:W3:Y:S01]  /*472e0*/  LDL.LU R179, [R1+0x73c] ;  /* 0x00073c0001b37983 */ /* 0x000ee20000300800 */
[----:B------:R-:W-:Y:S03]  /*472f0*/  HMMA.1688.F32.TF32 R112, R60, R12, R112 ;  /* 0x0000000c3c70723c */ /* 0x000fe60000081070 */
[----:B-1----:R-:W2:-:S15]  /*47300*/  LDL.LU R168, [R1+0xe60] ;  /* 0x000e600001a87983 */ /* 0x002e9e0000300800 */
[----:B------:R-:W-:-:S05]  /*47310*/  NOP ;  /* 0x0000000000007918 */ /* 0x000fca0000000000 */
[----:B------:R-:W-:Y:S04]  /*47320*/  STL.64 [R1+0xe50], R112 ;  /* 0x000e507001007387 */ /* 0x000fe80000100a00 */
[----:B------:R1:W-:Y:S04]  /*47330*/  STL.64 [R1+0xe58], R114 ;  /* 0x000e587201007387 */ /* 0x0003e80000100a00 */
[----:B------:R-:W2:Y:S04]  /*47340*/  LDL.LU R169, [R1+0xe64] ;  /* 0x000e640001a97983 */ /* 0x000ea80000300800 */
[----:B----4-:R-:W4:Y:S01]  /*47350*/  LDL.LU R170, [R1+0xe68] ;  /* 0x000e680001aa7983 */ /* 0x010f220000300800 */
[-C--:B-1----:R-:W-:Y:S03]  /*47360*/  HMMA.1688.F32.TF32 R112, R68, R12.reuse, R108 ;  /* 0x0000000c4470723c */ /* 0x082fe6000008106c */
[----:B------:R-:W4:Y:S03]  /*47370*/  LDL.LU R171, [R1+0xe6c] ;  /* 0x000e6c0001ab7983 */ /* 0x000f260000300800 */
[----:B------:R-:W-:Y:S06]  /*47380*/  HMMA.1688.F32.TF32 R12, R76, R12, R100 ;  /* 0x0000000c4c0c723c */ /* 0x000fec0000081064 */
[-C--:B------:R-:W-:Y:S11]  /*47390*/  HMMA.1688.F32.TF32 R100, R52, R8.reuse, R172 ;  /* 0x000000083464723c */ /* 0x080ff600000810ac */
[----:B------:R-:W-:Y:S04]  /*473a0*/  STL.64 [R1+0x15f0], R112 ;  /* 0x0015f07001007387 */ /* 0x000fe80000100a00 */
[----:B------:R-:W-:Y:S04]  /*473b0*/  STL.64 [R1+0x15f8], R114 ;  /* 0x0015f87201007387 */ /* 0x000fe80000100a00 */
[----:B------:R-:W-:Y:S04]  /*473c0*/  STL.64 [R1+0x1640], R12 ;  /* 0x0016400c01007387 */ /* 0x000fe80000100a00 */
[----:B------:R1:W-:Y:S02]  /*473d0*/  STL.64 [R1+0x1648], R14 ;  /* 0x0016480e01007387 */ /* 0x0003e40000100a00 */
[-C--:B-1----:R-:W-:Y:S06]  /*473e0*/  HMMA.1688.F32.TF32 R12, R56, R8.reuse, R192 ;  /* 0x00000008380c723c */ /* 0x082fec00000810c0 */
[----:B---3--:R-:W-:-:S15]  /*473f0*/  HMMA.1688.F32.TF32 R108, R16, R8, R176 ;  /* 0x00000008106c723c */ /* 0x008fde00000810b0 */
[----:B------:R-:W-:-:S08]  /*47400*/  NOP ;  /* 0x0000000000007918 */ /* 0x000fd00000000000 */
[----:B------:R-:W-:Y:S04]  /*47410*/  STL.64 [R1+0xaf0], R108 ;  /* 0x000af06c01007387 */ /* 0x000fe80000100a00 */
[----:B------:R1:W-:Y:S04]  /*47420*/  STL.64 [R1+0xaf8], R110 ;  /* 0x000af86e01007387 */ /* 0x0003e80000100a00 */
[----:B------:R-:W-:Y:S04]  /*47430*/  STL.64 [R1+0xd40], R100 ;  /* 0x000d406401007387 */ /* 0x000fe80000100a00 */
[----:B------:R3:W-:Y:S01]  /*47440*/  STL.64 [R1+0xd48], R102 ;  /* 0x000d486601007387 */ /* 0x0007e20000100a00 */
[-C--:B-1----:R-:W-:Y:S03]  /*47450*/  HMMA.1688.F32.TF32 R108, R60, R8.reuse, R116 ;  /* 0x000000083c6c723c */ /* 0x082fe60000081074 */
[----:B------:R-:W-:Y:S04]  /*47460*/  STL.64 [R1+0xd00], R12 ;  /* 0x000d000c01007387 */ /* 0x000fe80000100a00 */
[----:B------:R1:W-:Y:S01]  /*47470*/  STL.64 [R1+0xd08], R14 ;  /* 0x000d080e01007387 */ /* 0x0003e20000100a00 */
[-C--:B---3--:R-:W-:Y:S06]  /*47480*/  HMMA.1688.F32.TF32 R100, R64, R8.reuse, R236 ;  /* 0x000000084064723c */ /* 0x088fec00000810ec */
[-C--:B-1----:R-:W-:Y:S09]  /*47490*/  HMMA.1688.F32.TF32 R12, R68, R8.reuse, R124 ;  /* 0x00000008440c723c */ /* 0x082ff2000008107c */
[----:B------:R-:W-:Y:S04]  /*474a0*/  STL.64 [R1+0xe30], R108 ;  /* 0x000e306c01007387 */ /* 0x000fe80000100a00 */
[----:B------:R-:W-:Y:S04]  /*474b0*/  STL.64 [R1+0xe38], R110 ;  /* 0x000e386e01007387 */ /* 0x000fe80000100a00 */
[----:B------:R-:W3:Y:S04]  /*474c0*/  LDL.LU R192, [R1+0x420] ;  /* 0x0004200001c07983 */ /* 0x000ee80000300800 */
[----:B------:R-:W-:Y:S04]  /*474d0*/  STL.64 [R1+0xcf0], R100 ;  /* 0x000cf06401007387 */ /* 0x000fe80000100a00 */
[----:B------:R1:W-:Y:S04]  /*474e0*/  STL.64 [R1+0xcf8], R102 ;  /* 0x000cf86601007387 */ /* 0x0003e80000100a00 */
[----:B------:R-:W-:Y:S04]  /*474f0*/  STL.64 [R1+0x15d0], R12 ;  /* 0x0015d00c01007387 */ /* 0x000fe80000100a00 */
[----:B------:R2:W-:Y:S04]  /*47500*/  STL.64 [R1+0x15d8], R14 ;  /* 0x0015d80e01007387 */ /* 0x0005e80000100a00 */
[----:B------:R-:W3:Y:S04]  /*47510*/  LDL.LU R193, [R1+0x424] ;  /* 0x0004240001c17983 */ /* 0x000ee80000300800 */
[----:B------:R-:W3:Y:S04]  /*47520*/  LDL.LU R194, [R1+0x428] ;  /* 0x0004280001c27983 */ /* 0x000ee80000300800 */
[----:B------:R-:W3:Y:S04]  /*47530*/  LDL.LU R195, [R1+0x42c] ;  /* 0x00042c0001c37983 */ /* 0x000ee80000300800 */
[----:B------:R-:W3:Y:S04]  /*47540*/  LDL.LU R236, [R1+0x160] ;  /* 0x0001600001ec7983 */ /* 0x000ee80000300800 */
[----:B------:R-:W3:Y:S04]  /*47550*/  LDL.LU R237, [R1+0x164] ;  /* 0x0001640001ed7983 */ /* 0x000ee80000300800 */
[----:B------:R-:W3:Y:S04]  /*47560*/  LDL.LU R238, [R1+0x168] ;  /* 0x0001680001ee7983 */ /* 0x000ee80000300800 */
[----:B------:R-:W3:Y:S01]  /*47570*/  LDL.LU R239, [R1+0x16c] ;  /* 0x00016c0001ef7983 */ /* 0x000ee20000300800 */
[-C--:B-1----:R-:W-:Y:S06]  /*47580*/  HMMA.1688.F32.TF32 R100, R72, R8.reuse, R132 ;  /* 0x000000084864723c */ /* 0x082fec0000081084 */
[----:B--2---:R-:W-:Y:S06]  /*47590*/  HMMA.1688.F32.TF32 R12, R76, R8, R96 ;  /* 0x000000084c0c723c */ /* 0x004fec0000081060 */
[-C--:B------:R-:W-:Y:S06]  /*475a0*/  HMMA.1688.F32.TF32 R8, R16, R4.reuse, R80 ;  /* 0x000000041008723c */ /* 0x080fec0000081050 */
[-C--:B------:R-:W-:Y:S05]  /*475b0*/  HMMA.1688.F32.TF32 R80, R52, R4.reuse, R104 ;  /* 0x000000043450723c */ /* 0x080fea0000081068 */
[----:B------:R-:W-:Y:S04]  /*475c0*/  STL.64 [R1+0xce0], R100 ;  /* 0x000ce06401007387 */ /* 0x000fe80000100a00 */
[----:B------:R-:W-:Y:S04]  /*475d0*/  STL.64 [R1+0xce8], R102 ;  /* 0x000ce86601007387 */ /* 0x000fe80000100a00 */
[----:B------:R-:W-:Y:S04]  /*475e0*/  STL.64 [R1+0x1630], R12 ;  /* 0x0016300c01007387 */ /* 0x000fe80000100a00 */
[----:B------:R1:W-:Y:S04]  /*475f0*/  STL.64 [R1+0x1638], R14 ;  /* 0x0016380e01007387 */ /* 0x0003e80000100a00 */
[----:B------:R-:W-:Y:S04]  /*47600*/  STL.64 [R1+0xae0], R8 ;  /* 0x000ae00801007387 */ /* 0x000fe80000100a00 */
[----:B------:R2:W-:Y:S01]  /*47610*/  STL.64 [R1+0xae8], R10 ;  /* 0x000ae80a01007387 */ /* 0x0005e20000100a00 */
[-C--:B-1----:R-:W-:Y:S03]  /*47620*/  HMMA.1688.F32.TF32 R12, R56, R4.reuse, R84 ;  /* 0x00000004380c723c */ /* 0x082fe60000081054 */
[----:B------:R-:W-:Y:S03]  /*47630*/  STL.64 [R1+0xd10], R80 ;  /* 0x000d105001007387 */ /* 0x000fe60000100a00 */
[-C--:B--2---:R-:W-:Y:S01]  /*47640*/  HMMA.1688.F32.TF32 R8, R60, R4.reuse, R120 ;  /* 0x000000043c08723c */ /* 0x084fe20000081078 */
[----:B------:R1:W-:Y:S04]  /*47650*/  STL.64 [R1+0xd18], R82 ;  /* 0x000d185201007387 */ /* 0x0003e80000100a00 */
[----:B------:R-:W-:Y:S01]  /*47660*/  LDSM.16.M88.4 R84, [R252+UR11+0x2000] ;  /* 0x0020000bfc54783b */ /* 0x000fe20008000200 */
[-C--:B-1----:R-:W-:Y:S03]  /*47670*/  HMMA.1688.F32.TF32 R80, R64, R4.reuse, R88 ;  /* 0x000000044050723c */ /* 0x082fe60000081058 */
[----:B------:R-:W4:Y:S08]  /*47680*/  LDSM.16.M88.4 R88, [R252+UR11+0x1800] ;  /* 0x0018000bfc58783b */ /* 0x000f300008000200 */
[----:B------:R-:W-:Y:S04]  /*47690*/  STL.64 [R1+0xcb0], R12 ;  /* 0x000cb00c01007387 */ /* 0x000fe80000100a00 */
[----:B------:R1:W-:Y:S04]  /*476a0*/  STL.64 [R1+0xcb8], R14 ;  /* 0x000cb80e01007387 */ /* 0x0003e80000100a00 */
[----:B------:R-:W-:Y:S04]  /*476b0*/  STL.64 [R1+0xe00], R8 ;  /* 0x000e000801007387 */ /* 0x000fe80000100a00 */
[----:B------:R2:W-:Y:S01]  /*476c0*/  STL.64 [R1+0xe08], R10 ;  /* 0x000e080a01007387 */ /* 0x0005e20000100a00 */
[-C--:B-1----:R-:W-:Y:S06]  /*476d0*/  HMMA.1688.F32.TF32 R12, R68, R4.reuse, R128 ;  /* 0x00000004440c723c */ /* 0x082fec0000081080 */
[-C--:B--2---:R-:W-:Y:S06]  /*476e0*/  HMMA.1688.F32.TF32 R8, R72, R4.reuse, R164 ;  /* 0x000000044808723c */ /* 0x084fec00000810a4 */
[----:B------:R-:W-:Y:S01]  /*476f0*/  HMMA.1688.F32.TF32 R4, R76, R4, R48 ;  /* 0x000000044c04723c */ /* 0x000fe20000081030 */
[----:B------:R-:W-:Y:S04]  /*47700*/  STL.64 [R1+0xc90], R80 ;  /* 0x000c905001007387 */ /* 0x000fe80000100a00 */
[----:B------:R-:W-:Y:S06]  /*47710*/  STL.64 [R1+0xc98], R82 ;  /* 0x000c985201007387 */ /* 0x000fec0000100a00 */
[----:B------:R-:W-:Y:S04]  /*47720*/  STL.64 [R1+0x15b0], R12 ;  /* 0x0015b00c01007387 */ /* 0x000fe80000100a00 */
[----:B------:R-:W-:Y:S04]  /*47730*/  STL.64 [R1+0x15b8], R14 ;  /* 0x0015b80e01007387 */ /* 0x000fe80000100a00 */
[----:B------:R-:W-:Y:S04]  /*47740*/  STL.64 [R1+0xc80], R8 ;  /* 0x000c800801007387 */ /* 0x000fe80000100a00 */
[----:B------:R4:W-:Y:S04]  /*47750*/  STL.64 [R1+0xc88], R10 ;  /* 0x000c880a01007387 */ /* 0x0009e80000100a00 */
[----:B------:R-:W-:Y:S04]  /*47760*/  STL.64 [R1+0x1620], R4 ;  /* 0x0016200401007387 */ /* 0x000fe80000100a00 */
[----:B------:R1:W-:Y:S01]  /*47770*/  STL.64 [R1+0x1628], R6 ;  /* 0x0016280601007387 */ /* 0x0003e20000100a00 */
[-C--:B----4-:R-:W-:Y:S03]  /*47780*/  HMMA.1688.F32.TF32 R8, R16, R88.reuse, R168 ;  /* 0x000000581008723c */ /* 0x090fe600000810a8 */
[----:B------:R-:W2:Y:S04]  /*47790*/  LDL.LU R100, [R1+0x500] ;  /* 0x0005000001647983 */ /* 0x000ea80000300800 */
[----:B------:R-:W4:Y:S01]  /*477a0*/  LDSM.16.M88.4 R80, [R252+UR11+0x2800] ;  /* 0x0028000bfc50783b */ /* 0x000f220008000200 */
[----:B-1----:R-:W-:Y:S03]  /*477b0*/  HMMA.1688.F32.TF32 R4, R52, R88, R228 ;  /* 0x000000583404723c */ /* 0x002fe600000810e4 */
[----:B------:R-:W1:-:S12]  /*477c0*/  LDSM.16.M88.4 R48, [R252+UR11+0x3000] ;  /* 0x0030000bfc30783b */ /* 0x000e580008000200 */
[----:B------:R-:W-:Y:S04]  /*477d0*/  STL.64 [R1+0xad0], R8 ;  /* 0x000ad00801007387 */ /* 0x000fe80000100a00 */
[----:B------:R4:W-:Y:S04]  /*477e0*/  STL.64 [R1+0xad8], R10 ;  /* 0x000ad80a01007387 */ /* 0x0009e80000100a00 */
        /* <DEDUP_REMOVED lines=10> */
[-C--:B----4-:R-:W-:Y:S03]  /*47890*/  HMMA.1688.F32.TF32 R8, R60, R88.reuse, R212 ;  /* 0x000000583c08723c */ /* 0x090fe600000810d4 */
[----:B------:R-:W4:Y:S04]  /*478a0*/  LDL.LU R113, [R1+0x154] ;  /* 0x0001540001717983 */ /* 0x000f280000300800 */
[----:B------:R-:W4:Y:S04]  /*478b0*/  LDL.LU R114, [R1+0x158] ;  /* 0x0001580001727983 */ /* 0x000f280000300800 */
[----:B------:R-:W4:Y:S01]  /*478c0*/  LDL.LU R115, [R1+0x15c] ;  /* 0x00015c0001737983 */ /* 0x000f220000300800 */
[-C--:B---3--:R-:W-:Y:S06]  /*478d0*/  HMMA.1688.F32.TF32 R12, R56, R88.reuse, R192 ;  /* 0x00000058380c723c */ /* 0x088fec00000810c0 */
[----:B-1----:R-:W-:-:S15]  /*478e0*/  HMMA.1688.F32.TF32 R4, R64, R88, R236 ;  /* 0x000000584004723c */ /* 0x002fde00000810ec */
[----:B------:R-:W-:-:S02]  /*478f0*/  NOP ;  /* 0x0000000000007918 */ /* 0x000fc40000000000 */
[----:B------:R-:W-:Y:S04]  /*47900*/  STL.64 [R1+0xc50], R12 ;  /* 0x000c500c01007387 */ /* 0x000fe80000100a00 */
[----:B------:R-:W-:Y:S04]  /*47910*/  STL.64 [R1+0xc58], R14 ;  /* 0x000c580e01007387 */ /* 0x000fe80000100a00 */
[----:B------:R-:W3:Y:S04]  /*47920*/  LDL.LU R176, [R1+0x4c0] ;  /* 0x0004c00001b07983 */ /* 0x000ee80000300800 */
[----:B------:R-:W-:Y:S04]  /*47930*/  STL.64 [R1+0xdd0], R8 ;  /* 0x000dd00801007387 */ /* 0x000fe80000100a00 */
[----:B------:R1:W-:Y:S04]  /*47940*/  STL.64 [R1+0xdd8], R10 ;  /* 0x000dd80a01007387 */ /* 0x0003e80000100a00 */
[----:B------:R-:W-:Y:S04]  /*47950*/  STL.64 [R1+0xc40], R4 ;  /* 0x000c400401007387 */ /* 0x000fe80000100a00 */
[----:B------:R1:W-:Y:S04]  /*47960*/  STL.64 [R1+0xc48], R6 ;  /* 0x000c480601007387 */ /* 0x0003e80000100a00 */
[----:B------:R-:W3:Y:S01]  /*47970*/  LDL.LU R177, [R1+0x4c4] ;  /* 0x0004c40001b17983 */ /* 0x000ee20000300800 */
[-C--:B-1----:R-:W-:Y:S03]  /*47980*/  HMMA.1688.F32.TF32 R8, R68, R88.reuse, R196 ;  /* 0x000000584408723c */ /* 0x082fe600000810c4 */
[----:B------:R-:W3:Y:S04]  /*47990*/  LDL.LU R178, [R1+0x4c8] ;  /* 0x0004c80001b27983 */ /* 0x000ee80000300800 */
[----:B------:R-:W3:Y:S01]  /*479a0*/  LDL.LU R179, [R1+0x4cc] ;  /* 0x0004cc0001b37983 */ /* 0x000ee20000300800 */
[----:B------:R-:W-:Y:S03]  /*479b0*/  HMMA.1688.F32.TF32 R4, R72, R88, R248 ;  /* 0x000000584804723c */ /* 0x000fe600000810f8 */
[----:B------:R-:W3:-:S12]  /*479c0*/  LDL.LU R168, [R1+0x450] ;  /* 0x0004500001a87983 */ /* 0x000ed80000300800 */
[----:B------:R-:W-:Y:S04]  /*479d0*/  STL.64 [R1+0x15a0], R8 ;  /* 0x0015a00801007387 */ /* 0x000fe80000100a00 */
[----:B------:R-:W-:Y:S04]  /*479e0*/  STL.64 [R1+0x15a8], R10 ;  /* 0x0015a80a01007387 */ /* 0x000fe80000100a00 */
        /* <DEDUP_REMOVED lines=15> */
[----:B------:R-:W3:Y:S04]  /*47ae0*/  LDL.LU R238, [R1+0xe88] ;  /* 0x000e880001ee7983 */ /* 0x000ee80000300800 */
[----:B------:R-:W3:Y:S01]  /*47af0*/  LDL.LU R239, [R1+0xe8c] ;  /* 0x000e8c0001ef7983 */ /* 0x000ee20000300800 */
[-C--:B------:R-:W-:Y:S06]  /*47b00*/  HMMA.1688.F32.TF32 R96, R52, R84.reuse, R224 ;  /* 0x000000543460723c */ /* 0x080fec00000810e0 */
[-C--:B--2---:R-:W-:Y:S06]  /*47b10*/  HMMA.1688.F32.TF32 R12, R16, R84.reuse, R100 ;  /* 0x00000054100c723c */ /* 0x084fec0000081064 */
[----:B------:R-:W-:-:S15]  /*47b20*/  HMMA.1688.F32.TF32 R44, R56, R84, R108 ;  /* 0x00000054382c723c */ /* 0x000fde000008106c */
[----:B------:R-:W-:-:S03]  /*47b30*/  NOP ;  /* 0x0000000000007918 */ /* 0x000fc60000000000 */
[----:B-1----:R-:W-:Y:S01]  /*47b40*/  IMAD.MOV.U32 R6, RZ, RZ, R12 ;  /* 0x000000ffff067224 */ /* 0x002fe200078e000c */
[----:B------:R-:W-:Y:S01]  /*47b50*/  MOV R11, R15 ;  /* 0x0000000f000b7202 */ /* 0x000fe20000000f00 */
[----:B------:R-:W-:Y:S02]  /*47b60*/  IMAD.MOV.U32 R7, RZ, RZ, R13 ;  /* 0x000000ffff077224 */ /* 0x000fe400078e000d */
[----:B------:R-:W-:Y:S02]  /*47b70*/  IMAD.MOV.U32 R10, RZ, RZ, R14 ;  /* 0x000000ffff0a7224 */ /* 0x000fe400078e000e */
[-C--:B------:R-:W-:Y:S01]  /*47b80*/  HMMA.1688.F32.TF32 R12, R60, R84.reuse, R208 ;  /* 0x000000543c0c723c */ /* 0x080fe200000810d0 */
[----:B------:R-:W-:Y:S04]  /*47b90*/  STL.64 [R1+0xc60], R96 ;  /* 0x000c606001007387 */ /* 0x000fe80000100a00 */
[----:B------:R4:W-:Y:S04]  /*47ba0*/  STL.64 [R1+0xc68], R98 ;  /* 0x000c686201007387 */ /* 0x0009e80000100a00 */
[----:B------:R-:W-:Y:S04]  /*47bb0*/  STL.64 [R1+0xc10], R44 ;  /* 0x000c102c01007387 */ /* 0x000fe80000100a00 */
[----:B------:R1:W-:Y:S01]  /*47bc0*/  STL.64 [R1+0xc18], R46 ;  /* 0x000c182e01007387 */ /* 0x0003e20000100a00 */
[-C--:B----4-:R-:W-:Y:S09]  /*47bd0*/  HMMA.1688.F32.TF32 R96, R64, R84.reuse, R112 ;  /* 0x000000544060723c */ /* 0x090ff20000081070 */
[----:B------:R-:W-:Y:S01]  /*47be0*/  STL.64 [R1+0xdb0], R12 ;  /* 0x000db00c01007387 */ /* 0x000fe20000100a00 */
[-C--:B-1----:R-:W-:Y:S03]  /*47bf0*/  HMMA.1688.F32.TF32 R44, R68, R84.reuse, R188 ;  /* 0x00000054442c723c */ /* 0x082fe600000810bc */
[----:B------:R1:W-:Y:S03]  /*47c00*/  STL.64 [R1+0xdb8], R14 ;  /* 0x000db80e01007387 */ /* 0x0003e60000100a00 */
[----:B-1----:R-:W-:Y:S07]  /*47c10*/  HMMA.1688.F32.TF32 R12, R72, R84, R244 ;  /* 0x00000054480c723c */ /* 0x002fee00000810f4 */
[----:B------:R-:W-:Y:S04]  /*47c20*/  STL.64 [R1+0xc00], R96 ;  /* 0x000c006001007387 */ /* 0x000fe80000100a00 */
[----:B------:R-:W-:-:S12]  /*47c30*/  STL.64 [R1+0xc08], R98 ;  /* 0x000c086201007387 */ /* 0x000fd80000100a00 */
[----:B------:R-:W-:Y:S01]  /*47c40*/  STL.64 [R1+0xbe0], R12 ;  /* 0x000be00c01007387 */ /* 0x000fe20000100a00 */
[----:B------:R-:W-:-:S03]  /*47c50*/  IMAD.MOV.U32 R89, RZ, RZ, R15 ;  /* 0x000000ffff597224 */ /* 0x000fc600078e000f */
[----:B------:R-:W-:Y:S04]  /*47c60*/  STL.64 [R1+0xe70], R44 ;  /* 0x000e702c01007387 */ /* 0x000fe80000100a00 */
[----:B------:R-:W-:Y:S04]  /*47c70*/  STL.64 [R1+0xe78], R46 ;  /* 0x000e782e01007387 */ /* 0x000fe80000100a00 */
[----:B------:R1:W-:Y:S02]  /*47c80*/  STL [R1+0xbe8], R14 ;  /* 0x000be80e01007387 */ /* 0x0003e40000100800 */
[----:B-1----:R-:W-:Y:S02]  /*47c90*/  HMMA.1688.F32.TF32 R12, R76, R84, R40 ;  /* 0x000000544c0c723c */ /* 0x002fe40000081028 */
[----:B------:R-:W-:Y:S04]  /*47ca0*/  STL [R1+0x4678], R89 ;  /* 0x0046785901007387 */ /* 0x000fe80000100800 */
[----:B------:R-:W-:-:S15]  /*47cb0*/  STL.64 [R1+0x4968], R86 ;  /* 0x0049685601007387 */ /* 0x000fde0000100a00 */
[----:B------:R-:W-:-:S02]  /*47cc0*/  NOP ;  /* 0x0000000000007918 */ /* 0x000fc40000000000 */
[----:B------:R-:W-:Y:S01]  /*47cd0*/  STL.64 [R1+0x1600], R12 ;  /* 0x0016000c01007387 */ /* 0x000fe20000100a00 */
[----:B---3--:R-:W-:Y:S03]  /*47ce0*/  HMMA.1688.F32.TF32 R44, R16, R80, R176 ;  /* 0x00000050102c723c */ /* 0x008fe600000810b0 */
[----:B------:R1:W-:-:S15]  /*47cf0*/  STL.64 [R1+0x1608], R14 ;  /* 0x0016080e01007387 */ /* 0x0003de0000100a00 */
[----:B------:R-:W-:-:S06]  /*47d00*/  NOP ;  /* 0x0000000000007918 */ /* 0x000fcc0000000000 */
[----:B-1----:R-:W-:Y:S01]  /*47d10*/  IMAD.MOV.U32 R14, RZ, RZ, R44 ;  /* 0x000000ffff0e7224 */ /* 0x002fe200078e002c */
[----:B------:R-:W-:Y:S01]  /*47d20*/  MOV R13, R46 ;  /* 0x0000002e000d7202 */ /* 0x000fe20000000f00 */
[----:B------:R-:W-:Y:S02]  /*47d30*/  IMAD.MOV.U32 R15, RZ, RZ, R45 ;  /* 0x000000ffff0f7224 */ /* 0x000fe400078e002d */
[----:B------:R-:W-:Y:S02]  /*47d40*/  IMAD.MOV.U32 R12, RZ, RZ, R47 ;  /* 0x000000ffff0c7224 */ /* 0x000fe400078e002f */
[-C--:B------:R-:W-:Y:S01]  /*47d50*/  HMMA.1688.F32.TF32 R44, R52, R80.reuse, R220 ;  /* 0x00000050342c723c */ /* 0x080fe200000810dc */
[----:B------:R-:W-:Y:S04]  /*47d60*/  STL.64 [R1+0x4978], R14 ;  /* 0x0049780e01007387 */ /* 0x000fe80000100a00 */
[----:B------:R1:W-:Y:S01]  /*47d70*/  STL.64 [R1+0x4970], R12 ;  /* 0x0049700c01007387 */ /* 0x0003e20000100a00 */
[-C--:B------:R-:W-:Y:S06]  /*47d80*/  HMMA.1688.F32.TF32 R40, R56, R80.reuse, R168 ;  /* 0x000000503828723c */ /* 0x080fec00000810a8 */
[-C--:B-1----:R-:W-:Y:S11]  /*47d90*/  HMMA.1688.F32.TF32 R12, R60, R80.reuse, R204 ;  /* 0x000000503c0c723c */ /* 0x082ff600000810cc */
[----:B------:R-:W-:Y:S04]  /*47da0*/  STL.64 [R1+0xc20], R44 ;  /* 0x000c202c01007387 */ /* 0x000fe80000100a00 */
[----:B------:R1:W-:Y:S04]  /*47db0*/  STL.64 [R1+0xc28], R46 ;  /* 0x000c282e01007387 */ /* 0x0003e80000100a00 */
[----:B------:R-:W-:Y:S04]  /*47dc0*/  STL.64 [R1+0xac0], R40 ;  /* 0x000ac02801007387 */ /* 0x000fe80000100a00 */
[----:B------:R2:W-:Y:S01]  /*47dd0*/  STL.64 [R1+0xac8], R42 ;  /* 0x000ac82a01007387 */ /* 0x0005e20000100a00 */
[-C--:B-1----:R-:W-:Y:S03]  /*47de0*/  HMMA.1688.F32.TF32 R44, R64, R80.reuse, R192 ;  /* 0x00000050402c723c */ /* 0x082fe600000810c0 */
[----:B------:R-:W-:Y:S04]  /*47df0*/  STL.64 [R1+0xd90], R12 ;  /* 0x000d900c01007387 */ /* 0x000fe80000100a00 */
[----:B------:R1:W-:Y:S01]  /*47e00*/  STL.64 [R1+0xd98], R14 ;  /* 0x000d980e01007387 */ /* 0x0003e20000100a00 */
[-C--:B--2---:R-:W-:Y:S06]  /*47e10*/  HMMA.1688.F32.TF32 R40, R68, R80.reuse, R184 ;  /* 0x000000504428723c */ /* 0x084fec00000810b8 */
[-C--:B-1----:R-:W-:Y:S06]  /*47e20*/  HMMA.1688.F32.TF32 R12, R72, R80.reuse, R240 ;  /* 0x00000050480c723c */ /* 0x082fec00000810f0 */
[----:B------:R-:W-:Y:S03]  /*47e30*/  HMMA.1688.F32.TF32 R36, R76, R80, R36 ;  /* 0x000000504c24723c */ /* 0x000fe60000081024 */
[----:B------:R-:W-:Y:S04]  /*47e40*/  STL.64 [R1+0xab0], R44 ;  /* 0x000ab02c01007387 */ /* 0x000fe80000100a00 */
[----:B------:R-:W-:Y:S01]  /*47e50*/  STL.64 [R1+0xab8], R46 ;  /* 0x000ab82e01007387 */ /* 0x000fe20000100a00 */
[----:B------:R-:W-:Y:S01]  /*47e60*/  IMAD.MOV.U32 R168, RZ, RZ, R216 ;  /* 0x000000ffffa87224 */ /* 0x000fe200078e00d8 */
[----:B------:R-:W-:Y:S01]  /*47e70*/  MOV R169, R217 ;  /* 0x000000d900a97202 */ /* 0x000fe20000000f00 */
[----:B------:R-:W-:Y:S01]  /*47e80*/  IMAD.MOV.U32 R170, RZ, RZ, R218 ;  /* 0x000000ffffaa7224 */ /* 0x000fe200078e00da */
[----:B------:R-:W1:Y:S06]  /*47e90*/  LDSM.16.M88.4 R44, [R252+UR11+0x3800] ;  /* 0x0038000bfc2c783b */ /* 0x000e6c0008000200 */
[----:B------:R-:W-:Y:S01]  /*47ea0*/  STL.64 [R1+0xa80], R12 ;  /* 0x000a800c01007387 */ /* 0x000fe20000100a00 */
[----:B------:R-:W-:-:S03]  /*47eb0*/  IMAD.MOV.U32 R89, RZ, RZ, R15 ;  /* 0x000000ffff597224 */ /* 0x000fc600078e000f */
[----:B------:R-:W-:Y:S04]  /*47ec0*/  STL.64 [R1+0xe40], R40 ;  /* 0x000e402801007387 */ /* 0x000fe80000100a00 */
[----:B------:R-:W-:Y:S04]  /*47ed0*/  STL.64 [R1+0xe48], R42 ;  /* 0x000e482a01007387 */ /* 0x000fe80000100a00 */
[----:B------:R2:W-:Y:S04]  /*47ee0*/  STL [R1+0xa88], R14 ;  /* 0x000a880e01007387 */ /* 0x0005e80000100800 */
[----:B------:R-:W-:Y:S04]  /*47ef0*/  STL [R1+0x467c], R89 ;  /* 0x00467c5901007387 */ /* 0x000fe80000100800 */
[----:B------:R-:W-:Y:S04]  /*47f00*/  STL.64 [R1+0x4980], R82 ;  /* 0x0049805201007387 */ /* 0x000fe80000100a00 */
[----:B------:R-:W-:Y:S04]  /*47f10*/  STL.64 [R1+0x15e0], R36 ;  /* 0x0015e02401007387 */ /* 0x000fe80000100a00 */
[----:B------:R-:W-:Y:S04]  /*47f20*/  STL.64 [R1+0x15e8], R38 ;  /* 0x0015e82601007387 */ /* 0x000fe80000100a00 */
[----:B------:R-:W3:Y:S04]  /*47f30*/  LDL.LU R172, [R1+0x460] ;  /* 0x0004600001ac7983 */ /* 0x000ee80000300800 */
[----:B------:R-:W3:Y:S04]  /*47f40*/  LDL.LU R173, [R1+0x464] ;  /* 0x0004640001ad7983 */ /* 0x000ee80000300800 */
[----:B------:R-:W3:Y:S01]  /*47f50*/  LDL.LU R174, [R1+0x468] ;  /* 0x0004680001ae7983 */ /* 0x000ee20000300800 */
[----:B--2---:R-:W-:Y:S03]  /*47f60*/  HMMA.1688.F32.TF32 R12, R16, R48, R236 ;  /* 0x00000030100c723c */ /* 0x004fe600000810ec */
[----:B------:R-:W3:Y:S04]  /*47f70*/  LDL.LU R175, [R1+0x46c] ;  /* 0x00046c0001af7983 */ /* 0x000ee80000300800 */
[----:B------:R-:W2:Y:S01]  /*47f80*/  LDL.LU R100, [R1+0x130] ;  /* 0x0001300001647983 */ /* 0x000ea20000300800 */
[----:B------:R-:W-:-:S03]  /*47f90*/  IMAD.MOV.U32 R236, RZ, RZ, R235 ;  /* 0x000000ffffec7224 */ /* 0x000fc600078e00eb */
[----:B------:R-:W2:Y:S01]  /*47fa0*/  LDL.LU R101, [R1+0x134] ;  /* 0x0001340001657983 */ /* 0x000ea20000300800 */
[----:B------:R-:W-:-:S03]  /*47fb0*/  MOV R237, R234 ;  /* 0x000000ea00ed7202 */ /* 0x000fc60000000f00 */
[----:B------:R-:W2:Y:S01]  /*47fc0*/  LDL.LU R102, [R1+0x138] ;  /* 0x0001380001667983 */ /* 0x000ea20000300800 */
[----:B------:R-:W-:-:S03]  /*47fd0*/  IMAD.MOV.U32 R238, RZ, RZ, R233 ;  /* 0x000000ffffee7224 */ /* 0x000fc600078e00e9 */
[----:B------:R-:W2:Y:S01]  /*47fe0*/  LDL.LU R103, [R1+0x13c] ;  /* 0x00013c0001677983 */ /* 0x000ea20000300800 */
[----:B------:R-:W-:-:S03]  /*47ff0*/  IMAD.MOV.U32 R239, RZ, RZ, R232 ;  /* 0x000000ffffef7224 */ /* 0x000fc600078e00e8 */
[----:B------:R-:W4:Y:S04]  /*48000*/  LDL.LU R235, [R1+0x4aa4] ;  /* 0x004aa40001eb7983 */ /* 0x000f280000300800 */
[----:B------:R-:W3:Y:S04]  /*48010*/  LDL.LU R234, [R1+0x4aa0] ;  /* 0x004aa00001ea7983 */ /* 0x000ee80000300800 */
[----:B------:R-:W2:Y:S04]  /*48020*/  LDL.LU R233, [R1+0x4a9c] ;  /* 0x004a9c0001e97983 */ /* 0x000ea80000300800 */
[----:B------:R-:W2:Y:S01]  /*48030*/  LDL.LU R232, [R1+0x4a98] ;  /* 0x004a980001e87983 */ /* 0x000ea20000300800 */
[----:B------:R-:W-:-:S03]  /*48040*/  IMAD.MOV.U32 R171, RZ, RZ, R219 ;  /* 0x000000ffffab7224 */ /* 0x000fc600078e00db */
        /* <DEDUP_REMOVED lines=8> */
[----:B------:R-:W1:Y:S04]  /*480d0*/  LDSM.16.M88.4 R40, [R252+UR11+0x4000] ;  /* 0x0040000bfc28783b */ /* 0x000e680008000200 */
[----:B------:R-:W1:Y:S01]  /*480e0*/  LDSM.16.M88.4 R36, [R252+UR11+0x4800] ;  /* 0x0048000bfc24783b */ /* 0x000e620008000200 */
[----:B----4-:R-:W-:-:S02]  /*480f0*/  IMAD.MOV.U32 R115, RZ, RZ, R235 ;  /* 0x000000ffff737224 */ /* 0x010fc400078e00eb */
[----:B---3--:R-:W-:Y:S01]  /*48100*/  IMAD.MOV.U32 R114, RZ, RZ, R234 ;  /* 0x000000ffff727224 */ /* 0x008fe200078e00ea */
[----:B--2---:R-:W-:Y:S01]  /*48110*/  MOV R113, R233 ;  /* 0x000000e900717202 */ /* 0x004fe20000000f00 */
[----:B------:R-:W-:Y:S02]  /*48120*/  IMAD.MOV.U32 R112, RZ, RZ, R232 ;  /* 0x000000ffff707224 */ /* 0x000fe400078e00e8 */
[----:B------:R-:W2:Y:S04]  /*48130*/  LDL.LU R232, [R1+0x4a84] ;  /* 0x004a840001e87983 */ /* 0x000ea80000300800 */
[----:B------:R-:W2:Y:S04]  /*48140*/  LDL.LU R233, [R1+0x4a80] ;  /* 0x004a800001e97983 */ /* 0x000ea80000300800 */
[----:B------:R-:W2:Y:S04]  /*48150*/  LDL.LU R234, [R1+0x4a7c] ;  /* 0x004a7c0001ea7983 */ /* 0x000ea80000300800 */
[----:B------:R-:W2:Y:S04]  /*48160*/  LDL.LU R235, [R1+0x4a78] ;  /* 0x004a780001eb7983 */ /* 0x000ea80000300800 */
[----:B------:R-:W1:Y:S04]  /*48170*/  LDL.LU R108, [R1+0xe90] ;  /* 0x000e9000016c7983 */ /* 0x000e680000300800 */
[----:B------:R-:W1:Y:S04]  /*48180*/  LDL.LU R109, [R1+0xe94] ;  /* 0x000e9400016d7983 */ /* 0x000e680000300800 */
[----:B------:R-:W1:Y:S04]  /*48190*/  LDL.LU R110, [R1+0xe98] ;  /* 0x000e9800016e7983 */ /* 0x000e680000300800 */
[----:B------:R-:W1:Y:S04]  /*481a0*/  LDL.LU R111, [R1+0xe9c] ;  /* 0x000e9c00016f7983 */ /* 0x000e680000300800 */
[----:B------:R-:W3:Y:S04]  /*481b0*/  LDL.LU R192, [R1+0x170] ;  /* 0x0001700001c07983 */ /* 0x000ee80000300800 */
[----:B------:R-:W3:Y:S04]  /*481c0*/  LDL.LU R193, [R1+0x174] ;  /* 0x0001740001c17983 */ /* 0x000ee80000300800 */
[----:B------:R-:W3:Y:S04]  /*481d0*/  LDL.LU R194, [R1+0x178] ;  /* 0x0001780001c27983 */ /* 0x000ee80000300800 */
[----:B------:R-:W3:Y:S01]  /*481e0*/  LDL.LU R195, [R1+0x17c] ;  /* 0x00017c0001c37983 */ /* 0x000ee20000300800 */
[----:B------:R-:W-:-:S02]  /*481f0*/  IMAD.MOV.U32 R5, RZ, RZ, R14 ;  /* 0x000000ffff057224 */ /* 0x000fc400078e000e */
[----:B------:R-:W-:Y:S01]  /*48200*/  IMAD.MOV.U32 R4, RZ, RZ, R15 ;  /* 0x000000ffff047224 */ /* 0x000fe200078e000f */
[----:B------:R-:W-:Y:S01]  /*48210*/  MOV R8, R13 ;  /* 0x0000000d00087202 */ /* 0x000fe20000000f00 */
[----:B------:R-:W-:Y:S01]  /*48220*/  IMAD.MOV.U32 R9, RZ, RZ, R12 ;  /* 0x000000ffff097224 */ /* 0x000fe200078e000c */
[----:B------:R-:W-:Y:S01]  /*48230*/  STL.64 [R1+0x49a0], R6 ;  /* 0x0049a00601007387 */ /* 0x000fe20000100a00 */
[-C--:B------:R-:W-:Y:S03]  /*48240*/  HMMA.1688.F32.TF32 R12, R52, R48.reuse, R216 ;  /* 0x00000030340c723c */ /* 0x080fe600000810d8 */
[----:B------:R4:W-:Y:S04]  /*48250*/  STL.64 [R1+0x4998], R4 ;  /* 0x0049980401007387 */ /* 0x0009e80000100a00 */
[----:B------:R-:W-:Y:S04]  /*48260*/  STL.64 [R1+0x4990], R10 ;  /* 0x0049900a01007387 */ /* 0x000fe80000100a00 */
[----:B------:R4:W-:Y:S02]  /*48270*/  STL.64 [R1+0x4988], R8 ;  /* 0x0049880801007387 */ /* 0x0009e40000100a00 */
[-C--:B----4-:R-:W-:Y:S06]  /*48280*/  HMMA.1688.F32.TF32 R4, R60, R48.reuse, R200 ;  /* 0x000000303c04723c */ /* 0x090fec00000810c8 */
[-C--:B------:R-:W-:Y:S04]  /*48290*/  HMMA.1688.F32.TF32 R8, R56, R48.reuse, R172 ;  /* 0x000000303808723c */ /* 0x080fe800000810ac */
[----:B------:R-:W-:Y:S04]  /*482a0*/  STL.64 [R1+0xbf0], R12 ;  /* 0x000bf00c01007387 */ /* 0x000fe80000100a00 */
[----:B------:R4:W-:Y:S02]  /*482b0*/  STL.64 [R1+0xbf8], R14 ;  /* 0x000bf80e01007387 */ /* 0x0009e40000100a00 */
[----:B----4-:R-:W-:-:S13]  /*482c0*/  HMMA.1688.F32.TF32 R12, R64, R48, R100 ;  /* 0x00000030400c723c */ /* 0x010fda0000081064 */
[----:B------:R-:W-:Y:S04]  /*482d0*/  STL.64 [R1+0xa40], R8 ;  /* 0x000a400801007387 */ /* 0x000fe80000100a00 */
[----:B------:R4:W-:Y:S04]  /*482e0*/  STL.64 [R1+0xa48], R10 ;  /* 0x000a480a01007387 */ /* 0x0009e80000100a00 */
[----:B------:R-:W-:Y:S04]  /*482f0*/  STL.64 [R1+0xd30], R4 ;  /* 0x000d300401007387 */ /* 0x000fe80000100a00 */
[----:B------:R2:W-:Y:S01]  /*48300*/  STL.64 [R1+0xd38], R6 ;  /* 0x000d380601007387 */ /* 0x0005e20000100a00 */
[-C--:B----4-:R-:W-:Y:S03]  /*48310*/  HMMA.1688.F32.TF32 R8, R68, R48.reuse, R180 ;  /* 0x000000304408723c */ /* 0x090fe600000810b4 */
[----:B------:R-:W-:Y:S04]  /*48320*/  STL.64 [R1+0xa30], R12 ;  /* 0x000a300c01007387 */ /* 0x000fe80000100a00 */
[----:B------:R-:W-:Y:S01]  /*48330*/  STL.64 [R1+0xa38], R14 ;  /* 0x000a380e01007387 */ /* 0x000fe20000100a00 */
[----:B--2---:R-:W-:-:S15]  /*48340*/  HMMA.1688.F32.TF32 R4, R72, R48, R232 ;  /* 0x000000304804723c */ /* 0x004fde00000810e8 */
[----:B------:R-:W-:-:S08]  /*48350*/  NOP ;  /* 0x0000000000007918 */ /* 0x000fd00000000000 */
[----:B------:R-:W-:Y:S01]  /*48360*/  STL.64 [R1+0xa20], R4 ;  /* 0x000a200401007387 */ /* 0x000fe20000100a00 */
[----:B------:R-:W-:-:S03]  /*48370*/  IMAD.MOV.U32 R89, RZ, RZ, R6 ;  /* 0x000000ffff597224 */ /* 0x000fc600078e0006 */
[----:B------:R-:W-:Y:S04]  /*48380*/  STL.64 [R1+0xe10], R8 ;  /* 0x000e100801007387 */ /* 0x000fe80000100a00 */
[----:B------:R-:W-:Y:S04]  /*48390*/  STL.64 [R1+0xe18], R10 ;  /* 0x000e180a01007387 */ /* 0x000fe80000100a00 */
[----:B------:R2:W-:Y:S02]  /*483a0*/  STL [R1+0xa2c], R7 ;  /* 0x000a2c0701007387 */ /* 0x0005e40000100800 */
[----:B--2---:R-:W-:Y:S02]  /*483b0*/  HMMA.1688.F32.TF32 R4, R76, R48, R32 ;  /* 0x000000304c04723c */ /* 0x004fe40000081020 */
[----:B------:R-:W2:Y:S04]  /*483c0*/  LDSM.16.M88.4 R32, [R252+UR11+0x5000] ;  /* 0x0050000bfc20783b */ /* 0x000ea80008000200 */
[----:B------:R-:W-:Y:S01]  /*483d0*/  STL [R1+0x4680], R89 ;  /* 0x0046805901007387 */ /* 0x000fe20000100800 */
[-C--:B-1----:R-:W-:Y:S03]  /*483e0*/  HMMA.1688.F32.TF32 R12, R16, R44.reuse, R108 ;  /* 0x0000002c100c723c */ /* 0x082fe6000008106c */
[----:B------:R-:W-:Y:S03]  /*483f0*/  STL.64 [R1+0x49a8], R50 ;  /* 0x0049a83201007387 */ /* 0x000fe60000100a00 */
[-C--:B------:R-:W-:Y:S10]  /*48400*/  HMMA.1688.F32.TF32 R8, R52, R44.reuse, R112 ;  /* 0x0000002c3408723c */ /* 0x080ff40000081070 */
[----:B------:R-:W-:Y:S04]  /*48410*/  STL.64 [R1+0x15c0], R4 ;  /* 0x0015c00401007387 */ /* 0x000fe80000100a00 */
[----:B------:R1:W-:Y:S02]  /*48420*/  STL.64 [R1+0x15c8], R6 ;  /* 0x0015c80601007387 */ /* 0x0003e40000100a00 */
[-C--:B-1----:R-:W-:Y:S02]  /*48430*/  HMMA.1688.F32.TF32 R4, R56, R44.reuse, R176 ;  /* 0x0000002c3804723c */ /* 0x082fe400000810b0 */
[----:B------:R-:W-:Y:S04]  /*48440*/  STL [R1+0x4848], R46 ;  /* 0x0048482e01007387 */ /* 0x000fe80000100800 */
[----:B------:R-:W-:Y:S04]  /*48450*/  STL [R1+0x4844], R47 ;  /* 0x0048442f01007387 */ /* 0x000fe80000100800 */
[----:B------:R-:W-:Y:S04]  /*48460*/  STL [R1+0x484c], R42 ;  /* 0x00484c2a01007387 */ /* 0x000fe80000100800 */
[----:B------:R-:W-:Y:S04]  /*48470*/  STL [R1+0x4840], R43 ;  /* 0x0048402b01007387 */ /* 0x000fe80000100800 */
[----:B------:R-:W-:Y:S04]  /*48480*/  STL [R1+0x4854], R38 ;  /* 0x0048542601007387 */ /* 0x000fe80000100800 */
[----:B------:R-:W-:Y:S04]  /*48490*/  STL [R1+0x4850], R39 ;  /* 0x0048502701007387 */ /* 0x000fe80000100800 */
[----:B--2---:R-:W-:Y:S04]  /*484a0*/  STL [R1+0x485c], R34 ;  /* 0x00485c2201007387 */ /* 0x004fe80000100800 */
[----:B------:R-:W-:Y:S04]  /*484b0*/  STL [R1+0x4858], R35 ;  /* 0x0048582301007387 */ /* 0x000fe80000100800 */
        /* <DEDUP_REMOVED lines=8> */
[----:B-1----:R-:W-:Y:S01]  /*48540*/  HMMA.1688.F32.TF32 R4, R68, R44, R236 ;  /* 0x0000002c4404723c */ /* 0x002fe200000810ec */
[----:B------:R-:W-:-:S08]  /*48550*/  MOV R192, R141 ;  /* 0x0000008d00c07202 */ /* 0x000fd00000000f00 */
[----:B------:R-:W-:Y:S04]  /*48560*/  STL.64 [R1+0xd20], R12 ;  /* 0x000d200c01007387 */ /* 0x000fe80000100a00 */
[----:B------:R-:W-:Y:S04]  /*48570*/  STL.64 [R1+0xd28], R14 ;  /* 0x000d280e01007387 */ /* 0x000fe80000100a00 */
[----:B------:R-:W-:Y:S01]  /*48580*/  STL.64 [R1+0x4d0], R8 ;  /* 0x0004d00801007387 */ /* 0x000fe20000100a00 */
[----:B------:R-:W-:-:S03]  /*48590*/  IMAD.MOV.U32 R193, RZ, RZ, R140 ;  /* 0x000000ffffc17224 */ /* 0x000fc600078e008c */
[----:B------:R-:W-:Y:S01]  /*485a0*/  STL.64 [R1+0x4d8], R10 ;  /* 0x0004d80a01007387 */ /* 0x000fe20000100a00 */
[----:B------:R-:W-:-:S03]  /*485b0*/  IMAD.MOV.U32 R194, RZ, RZ, R149 ;  /* 0x000000ffffc27224 */ /* 0x000fc600078e0095 */
[----:B------:R-:W2:Y:S01]  /*485c0*/  LDL.LU R141, [R1+0x4a74] ;  /* 0x004a7400018d7983 */ /* 0x000ea20000300800 */
[----:B------:R-:W-:-:S03]  /*485d0*/  IMAD.MOV.U32 R195, RZ, RZ, R148 ;  /* 0x000000ffffc37224 */ /* 0x000fc600078e0094 */
[----:B------:R-:W-:Y:S04]  /*485e0*/  STL.64 [R1+0xdf0], R4 ;  /* 0x000df00401007387 */ /* 0x000fe80000100a00 */
[----:B------:R1:W-:Y:S04]  /*485f0*/  STL.64 [R1+0xdf8], R6 ;  /* 0x000df80601007387 */ /* 0x0003e80000100a00 */
[----:B------:R-:W3:Y:S04]  /*48600*/  LDL.LU R140, [R1+0x4a70] ;  /* 0x004a7000018c7983 */ /* 0x000ee80000300800 */
[----:B------:R-:W4:Y:S04]  /*48610*/  LDL.LU R149, [R1+0x4a6c] ;  /* 0x004a6c0001957983 */ /* 0x000f280000300800 */
[----:B------:R-:W4:Y:S04]  /*48620*/  LDL.LU R148, [R1+0x4a68] ;  /* 0x004a680001947983 */ /* 0x000f280000300800 */
[----:B------:R-:W4:Y:S04]  /*48630*/  LDL.LU R168, [R1+0x230] ;  /* 0x0002300001a87983 */ /* 0x000f280000300800 */
[----:B------:R-:W4:Y:S01]  /*48640*/  LDL.LU R169, [R1+0x234] ;  /* 0x0002340001a97983 */ /* 0x000f220000300800 */
[----:B------:R-:W-:-:S03]  /*48650*/  MOV R178, R137 ;  /* 0x0000008900b27202 */ /* 0x000fc60000000f00 */
[----:B------:R-:W4:Y:S01]  /*48660*/  LDL.LU R170, [R1+0x238] ;  /* 0x0002380001aa7983 */ /* 0x000f220000300800 */
[----:B------:R-:W-:-:S03]  /*48670*/  IMAD.MOV.U32 R179, RZ, RZ, R136 ;  /* 0x000000ffffb37224 */ /* 0x000fc600078e0088 */
        /* <DEDUP_REMOVED lines=20> */
[----:B------:R-:W4:Y:S01]  /*487c0*/  LDL.LU R93, [R1+0x4a50] ;  /* 0x004a5000015d7983 */ /* 0x000f220000300800 */
[----:B------:R-:W-:Y:S01]  /*487d0*/  MOV R164, R145 ;  /* 0x0000009100a47202 */ /* 0x000fe20000000f00 */
[----:B------:R-:W-:-:S02]  /*487e0*/  IMAD.MOV.U32 R165, RZ, RZ, R144 ;  /* 0x000000ffffa57224 */ /* 0x000fc400078e0090 */
[----:B------:R-:W-:Y:S02]  /*487f0*/  IMAD.MOV.U32 R166, RZ, RZ, R157 ;  /* 0x000000ffffa67224 */ /* 0x000fe400078e009d */
[----:B------:R-:W-:Y:S02]  /*48800*/  IMAD.MOV.U32 R167, RZ, RZ, R156 ;  /* 0x000000ffffa77224 */ /* 0x000fe400078e009c */
[----:B--2---:R-:W-:Y:S01]  /*48810*/  IMAD.MOV.U32 R135, RZ, RZ, R141 ;  /* 0x000000ffff877224 */ /* 0x004fe200078e008d */
[----:B---3--:R-:W-:Y:S01]  /*48820*/  MOV R134, R140 ;  /* 0x0000008c00867202 */ /* 0x008fe20000000f00 */
[----:B----4-:R-:W-:Y:S02]  /*48830*/  IMAD.MOV.U32 R133, RZ, RZ, R149 ;  /* 0x000000ffff857224 */ /* 0x010fe400078e0095 */
[----:B------:R-:W-:Y:S02]  /*48840*/  IMAD.MOV.U32 R132, RZ, RZ, R148 ;  /* 0x000000ffff847224 */ /* 0x000fe400078e0094 */
[----:B------:R-:W2:Y:S04]  /*48850*/  LDL.LU R148, [R1+0x4a4c] ;  /* 0x004a4c0001947983 */ /* 0x000ea80000300800 */
[----:B------:R-:W3:Y:S04]  /*48860*/  LDL.LU R149, [R1+0x4a48] ;  /* 0x004a480001957983 */ /* 0x000ee80000300800 */
[----:B------:R-:W4:Y:S04]  /*48870*/  LDL.LU R140, [R1+0x4a44] ;  /* 0x004a4400018c7983 */ /* 0x000f280000300800 */
        /* <DEDUP_REMOVED lines=10> */
[----:B------:R-:W-:Y:S02]  /*48920*/  IMAD.MOV.U32 R106, RZ, RZ, R93 ;  /* 0x000000ffff6a7224 */ /* 0x000fe400078e005d */
[----:B------:R-:W3:Y:S04]  /*48930*/  LDL.LU R93, [R1+0x4a3c] ;  /* 0x004a3c00015d7983 */ /* 0x000ee80000300800 */
[----:B------:R-:W3:Y:S04]  /*48940*/  LDL.LU R92, [R1+0x4a38] ;  /* 0x004a3800015c7983 */ /* 0x000ee80000300800 */
[----:B------:R-:W3:Y:S04]  /*48950*/  LDL.LU R145, [R1+0x4a34] ;  /* 0x004a340001917983 */ /* 0x000ee80000300800 */
[----:B------:R-:W3:Y:S04]  /*48960*/  LDL.LU R144, [R1+0x4a30] ;  /* 0x004a300001907983 */ /* 0x000ee80000300800 */
[----:B------:R-:W3:Y:S04]  /*48970*/  LDL.LU R157, [R1+0x4a2c] ;  /* 0x004a2c00019d7983 */ /* 0x000ee80000300800 */
[----:B------:R-:W3:Y:S01]  /*48980*/  LDL.LU R156, [R1+0x4a28] ;  /* 0x004a2800019c7983 */ /* 0x000ee20000300800 */
[----:B------:R-:W-:-:S03]  /*48990*/  MOV R212, R152 ;  /* 0x0000009800d47202 */ /* 0x000fc60000000f00 */
[----:B------:R-:W3:Y:S01]  /*489a0*/  LDL.LU R228, [R1+0x180] ;  /* 0x0001800001e47983 */ /* 0x000ee20000300800 */
[----:B------:R-:W-:-:S03]  /*489b0*/  IMAD.MOV.U32 R213, RZ, RZ, R153 ;  /* 0x000000ffffd57224 */ /* 0x000fc600078e0099 */
[----:B------:R-:W3:Y:S04]  /*489c0*/  LDL.LU R229, [R1+0x184] ;  /* 0x0001840001e57983 */ /* 0x000ee80000300800 */
[----:B------:R-:W3:Y:S04]  /*489d0*/  LDL.LU R230, [R1+0x188] ;  /* 0x0001880001e67983 */ /* 0x000ee80000300800 */
        /* <DEDUP_REMOVED lines=8> */
[----:B------:R-:W4:Y:S01]  /*48a60*/  LDL.LU R140, [R1+0x4a10] ;  /* 0x004a1000018c7983 */ /* 0x000f220000300800 */
[----:B---3--:R-:W-:Y:S02]  /*48a70*/  IMAD.MOV.U32 R250, RZ, RZ, R149 ;  /* 0x000000fffffa7224 */ /* 0x008fe400078e0095 */
[----:B------:R-:W-:Y:S01]  /*48a80*/  IMAD.MOV.U32 R251, RZ, RZ, R148 ;  /* 0x000000fffffb7224 */ /* 0x000fe200078e0094 */
[----:B------:R-:W3:Y:S04]  /*48a90*/  LDL.LU R149, [R1+0x4a0c] ;  /* 0x004a0c0001957983 */ /* 0x000ee80000300800 */
[----:B------:R-:W3:Y:S01]  /*48aa0*/  LDL.LU R148, [R1+0x4a08] ;  /* 0x004a080001947983 */ /* 0x000ee20000300800 */
[----:B------:R-:W-:-:S03]  /*48ab0*/  MOV R208, R136 ;  /* 0x0000008800d07202 */ /* 0x000fc60000000f00 */
[----:B------:R-:W3:Y:S01]  /*48ac0*/  LDL.LU R136, [R1+0x4a04] ;  /* 0x004a040001887983 */ /* 0x000ee20000300800 */
[----:B------:R-:W-:-:S03]  /*48ad0*/  IMAD.MOV.U32 R209, RZ, RZ, R137 ;  /* 0x000000ffffd17224 */ /* 0x000fc600078e0089 */
[----:B------:R-:W3:Y:S01]  /*48ae0*/  LDL.LU R137, [R1+0x4a00] ;  /* 0x004a000001897983 */ /* 0x000ee20000300800 */
[----:B------:R-:W-:Y:S01]  /*48af0*/  MOV R128, R153 ;  /* 0x0000009900807202 */ /* 0x000fe20000000f00 */
[----:B------:R-:W-:Y:S02]  /*48b00*/  IMAD.MOV.U32 R129, RZ, RZ, R152 ;  /* 0x000000ffff817224 */ /* 0x000fe400078e0098 */
[----:B------:R-:W-:Y:S02]  /*48b10*/  IMAD.MOV.U32 R130, RZ, RZ, R156 ;  /* 0x000000ffff827224 */ /* 0x000fe400078e009c */
[----:B------:R-:W-:Y:S02]  /*48b20*/  IMAD.MOV.U32 R131, RZ, RZ, R157 ;  /* 0x000000ffff837224 */ /* 0x000fe400078e009d */
[----:B--2---:R-:W-:Y:S02]  /*48b30*/  IMAD.MOV.U32 R210, RZ, RZ, R141 ;  /* 0x000000ffffd27224 */ /* 0x004fe400078e008d */
[----:B------:R-:W2:Y:S01]  /*48b40*/  LDL.LU R141, [R1+0x49fc] ;  /* 0x0049fc00018d7983 */ /* 0x000ea20000300800 */
[----:B----4-:R-:W-:-:S03]  /*48b50*/  IMAD.MOV.U32 R211, RZ, RZ, R140 ;  /* 0x000000ffffd37224 */ /* 0x010fc600078e008c */
        /* <DEDUP_REMOVED lines=17> */
[----:B---3--:R-:W-:-:S02]  /*48c70*/  IMAD.MOV.U32 R126, RZ, RZ, R148 ;  /* 0x000000ffff7e7224 */ /* 0x008fc400078e0094 */
[----:B------:R-:W-:Y:S02]  /*48c80*/  IMAD.MOV.U32 R127, RZ, RZ, R149 ;  /* 0x000000ffff7f7224 */ /* 0x000fe400078e0095 */
[----:B------:R-:W-:Y:S01]  /*48c90*/  IMAD.MOV.U32 R125, RZ, RZ, R136 ;  /* 0x000000ffff7d7224 */ /* 0x000fe200078e0088 */
[----:B------:R-:W-:Y:S02]  /*48ca0*/  MOV R124, R137 ;  /* 0x00000089007c7202 */ /* 0x000fe40000000f00 */
        /* <DEDUP_REMOVED lines=8> */
[----:B-1----:R-:W-:Y:S01]  /*48d30*/  HMMA.1688.F32.TF32 R4, R72, R44, R208 ;  /* 0x0000002c4804723c */ /* 0x002fe200000810d0 */
[----:B------:R-:W-:Y:S01]  /*48d40*/  MOV R236, R144 ;  /* 0x0000009000ec7202 */ /* 0x000fe20000000f00 */
[----:B------:R-:W-:-:S02]  /*48d50*/  IMAD.MOV.U32 R237, RZ, RZ, R145 ;  /* 0x000000ffffed7224 */ /* 0x000fc400078e0091 */
[----:B------:R-:W-:Y:S02]  /*48d60*/  IMAD.MOV.U32 R238, RZ, RZ, R92 ;  /* 0x000000ffffee7224 */ /* 0x000fe400078e005c */
[----:B------:R-:W-:Y:S01]  /*48d70*/  IMAD.MOV.U32 R239, RZ, RZ, R93 ;  /* 0x000000ffffef7224 */ /* 0x000fe200078e005d */
[----:B------:R-:W-:Y:S01]  /*48d80*/  HMMA.1688.F32.TF32 R8, R76, R44, R28 ;  /* 0x0000002c4c08723c */ /* 0x000fe2000008101c */
[----:B------:R-:W-:-:S15]  /*48d90*/  LDSM.16.M88.4 R28, [R252+UR11+0xf800] ;  /* 0x00f8000bfc1c783b */ /* 0x000fde0008000200 */
[----:B------:R-:W-:-:S01]  /*48da0*/  NOP ;  /* 0x0000000000007918 */ /* 0x000fc20000000000 */
[----:B------:R-:W-:Y:S01]  /*48db0*/  MOV R89, R5 ;  /* 0x0000000500597202 */ /* 0x000fe20000000f00 */
[-C--:B------:R-:W-:Y:S01]  /*48dc0*/  HMMA.1688.F32.TF32 R12, R52, R40.reuse, R248 ;  /* 0x00000028340c723c */ /* 0x080fe200000810f8 */
[----:B--2---:R-:W-:Y:S02]  /*48dd0*/  IMAD.MOV.U32 R115, RZ, RZ, R141 ;  /* 0x000000ffff737224 */ /* 0x004fe400078e008d */
[----:B----4-:R-:W-:Y:S02]  /*48de0*/  IMAD.MOV.U32 R114, RZ, RZ, R140 ;  /* 0x000000ffff727224 */ /* 0x010fe400078e008c */
[----:B------:R-:W-:Y:S01]  /*48df0*/  IMAD.MOV.U32 R113, RZ, RZ, R153 ;  /* 0x000000ffff717224 */ /* 0x000fe200078e0099 */
[----:B------:R-:W-:Y:S02]  /*48e00*/  MOV R112, R152 ;  /* 0x0000009800707202 */ /* 0x000fe40000000f00 */
[----:B------:R-:W2:Y:S04]  /*48e10*/  LDL.LU R152, [R1+0x49d4] ;  /* 0x0049d40001987983 */ /* 0x000ea80000300800 */
[----:B------:R-:W4:Y:S04]  /*48e20*/  LDL.LU R153, [R1+0x49d0] ;  /* 0x0049d00001997983 */ /* 0x000f280000300800 */
[----:B------:R-:W2:Y:S04]  /*48e30*/  LDL.LU R140, [R1+0x49cc] ;  /* 0x0049cc00018c7983 */ /* 0x000ea80000300800 */
[----:B------:R-:W2:Y:S04]  /*48e40*/  LDL.LU R141, [R1+0x49c8] ;  /* 0x0049c800018d7983 */ /* 0x000ea80000300800 */
[----:B------:R-:W2:Y:S04]  /*48e50*/  LDL.LU R144, [R1+0x49c4] ;  /* 0x0049c40001907983 */ /* 0x000ea80000300800 */
[----:B------:R-:W2:Y:S04]  /*48e60*/  LDL.LU R145, [R1+0x49c0] ;  /* 0x0049c00001917983 */ /* 0x000ea80000300800 */
[----:B------:R-:W2:Y:S04]  /*48e70*/  LDL.LU R92, [R1+0x49bc] ;  /* 0x0049bc00015c7983 */ /* 0x000ea80000300800 */
[----:B------:R-:W2:Y:S04]  /*48e80*/  LDL.LU R93, [R1+0x49b8] ;  /* 0x0049b800015d7983 */ /* 0x000ea80000300800 */
[----:B------:R-:W-:Y:S04]  /*48e90*/  STL [R1+0x480], R4 ;  /* 0x0004800401007387 */ /* 0x000fe80000100800 */
[----:B------:R1:W-:Y:S02]  /*48ea0*/  STL.64 [R1+0x488], R6 ;  /* 0x0004880601007387 */ /* 0x0003e40000100a00 */
[-C--:B-1----:R-:W-:Y:S02]  /*48eb0*/  HMMA.1688.F32.TF32 R4, R16, R40.reuse, R224 ;  /* 0x000000281004723c */ /* 0x082fe400000810e0 */
[----:B------:R-:W-:Y:S04]  /*48ec0*/  STL [R1+0x4684], R89 ;  /* 0x0046845901007387 */ /* 0x000fe80000100800 */
[----:B------:R-:W-:Y:S04]  /*48ed0*/  STL.64 [R1+0xe90], R8 ;  /* 0x000e900801007387 */ /* 0x000fe80000100a00 */
[----:B------:R1:W-:Y:S02]  /*48ee0*/  STL.64 [R1+0xe98], R10 ;  /* 0x000e980a01007387 */ /* 0x0003e40000100a00 */
[-C--:B-1----:R-:W-:Y:S11]  /*48ef0*/  HMMA.1688.F32.TF32 R8, R56, R40.reuse, R196 ;  /* 0x000000283808723c */ /* 0x082ff600000810c4 */
[----:B------:R-:W-:Y:S04]  /*48f00*/  STL.64 [R1+0x450], R4 ;  /* 0x0004500401007387 */ /* 0x000fe80000100a00 */
[----:B------:R1:W-:Y:S02]  /*48f10*/  STL.64 [R1+0x458], R6 ;  /* 0x0004580601007387 */ /* 0x0003e40000100a00 */
[-C--:B-1----:R-:W-:Y:S02]  /*48f20*/  HMMA.1688.F32.TF32 R4, R60, R40.reuse, R212 ;  /* 0x000000283c04723c */ /* 0x082fe400000810d4 */
[----:B------:R-:W-:Y:S04]  /*48f30*/  STL.64 [R1+0xa50], R12 ;  /* 0x000a500c01007387 */ /* 0x000fe80000100a00 */
[----:B------:R1:W-:Y:S04]  /*48f40*/  STL.64 [R1+0xa58], R14 ;  /* 0x000a580e01007387 */ /* 0x0003e80000100a00 */
[----:B------:R-:W-:Y:S04]  /*48f50*/  STL.64 [R1+0x410], R8 ;  /* 0x0004100801007387 */ /* 0x000fe80000100a00 */
[----:B------:R3:W-:Y:S01]  /*48f60*/  STL.64 [R1+0x418], R10 ;  /* 0x0004180a01007387 */ /* 0x0007e20000100a00 */
[-C--:B-1----:R-:W-:Y:S08]  /*48f70*/  HMMA.1688.F32.TF32 R12, R64, R40.reuse, R228 ;  /* 0x00000028400c723c */ /* 0x082ff000000810e4 */
[----:B------:R-:W-:Y:S01]  /*48f80*/  STL.64 [R1+0xcd0], R4 ;  /* 0x000cd00401007387 */ /* 0x000fe20000100a00 */
[-C--:B---3--:R-:W-:Y:S03]  /*48f90*/  HMMA.1688.F32.TF32 R8, R68, R40.reuse, R164 ;  /* 0x000000284408723c */ /* 0x088fe600000810a4 */
[----:B------:R1:W-:Y:S04]  /*48fa0*/  STL.64 [R1+0xcd8], R6 ;  /* 0x000cd80601007387 */ /* 0x0003e80000100a00 */
[----:B------:R-:W-:Y:S01]  /*48fb0*/  LDSM.16.M88.4 R164, [R252+UR11+0x8800] ;  /* 0x0088000bfca4783b */ /* 0x000fe20008000200 */
[----:B-1----:R-:W-:Y:S06]  /*48fc0*/  HMMA.1688.F32.TF32 R4, R72, R40, R128 ;  /* 0x000000284804723c */ /* 0x002fec0000081080 */
[----:B------:R-:W-:Y:S04]  /*48fd0*/  STL.64 [R1+0x430], R12 ;  /* 0x0004300c01007387 */ /* 0x000fe80000100a00 */
[----:B------:R-:W-:-:S13]  /*48fe0*/  STL.64 [R1+0x438], R14 ;  /* 0x0004380e01007387 */ /* 0x000fda0000100a00 */
[----:B------:R-:W-:Y:S01]  /*48ff0*/  STL [R1+0x404], R5 ;  /* 0x0004040501007387 */ /* 0x000fe20000100800 */
[----:B------:R-:W-:-:S03]  /*49000*/  IMAD.MOV.U32 R89, RZ, RZ, R4 ;  /* 0x000000ffff597224 */ /* 0x000fc600078e0004 */
[----:B------:R-:W-:Y:S04]  /*49010*/  STL.64 [R1+0xde0], R8 ;  /* 0x000de00801007387 */ /* 0x000fe80000100a00 */
[----:B------:R1:W-:Y:S04]  /*49020*/  STL.64 [R1+0xde8], R10 ;  /* 0x000de80a01007387 */ /* 0x0003e80000100a00 */
[----:B------:R3:W-:Y:S01]  /*49030*/  STL.64 [R1+0x408], R6 ;  /* 0x0004080601007387 */ /* 0x0007e20000100a00 */
[----:B-1----:R-:W-:Y:S06]  /*49040*/  HMMA.1688.F32.TF32 R8, R76, R40, R24 ;  /* 0x000000284c08723c */ /* 0x002fec0000081018 */
[-C--:B---3--:R-:W-:Y:S01]  /*49050*/  HMMA.1688.F32.TF32 R4, R16, R36.reuse, R120 ;  /* 0x000000241004723c */ /* 0x088fe20000081078 */
[----:B------:R-:W-:Y:S04]  /*49060*/  STL [R1+0x4688], R89 ;  /* 0x0046885901007387 */ /* 0x000fe80000100800 */
[----:B------:R-:W1:Y:S01]  /*49070*/  LDSM.16.M88.4 R120, [R252+UR11+0x5800] ;  /* 0x0058000bfc78783b */ /* 0x000e620008000200 */
[-C--:B------:R-:W-:Y:S03]  /*49080*/  HMMA.1688.F32.TF32 R12, R52, R36.reuse, R104 ;  /* 0x00000024340c723c */ /* 0x080fe60000081068 */
[----:B------:R-:W-:Y:S04]  /*49090*/  LDSM.16.M88.4 R24, [R252+UR11+0x7800] ;  /* 0x0078000bfc18783b */ /* 0x000fe80008000200 */
[----:B------:R-:W-:Y:S04]  /*490a0*/  LDSM.16.M88.4 R104, [R252+UR11+0xd800] ;  /* 0x00d8000bfc68783b */ /* 0x000fe80008000200 */
[----:B------:R-:W-:Y:S04]  /*490b0*/  STL.64 [R1+0xe80], R8 ;  /* 0x000e800801007387 */ /* 0x000fe80000100a00 */
[----:B------:R3:W-:Y:S04]  /*490c0*/  STL.64 [R1+0xe88], R10 ;  /* 0x000e880a01007387 */ /* 0x0007e80000100a00 */
[----:B------:R-:W-:Y:S04]  /*490d0*/  STL.64 [R1+0x3f0], R4 ;  /* 0x0003f00401007387 */ /* 0x000fe80000100a00 */
[----:B------:R1:W-:Y:S01]  /*490e0*/  STL.64 [R1+0x3f8], R6 ;  /* 0x0003f80601007387 */ /* 0x0003e20000100a00 */
[-C--:B---3--:R-:W-:Y:S06]  /*490f0*/  HMMA.1688.F32.TF32 R8, R56, R36.reuse, R96 ;  /* 0x000000243808723c */ /* 0x088fec0000081060 */
[-C--:B-1----:R-:W-:Y:S01]  /*49100*/  HMMA.1688.F32.TF32 R4, R60, R36.reuse, R132 ;  /* 0x000000243c04723c */ /* 0x082fe20000081084 */
[----:B------:R-:W-:Y:S04]  /*49110*/  STL.64 [R1+0x510], R12 ;  /* 0x0005100c01007387 */ /* 0x000fe80000100a00 */
[----:B------:R1:W-:Y:S04]  /*49120*/  STL.64 [R1+0x518], R14 ;  /* 0x0005180e01007387 */ /* 0x0003e80000100a00 */
[----:B------:R-:W-:Y:S08]  /*49130*/  LDSM.16.M88.4 R96, [R252+UR11+0xe800] ;  /* 0x00e8000bfc60783b */ /* 0x000ff00008000200 */
[----:B------:R-:W-:Y:S01]  /*49140*/  STL.64 [R1+0x3d0], R8 ;  /* 0x0003d00801007387 */ /* 0x000fe20000100a00 */
[-C--:B-1----:R-:W-:Y:S03]  /*49150*/  HMMA.1688.F32.TF32 R12, R64, R36.reuse, R124 ;  /* 0x00000024400c723c */ /* 0x082fe6000008107c */
[----:B------:R1:W-:Y:S04]  /*49160*/  STL.64 [R1+0x3d8], R10 ;  /* 0x0003d80a01007387 */ /* 0x0003e80000100a00 */
[----:B------:R-:W-:Y:S04]  /*49170*/  STL.64 [R1+0xca0], R4 ;  /* 0x000ca00401007387 */ /* 0x000fe80000100a00 */
[----:B------:R3:W-:Y:S01]  /*49180*/  STL.64 [R1+0xca8], R6 ;  /* 0x000ca80601007387 */ /* 0x0007e20000100a00 */
[-C--:B-1----:R-:W-:Y:S03]  /*49190*/  HMMA.1688.F32.TF32 R8, R68, R36.reuse, R116 ;  /* 0x000000244408723c */ /* 0x082fe60000081074 */
[----:B------:R-:W1:Y:S03]  /*491a0*/  LDSM.16.M88.4 R116, [R252+UR11+0x6000] ;  /* 0x0060000bfc74783b */ /* 0x000e660008000200 */
[----:B---3--:R-:W-:Y:S05]  /*491b0*/  HMMA.1688.F32.TF32 R4, R72, R36, R172 ;  /* 0x000000244804723c */ /* 0x008fea00000810ac */
[----:B------:R-:W-:Y:S04]  /*491c0*/  STL.64 [R1+0x3e0], R12 ;  /* 0x0003e00c01007387 */ /* 0x000fe80000100a00 */
[----:B------:R-:W-:Y:S04]  /*491d0*/  STL.64 [R1+0x3e8], R14 ;  /* 0x0003e80e01007387 */ /* 0x000fe80000100a00 */
[----:B------:R-:W3:Y:S10]  /*491e0*/  LDSM.16.M88.4 R172, [R252+UR11+0x6800] ;  /* 0x0068000bfcac783b */ /* 0x000ef40008000200 */
[----:B------:R-:W-:Y:S01]  /*491f0*/  STL.64 [R1+0x3c0], R4 ;  /* 0x0003c00401007387 */ /* 0x000fe20000100a00 */
[----:B------:R-:W-:-:S03]  /*49200*/  IMAD.MOV.U32 R89, RZ, RZ, R7 ;  /* 0x000000ffff597224 */ /* 0x000fc600078e0007 */
[----:B------:R-:W-:Y:S04]  /*49210*/  STL.64 [R1+0xdc0], R8 ;  /* 0x000dc00801007387 */ /* 0x000fe80000100a00 */
[----:B------:R1:W-:Y:S04]  /*49220*/  STL.64 [R1+0xdc8], R10 ;  /* 0x000dc80a01007387 */ /* 0x0003e80000100a00 */
[----:B------:R4:W-:Y:S01]  /*49230*/  STL [R1+0x3c8], R6 ;  /* 0x0003c80601007387 */ /* 0x0009e20000100800 */
[----:B-1----:R-:W-:Y:S06]  /*49240*/  HMMA.1688.F32.TF32 R8, R76, R36, R20 ;  /* 0x000000244c08723c */ /* 0x002fec0000081014 */
[-C--:B----4-:R-:W-:Y:S01]  /*49250*/  HMMA.1688.F32.TF32 R4, R16, R32.reuse, R100 ;  /* 0x000000201004723c */ /* 0x090fe20000081064 */
[----:B------:R-:W-:Y:S04]  /*49260*/  STL [R1+0x468c], R89 ;  /* 0x00468c5901007387 */ /* 0x000fe80000100800 */
[----:B------:R-:W-:Y:S01]  /*49270*/  LDSM.16.M88.4 R20, [R252+UR11+0x8000] ;  /* 0x0080000bfc14783b */ /* 0x000fe20008000200 */
[-C--:B------:R-:W-:Y:S03]  /*49280*/  HMMA.1688.F32.TF32 R12, R52, R32.reuse, R108 ;  /* 0x00000020340c723c */ /* 0x080fe6000008106c */
[----:B------:R-:W-:Y:S04]  /*49290*/  LDSM.16.M88.4 R108, [R252+UR11+0xd000] ;  /* 0x00d0000bfc6c783b */ /* 0x000fe80008000200 */
[----:B------:R-:W-:Y:S04]  /*492a0*/  LDSM.16.M88.4 R100, [R252+UR11+0xe000] ;  /* 0x00e0000bfc64783b */ /* 0x000fe80008000200 */
[----:B------:R-:W-:Y:S04]  /*492b0*/  STL.64 [R1+0xe60], R8 ;  /* 0x000e600801007387 */ /* 0x000fe80000100a00 */
[----:B------:R1:W-:Y:S04]  /*492c0*/  STL.64 [R1+0xe68], R10 ;  /* 0x000e680a01007387 */ /* 0x0003e80000100a00 */
[----:B------:R-:W-:Y:S04]  /*492d0*/  STL.64 [R1+0x3b0], R4 ;  /* 0x0003b00401007387 */ /* 0x000fe80000100a00 */
[----:B------:R4:W-:Y:S01]  /*492e0*/  STL.64 [R1+0x3b8], R6 ;  /* 0x0003b80601007387 */ /* 0x0009e20000100a00 */
[-C--:B-1----:R-:W-:Y:S06]  /*492f0*/  HMMA.1688.F32.TF32 R8, R56, R32.reuse, R112 ;  /* 0x000000203808723c */ /* 0x082fec0000081070 */
[-C--:B----4-:R-:W-:Y:S01]  /*49300*/  HMMA.1688.F32.TF32 R4, R60, R32.reuse, R176 ;  /* 0x000000203c04723c */ /* 0x090fe200000810b0 */
        /* <DEDUP_REMOVED lines=10> */
[----:B----4-:R-:W-:Y:S05]  /*493b0*/  HMMA.1688.F32.TF32 R4, R72, R32, R236 ;  /* 0x000000204804723c */ /* 0x010fea00000810ec */
[----:B------:R-:W-:Y:S04]  /*493c0*/  STL.64 [R1+0x390], R12 ;  /* 0x0003900c01007387 */ /* 0x000fe80000100a00 */
[----:B------:R-:W-:-:S14]  /*493d0*/  STL.64 [R1+0x398], R14 ;  /* 0x0003980e01007387 */ /* 0x000fdc0000100a00 */
[----:B------:R-:W-:Y:S01]  /*493e0*/  STL.64 [R1+0x380], R4 ;  /* 0x0003800401007387 */ /* 0x000fe20000100a00 */
[----:B------:R-:W-:-:S03]  /*493f0*/  IMAD.MOV.U32 R89, RZ, RZ, R7 ;  /* 0x000000ffff597224 */ /* 0x000fc600078e0007 */
[----:B------:R-:W-:Y:S04]  /*49400*/  STL.64 [R1+0xda0], R8 ;  /* 0x000da00801007387 */ /* 0x000fe80000100a00 */
[----:B------:R-:W-:Y:S04]  /*49410*/  STL.64 [R1+0xda8], R10 ;  /* 0x000da80a01007387 */ /* 0x000fe80000100a00 */
[----:B------:R4:W-:Y:S02]  /*49420*/  STL [R1+0x388], R6 ;  /* 0x0003880601007387 */ /* 0x0009e40000100800 */
[----:B----4-:R-:W-:Y:S02]  /*49430*/  HMMA.1688.F32.TF32 R4, R76, R32, R160 ;  /* 0x000000204c04723c */ /* 0x010fe400000810a0 */
[----:B------:R-:W-:Y:S01]  /*49440*/  STL [R1+0x4710], R89 ;  /* 0x0047105901007387 */ /* 0x000fe20000100800 */
[----:B------:R-:W-:Y:S01]  /*49450*/  MOV R236, R136 ;  /* 0x0000008800ec7202 */ /* 0x000fe20000000f00 */
[----:B------:R-:W-:-:S02]  /*49460*/  IMAD.MOV.U32 R237, RZ, RZ, R137 ;  /* 0x000000ffffed7224 */ /* 0x000fc400078e0089 */
[----:B------:R-:W4:Y:S01]  /*49470*/  LDL.LU R136, [R1+0x49b4] ;  /* 0x0049b40001887983 */ /* 0x000f220000300800 */
[----:B------:R-:W-:Y:S02]  /*49480*/  IMAD.MOV.U32 R238, RZ, RZ, R157 ;  /* 0x000000ffffee7224 */ /* 0x000fe400078e009d */
[----:B------:R-:W-:Y:S01]  /*49490*/  IMAD.MOV.U32 R239, RZ, RZ, R156 ;  /* 0x000000ffffef7224 */ /* 0x000fe200078e009c */
[----:B------:R-:W1:Y:S01]  /*494a0*/  LDSM.16.M88.4 R160, [R252+UR11+0x9000] ;  /* 0x0090000bfca0783b */ /* 0x000e620008000200 */
[----:B------:R-:W-:Y:S01]  /*494b0*/  MOV R176, R153 ;  /* 0x0000009900b07202 */ /* 0x000fe20000000f00 */
[----:B--2---:R-:W-:Y:S02]  /*494c0*/  IMAD.MOV.U32 R177, RZ, RZ, R152 ;  /* 0x000000ffffb17224 */ /* 0x004fe400078e0098 */
[----:B------:R-:W2:Y:S01]  /*494d0*/  LDSM.16.M88.4 R156, [R252+UR11+0x9800] ;  /* 0x0098000bfc9c783b */ /* 0x000ea20008000200 */
[----:B------:R-:W-:Y:S02]  /*494e0*/  IMAD.MOV.U32 R178, RZ, RZ, R149 ;  /* 0x000000ffffb27224 */ /* 0x000fe400078e0095 */
[----:B------:R-:W-:Y:S01]  /*494f0*/  IMAD.MOV.U32 R179, RZ, RZ, R148 ;  /* 0x000000ffffb37224 */ /* 0x000fe200078e0094 */
[----:B------:R-:W2:Y:S01]  /*49500*/  LDSM.16.M88.4 R152, [R252+UR11+0xa000] ;  /* 0x00a0000bfc98783b */ /* 0x000ea20008000200 */
[----:B------:R-:W-:Y:S01]  /*49510*/  MOV R192, R145 ;  /* 0x0000009100c07202 */ /* 0x000fe20000000f00 */
[----:B------:R-:W-:-:S02]  /*49520*/  IMAD.MOV.U32 R193, RZ, RZ, R144 ;  /* 0x000000ffffc17224 */ /* 0x000fc400078e0090 */
[----:B------:R-:W2:Y:S04]  /*49530*/  LDSM.16.M88.4 R148, [R252+UR11+0xa800] ;  /* 0x00a8000bfc94783b */ /* 0x000ea80008000200 */
[----:B------:R-:W-:Y:S04]  /*49540*/  STL.64 [R1+0xe20], R4 ;  /* 0x000e200401007387 */ /* 0x000fe80000100a00 */
[----:B------:R-:W-:Y:S04]  /*49550*/  STL.64 [R1+0xe28], R6 ;  /* 0x000e280601007387 */ /* 0x000fe80000100a00 */
[----:B------:R-:W4:Y:S01]  /*49560*/  LDL.LU R137, [R1+0x49b0] ;  /* 0x0049b00001897983 */ /* 0x000f220000300800 */
[----:B------:R-:W-:-:S02]  /*49570*/  IMAD.MOV.U32 R194, RZ, RZ, R141 ;  /* 0x000000ffffc27224 */ /* 0x000fc400078e008d */
[----:B------:R-:W-:Y:S01]  /*49580*/  IMAD.MOV.U32 R195, RZ, RZ, R140 ;  /* 0x000000ffffc37224 */ /* 0x000fe200078e008c */
[----:B------:R-:W2:Y:S04]  /*49590*/  LDSM.16.M88.4 R144, [R252+UR11+0xb000] ;  /* 0x00b0000bfc90783b */ /* 0x000ea80008000200 */
[----:B------:R-:W2:Y:S01]  /*495a0*/  LDSM.16.M88.4 R140, [R252+UR11+0xb800] ;  /* 0x00b8000bfc8c783b */ /* 0x000ea20008000200 */
[----:B------:R-:W-:Y:S02]  /*495b0*/  IMAD.MOV.U32 R126, RZ, RZ, R93 ;  /* 0x000000ffff7e7224 */ /* 0x000fe400078e005d */
[----:B------:R-:W-:Y:S02]  /*495c0*/  IMAD.MOV.U32 R127, RZ, RZ, R92 ;  /* 0x000000ffff7f7224 */ /* 0x000fe400078e005c */
[----:B------:R-:W-:Y:S04]  /*495d0*/  LDSM.16.M88.4 R92, [R252+UR11+0xf000] ;  /* 0x00f0000bfc5c783b */ /* 0x000fe80008000200 */
[----:B------:R-:W-:Y:S04]  /*495e0*/  STL [R1+0x4864], R122 ;  /* 0x0048647a01007387 */ /* 0x000fe80000100800 */
[----:B------:R-:W-:Y:S04]  /*495f0*/  STL [R1+0x4860], R123 ;  /* 0x0048607b01007387 */ /* 0x000fe80000100800 */
[----:B------:R-:W-:Y:S04]  /*49600*/  STL [R1+0x486c], R118 ;  /* 0x00486c7601007387 */ /* 0x000fe80000100800 */
[----:B------:R-:W-:Y:S04]  /*49610*/  STL [R1+0x4868], R119 ;  /* 0x0048687701007387 */ /* 0x000fe80000100800 */
[----:B---3--:R-:W-:Y:S04]  /*49620*/  STL [R1+0x4874], R174 ;  /* 0x004874ae01007387 */ /* 0x008fe80000100800 */
[----:B------:R-:W-:Y:S04]  /*49630*/  STL [R1+0x4870], R175 ;  /* 0x004870af01007387 */ /* 0x000fe80000100800 */
[----:B-1----:R1:W-:Y:S04]  /*49640*/  STL [R1+0x487c], R170 ;  /* 0x00487caa01007387 */ /* 0x0023e80000100800 */
        /* <DEDUP_REMOVED lines=19> */
[----:B------:R-:W-:-:S15]  /*49780*/  HMMA.1688.F32.TF32 R4, R16, R116, R192 ;  /* 0x000000741004723c */ /* 0x000fde00000810c0 */
[----:B------:R-:W-:-:S09]  /*49790*/  NOP ;  /* 0x0000000000007918 */ /* 0x000fd20000000000 */
[----:B-1----:R-:W-:Y:S01]  /*497a0*/  MOV R170, R4 ;  /* 0x0000000400aa7202 */ /* 0x002fe20000000f00 */
[----:B---3--:R-:W-:Y:S02]  /*497b0*/  IMAD.MOV.U32 R171, RZ, RZ, R5 ;  /* 0x000000ffffab7224 */ /* 0x008fe400078e0005 */
[----:B------:R-:W-:Y:S02]  /*497c0*/  IMAD.MOV.U32 R174, RZ, RZ, R6 ;  /* 0x000000ffffae7224 */ /* 0x000fe400078e0006 */
[----:B------:R-:W-:Y:S02]  /*497d0*/  IMAD.MOV.U32 R175, RZ, RZ, R7 ;  /* 0x000000ffffaf7224 */ /* 0x000fe400078e0007 */
[C---:B------:R-:W-:Y:S01]  /*497e0*/  HMMA.1688.F32.TF32 R4, R16.reuse, R172, R176 ;  /* 0x000000ac1004723c */ /* 0x040fe200000810b0 */
[----:B----4-:R-:W-:Y:S01]  /*497f0*/  IMAD.MOV.U32 R125, RZ, RZ, R136 ;  /* 0x000000ffff7d7224 */ /* 0x010fe200078e0088 */
[----:B------:R-:W-:Y:S02]  /*49800*/  MOV R124, R137 ;  /* 0x00000089007c7202 */ /* 0x000fe40000000f00 */
[----:B------:R-:W1:Y:S05]  /*49810*/  LDSM.16.M88.4 R136, [R252+UR11+0xc000] ;  /* 0x00c0000bfc88783b */ /* 0x000e6a0008000200 */
[----:B------:R-:W-:Y:S01]  /*49820*/  HMMA.1688.F32.TF32 R8, R16, R120, R124 ;  /* 0x000000781008723c */ /* 0x000fe2000008107c */
[----:B-1----:R1:W-:Y:S04]  /*49830*/  STL [R1+0x48cc], R138 ;  /* 0x0048cc8a01007387 */ /* 0x0023e80000100800 */
[----:B------:R2:W-:Y:S04]  /*49840*/  STL [R1+0x48c8], R139 ;  /* 0x0048c88b01007387 */ /* 0x0005e80000100800 */
[----:B------:R-:W-:Y:S04]  /*49850*/  STL [R1+0x48d4], R114 ;  /* 0x0048d47201007387 */ /* 0x000fe80000100800 */
[----:B------:R-:W-:Y:S04]  /*49860*/  STL [R1+0x48d0], R115 ;  /* 0x0048d07301007387 */ /* 0x000fe80000100800 */
[----:B------:R3:W-:Y:S04]  /*49870*/  STL [R1+0x48dc], R110 ;  /* 0x0048dc6e01007387 */ /* 0x0007e80000100800 */
[----:B------:R4:W-:Y:S04]  /*49880*/  STL [R1+0x48d8], R111 ;  /* 0x0048d86f01007387 */ /* 0x0009e80000100800 */
        /* <DEDUP_REMOVED lines=10> */
[----:B------:R-:W-:Y:S04]  /*49930*/  STL.64 [R1+0x370], R8 ;  /* 0x0003700801007387 */ /* 0x000fe80000100a00 */
[----:B------:R-:W-:Y:S04]  /*49940*/  STL.64 [R1+0x378], R10 ;  /* 0x0003780a01007387 */ /* 0x000fe80000100a00 */
[----:B------:R-:W2:Y:S04]  /*49950*/  LDL.LU R192, [R1+0xfd0] ;  /* 0x000fd00001c07983 */ /* 0x000ea80000300800 */
[----:B------:R-:W2:Y:S04]  /*49960*/  LDL.LU R193, [R1+0xfd4] ;  /* 0x000fd40001c17983 */ /* 0x000ea80000300800 */
[----:B------:R-:W2:Y:S04]  /*49970*/  LDL.LU R194, [R1+0xfd8] ;  /* 0x000fd80001c27983 */ /* 0x000ea80000300800 */
[----:B------:R-:W2:Y:S04]  /*49980*/  LDL.LU R195, [R1+0xfdc] ;  /* 0x000fdc0001c37983 */ /* 0x000ea80000300800 */
[----:B------:R-:W-:Y:S04]  /*49990*/  STL [R1+0x4904], R175 ;  /* 0x004904af01007387 */ /* 0x000fe80000100800 */
[----:B------:R-:W-:Y:S04]  /*499a0*/  STL [R1+0x4900], R174 ;  /* 0x004900ae01007387 */ /* 0x000fe80000100800 */
[----:B------:R4:W-:Y:S04]  /*499b0*/  STL [R1+0x48fc], R171 ;  /* 0x0048fcab01007387 */ /* 0x0009e80000100800 */
[----:B------:R4:W-:Y:S04]  /*499c0*/  STL [R1+0x48f8], R170 ;  /* 0x0048f8aa01007387 */ /* 0x0009e80000100800 */
        /* <DEDUP_REMOVED lines=8> */
[----:B------:R-:W-:Y:S04]  /*49a50*/  STL [R1+0x4914], R123 ;  /* 0x0049147b01007387 */ /* 0x000fe80000100800 */
[----:B------:R-:W-:Y:S04]  /*49a60*/  STL [R1+0x4910], R122 ;  /* 0x0049107a01007387 */ /* 0x000fe80000100800 */
[----:B------:R4:W-:Y:S04]  /*49a70*/  STL [R1+0x490c], R119 ;  /* 0x00490c7701007387 */ /* 0x0009e80000100800 */
[----:B------:R4:W-:Y:S04]  /*49a80*/  STL [R1+0x4908], R118 ;  /* 0x0049087601007387 */ /* 0x0009e80000100800 */
[----:B------:R-:W4:Y:S04]  /*49a90*/  LDL.LU R124, [R1+0xfb0] ;  /* 0x000fb000017c7983 */ /* 0x000f280000300800 */
[----:B------:R-:W4:Y:S04]  /*49aa0*/  LDL.LU R125, [R1+0xfb4] ;  /* 0x000fb400017d7983 */ /* 0x000f280000300800 */
[----:B------:R-:W4:Y:S04]  /*49ab0*/  LDL.LU R126, [R1+0xfb8] ;  /* 0x000fb800017e7983 */ /* 0x000f280000300800 */
[----:B------:R-:W4:Y:S01]  /*49ac0*/  LDL.LU R127, [R1+0xfbc] ;  /* 0x000fbc00017f7983 */ /* 0x000f220000300800 */
[----:B------:R-:W-:Y:S03]  /*49ad0*/  HMMA.1688.F32.TF32 R4, R16, R168, R236 ;  /* 0x000000a81004723c */ /* 0x000fe600000810ec */
[----:B------:R-:W4:Y:S04]  /*49ae0*/  LDL.LU R236, [R1+0xfa0] ;  /* 0x000fa00001ec7983 */ /* 0x000f280000300800 */
[----:B------:R-:W4:Y:S04]  /*49af0*/  LDL.LU R237, [R1+0xfa4] ;  /* 0x000fa40001ed7983 */ /* 0x000f280000300800 */
[----:B------:R-:W4:Y:S04]  /*49b00*/  LDL.LU R238, [R1+0xfa8] ;  /* 0x000fa80001ee7983 */ /* 0x000f280000300800 */
[----:B------:R-:W4:Y:S04]  /*49b10*/  LDL.LU R239, [R1+0xfac] ;  /* 0x000fac0001ef7983 */ /* 0x000f280000300800 */
[----:B------:R-:W4:Y:S04]  /*49b20*/  LDL.LU R176, [R1+0xf90] ;  /* 0x000f900001b07983 */ /* 0x000f280000300800 */
[----:B------:R-:W4:Y:S01]  /*49b30*/  LDL.LU R177, [R1+0xf94] ;  /* 0x000f940001b17983 */ /* 0x000f220000300800 */
[----:B------:R-:W-:Y:S01]  /*49b40*/  MOV R22, R4 ;  /* 0x0000000400167202 */ /* 0x000fe20000000f00 */
[----:B------:R-:W-:-:S02]  /*49b50*/  IMAD.MOV.U32 R23, RZ, RZ, R5 ;  /* 0x000000ffff177224 */ /* 0x000fc400078e0005 */
[----:B------:R-:W-:Y:S01]  /*49b60*/  IMAD.MOV.U32 R26, RZ, RZ, R6 ;  /* 0x000000ffff1a7224 */ /* 0x000fe200078e0006 */
[----:B------:R-:W4:Y:S01]  /*49b70*/  LDL.LU R178, [R1+0xf98] ;  /* 0x000f980001b27983 */ /* 0x000f220000300800 */
[----:B------:R-:W-:-:S03]  /*49b80*/  IMAD.MOV.U32 R27, RZ, RZ, R7 ;  /* 0x000000ffff1b7224 */ /* 0x000fc600078e0007 */
[----:B------:R-:W4:Y:S04]  /*49b90*/  LDL.LU R179, [R1+0xf9c] ;  /* 0x000f9c0001b37983 */ /* 0x000f280000300800 */
[----:B------:R-:W-:Y:S04]  /*49ba0*/  STL [R1+0x4924], R27 ;  /* 0x0049241b01007387 */ /* 0x000fe80000100800 */
[----:B------:R-:W-:Y:S04]  /*49bb0*/  STL [R1+0x4920], R26 ;  /* 0x0049201a01007387 */ /* 0x000fe80000100800 */
[----:B------:R1:W-:Y:S04]  /*49bc0*/  STL [R1+0x491c], R23 ;  /* 0x00491c1701007387 */ /* 0x0003e80000100800 */
[----:B------:R1:W-:Y:S01]  /*49bd0*/  STL [R1+0x4918], R22 ;  /* 0x0049181601007387 */ /* 0x0003e20000100800 */
[----:B--2---:R-:W-:Y:S03]  /*49be0*/  HMMA.1688.F32.TF32 R4, R16, R24, R192 ;  /* 0x000000181004723c */ /* 0x004fe600000810c0 */
[----:B------:R-:W2:Y:S04]  /*49bf0*/  LDL.LU R192, [R1+0xf80] ;  /* 0x000f800001c07983 */ /* 0x000ea80000300800 */
[----:B------:R-:W2:Y:S04]  /*49c00*/  LDL.LU R193, [R1+0xf84] ;  /* 0x000f840001c17983 */ /* 0x000ea80000300800 */
[----:B------:R-:W2:Y:S04]  /*49c10*/  LDL.LU R194, [R1+0xf88] ;  /* 0x000f880001c27983 */ /* 0x000ea80000300800 */
[----:B------:R-:W2:Y:S09]  /*49c20*/  LDL.LU R195, [R1+0xf8c] ;  /* 0x000f8c0001c37983 */ /* 0x000eb20000300800 */
[----:B------:R-:W-:Y:S01]  /*49c30*/  MOV R162, R4 ;  /* 0x0000000400a27202 */ /* 0x000fe20000000f00 */
[----:B------:R-:W-:-:S02]  /*49c40*/  IMAD.MOV.U32 R163, RZ, RZ, R5 ;  /* 0x000000ffffa37224 */ /* 0x000fc400078e0005 */
[----:B------:R-:W-:Y:S02]  /*49c50*/  IMAD.MOV.U32 R166, RZ, RZ, R6 ;  /* 0x000000ffffa67224 */ /* 0x000fe400078e0006 */
[----:B------:R-:W-:Y:S02]  /*49c60*/  IMAD.MOV.U32 R167, RZ, RZ, R7 ;  /* 0x000000ffffa77224 */ /* 0x000fe400078e0007 */
[----:B---3--:R-:W-:Y:S03]  /*49c70*/  HMMA.1688.F32.TF32 R4, R16, R20, R132 ;  /* 0x000000141004723c */ /* 0x008fe60000081084 */
[----:B------:R-:W-:-:S15]  /*49c80*/  STL [R1+0x4934], R167 ;  /* 0x004934a701007387 */ /* 0x000fde0000100800 */
[----:B------:R-:W-:-:S06]  /*49c90*/  NOP ;  /* 0x0000000000007918 */ /* 0x000fcc0000000000 */
[----:B------:R-:W-:Y:S01]  /*49ca0*/  MOV R154, R4 ;  /* 0x00000004009a7202 */ /* 0x000fe20000000f00 */
[----:B------:R-:W-:Y:S02]  /*49cb0*/  IMAD.MOV.U32 R155, RZ, RZ, R5 ;  /* 0x000000ffff9b7224 */ /* 0x000fe400078e0005 */
[----:B------:R-:W-:Y:S02]  /*49cc0*/  IMAD.MOV.U32 R158, RZ, RZ, R6 ;  /* 0x000000ffff9e7224 */ /* 0x000fe400078e0006 */
[----:B------:R-:W-:Y:S02]  /*49cd0*/  IMAD.MOV.U32 R159, RZ, RZ, R7 ;  /* 0x000000ffff9f7224 */ /* 0x000fe400078e0007 */
[----:B----4-:R-:W-:Y:S01]  /*49ce0*/  HMMA.1688.F32.TF32 R4, R16, R164, R124 ;  /* 0x000000a41004723c */ /* 0x010fe2000008107c */
[----:B------:R-:W-:Y:S04]  /*49cf0*/  STL [R1+0x4930], R166 ;  /* 0x004930a601007387 */ /* 0x000fe80000100800 */
[----:B------:R3:W-:Y:S04]  /*49d00*/  STL [R1+0x492c], R163 ;  /* 0x00492ca301007387 */ /* 0x0007e80000100800 */
[----:B------:R4:W-:Y:S04]  /*49d10*/  STL [R1+0x4928], R162 ;  /* 0x004928a201007387 */ /* 0x0009e80000100800 */
[----:B------:R4:W-:Y:S04]  /*49d20*/  STL [R1+0x493c], R155 ;  /* 0x00493c9b01007387 */ /* 0x0009e80000100800 */
[----:B------:R4:W-:Y:S07]  /*49d30*/  STL [R1+0x4938], R154 ;  /* 0x0049389a01007387 */ /* 0x0009ee0000100800 */
[----:B------:R-:W-:Y:S01]  /*49d40*/  MOV R34, R4 ;  /* 0x0000000400227202 */ /* 0x000fe20000000f00 */
[----:B------:R-:W-:-:S02]  /*49d50*/  IMAD.MOV.U32 R35, RZ, RZ, R5 ;  /* 0x000000ffff237224 */ /* 0x000fc400078e0005 */
[----:B------:R-:W-:Y:S02]  /*49d60*/  IMAD.MOV.U32 R38, RZ, RZ, R6 ;  /* 0x000000ffff267224 */ /* 0x000fe400078e0006 */
[----:B------:R-:W-:Y:S02]  /*49d70*/  IMAD.MOV.U32 R39, RZ, RZ, R7 ;  /* 0x000000ffff277224 */ /* 0x000fe400078e0007 */
[----:B------:R-:W-:Y:S01]  /*49d80*/  HMMA.1688.F32.TF32 R4, R16, R160, R236 ;  /* 0x000000a01004723c */ /* 0x000fe200000810ec */
        /* <DEDUP_REMOVED lines=24> */
[----:B------:R-:W-:Y:S01]  /*49f10*/  HMMA.1688.F32.TF32 R4, R16, R156, R176 ;  /* 0x0000009c1004723c */ /* 0x000fe200000810b0 */
[----:B------:R-:W4:Y:S04]  /*49f20*/  LDL.LU R176, [R1+0xf20] ;  /* 0x000f200001b07983 */ /* 0x000f280000300800 */
[----:B------:R-:W4:Y:S04]  /*49f30*/  LDL.LU R177, [R1+0xf24] ;  /* 0x000f240001b17983 */ /* 0x000f280000300800 */
[----:B------:R-:W4:Y:S04]  /*49f40*/  LDL.LU R178, [R1+0xf28] ;  /* 0x000f280001b27983 */ /* 0x000f280000300800 */
[----:B------:R-:W4:Y:S11]  /*49f50*/  LDL.LU R179, [R1+0xf2c] ;  /* 0x000f2c0001b37983 */ /* 0x000f360000300800 */
[----:B-1----:R-:W-:Y:S01]  /*49f60*/  MOV R138, R4 ;  /* 0x00000004008a7202 */ /* 0x002fe20000000f00 */
[----:B------:R-:W-:-:S02]  /*49f70*/  IMAD.MOV.U32 R139, RZ, RZ, R5 ;  /* 0x000000ffff8b7224 */ /* 0x000fc400078e0005 */
[----:B------:R-:W-:Y:S02]  /*49f80*/  IMAD.MOV.U32 R142, RZ, RZ, R6 ;  /* 0x000000ffff8e7224 */ /* 0x000fe400078e0006 */
[----:B------:R-:W-:Y:S02]  /*49f90*/  IMAD.MOV.U32 R143, RZ, RZ, R7 ;  /* 0x000000ffff8f7224 */ /* 0x000fe400078e0007 */
[----:B--2---:R-:W-:Y:S01]  /*49fa0*/  HMMA.1688.F32.TF32 R4, R16, R152, R192 ;  /* 0x000000981004723c */ /* 0x004fe200000810c0 */
[----:B------:R-:W2:Y:S04]  /*49fb0*/  LDL.LU R192, [R1+0xf10] ;  /* 0x000f100001c07983 */ /* 0x000ea80000300800 */
[----:B------:R-:W2:Y:S04]  /*49fc0*/  LDL.LU R193, [R1+0xf14] ;  /* 0x000f140001c17983 */ /* 0x000ea80000300800 */
[----:B------:R-:W2:Y:S04]  /*49fd0*/  LDL.LU R194, [R1+0xf18] ;  /* 0x000f180001c27983 */ /* 0x000ea80000300800 */
[----:B------:R-:W2:Y:S11]  /*49fe0*/  LDL.LU R195, [R1+0xf1c] ;  /* 0x000f1c0001c37983 */ /* 0x000eb60000300800 */
[----:B------:R-:W-:Y:S01]  /*49ff0*/  MOV R110, R4 ;  /* 0x00000004006e7202 */ /* 0x000fe20000000f00 */
[----:B------:R-:W-:-:S02]  /*4a000*/  IMAD.MOV.U32 R111, RZ, RZ, R5 ;  /* 0x000000ffff6f7224 */ /* 0x000fc400078e0005 */
[----:B------:R-:W-:Y:S02]  /*4a010*/  IMAD.MOV.U32 R114, RZ, RZ, R6 ;  /* 0x000000ffff727224 */ /* 0x000fe400078e0006 */
[----:B------:R-:W-:Y:S02]  /*4a020*/  IMAD.MOV.U32 R115, RZ, RZ, R7 ;  /* 0x000000ffff737224 */ /* 0x000fe400078e0007 */
[----:B---3--:R-:W-:Y:S01]  /*4a030*/  HMMA.1688.F32.TF32 R4, R16, R148, R236 ;  /* 0x000000941004723c */ /* 0x008fe200000810ec */
[----:B------:R-:W3:Y:S04]  /*4a040*/  LDL.LU R236, [R1+0xf00] ;  /* 0x000f000001ec7983 */ /* 0x000ee80000300800 */
[----:B------:R-:W3:Y:S04]  /*4a050*/  LDL.LU R237, [R1+0xf04] ;  /* 0x000f040001ed7983 */ /* 0x000ee80000300800 */
[----:B------:R-:W3:Y:S04]  /*4a060*/  LDL.LU R238, [R1+0xf08] ;  /* 0x000f080001ee7983 */ /* 0x000ee80000300800 */
[----:B------:R-:W3:Y:S11]  /*4a070*/  LDL.LU R239, [R1+0xf0c] ;  /* 0x000f0c0001ef7983 */ /* 0x000ef60000300800 */
[----:B------:R-:W-:Y:S01]  /*4a080*/  MOV R42, R4 ;  /* 0x00000004002a7202 */ /* 0x000fe20000000f00 */
[----:B------:R-:W-:-:S02]  /*4a090*/  IMAD.MOV.U32 R46, RZ, RZ, R5 ;  /* 0x000000ffff2e7224 */ /* 0x000fc400078e0005 */
[----:B------:R-:W-:Y:S02]  /*4a0a0*/  IMAD.MOV.U32 R47, RZ, RZ, R6 ;  /* 0x000000ffff2f7224 */ /* 0x000fe400078e0006 */
[----:B------:R-:W-:Y:S02]  /*4a0b0*/  IMAD.MOV.U32 R43, RZ, RZ, R7 ;  /* 0x000000ffff2b7224 */ /* 0x000fe400078e0007 */
[----:B----4-:R-:W-:-:S15]  /*4a0c0*/  HMMA.1688.F32.TF32 R4, R16, R144, R228 ;  /* 0x000000901004723c */ /* 0x010fde00000810e4 */
[----:B------:R-:W-:-:S09]  /*4a0d0*/  NOP ;  /* 0x0000000000007918 */ /* 0x000fd20000000000 */
[----:B------:R-:W-:Y:S01]  /*4a0e0*/  MOV R102, R4 ;  /* 0x0000000400667202 */ /* 0x000fe20000000f00 */
[----:B------:R-:W-:Y:S02]  /*4a0f0*/  IMAD.MOV.U32 R103, RZ, RZ, R5 ;  /* 0x000000ffff677224 */ /* 0x000fe400078e0005 */
[----:B------:R-:W-:Y:S02]  /*4a100*/  IMAD.MOV.U32 R106, RZ, RZ, R6 ;  /* 0x000000ffff6a7224 */ /* 0x000fe400078e0006 */
[----:B------:R-:W-:Y:S02]  /*4a110*/  IMAD.MOV.U32 R107, RZ, RZ, R7 ;  /* 0x000000ffff6b7224 */ /* 0x000fe400078e0007 */
[----:B------:R-:W-:-:S15]  /*4a120*/  HMMA.1688.F32.TF32 R4, R16, R140, R128 ;  /* 0x0000008c1004723c */ /* 0x000fde0000081080 */
        /* <DEDUP_REMOVED lines=23> */
[----:B--2---:R-:W-:Y:S01]  /*4a2a0*/  HMMA.1688.F32.TF32 R4, R16, R104, R192 ;  /* 0x000000681004723c */ /* 0x004fe200000810c0 */
        /* <DEDUP_REMOVED lines=30> */
[----:B------:R-:W4:Y:S01]  /*4a490*/  LDL.LU R226, [R1+0x568] ;  /* 0x0005680001e27983 */ /* 0x000f220000300800 */
[----:B------:R-:W-:-:S03]  /*4a4a0*/  MOV R163, R4 ;  /* 0x0000000400a37202 */ /* 0x000fc60000000f00 */
[----:B------:R-:W4:Y:S01]  /*4a4b0*/  LDL.LU R227, [R1+0x56c] ;  /* 0x00056c0001e37983 */ /* 0x000f220000300800 */
[----:B------:R-:W-:-:S03]  /*4a4c0*/  IMAD.MOV.U32 R162, RZ, RZ, R5 ;  /* 0x000000ffffa27224 */ /* 0x000fc600078e0005 */
[----:B------:R-:W2:Y:S01]  /*4a4d0*/  LDL.LU R188, [R1+0x540] ;  /* 0x0005400001bc7983 */ /* 0x000ea20000300800 */
[----:B------:R-:W-:Y:S02]  /*4a4e0*/  IMAD.MOV.U32 R27, RZ, RZ, R6 ;  /* 0x000000ffff1b7224 */ /* 0x000fe400078e0006 */
[----:B------:R-:W-:Y:S01]  /*4a4f0*/  IMAD.MOV.U32 R26, RZ, RZ, R7 ;  /* 0x000000ffff1a7224 */ /* 0x000fe200078e0007 */
[----:B------:R-:W2:Y:S01]  /*4a500*/  LDL.LU R189, [R1+0x544] ;  /* 0x0005440001bd7983 */ /* 0x000ea20000300800 */
[----:B---3--:R-:W-:Y:S03]  /*4a510*/  HMMA.1688.F32.TF32 R4, R16, R100, R236 ;  /* 0x000000641004723c */ /* 0x008fe600000810ec */
        /* <DEDUP_REMOVED lines=21> */
[----:B------:R-:W4:Y:S01]  /*4a670*/  LDL.LU R187, [R1+0x1ec] ;  /* 0x0001ec0001bb7983 */ /* 0x000f220000300800 */
[----:B------:R-:W-:-:S03]  /*4a680*/  MOV R155, R4 ;  /* 0x00000004009b7202 */ /* 0x000fc60000000f00 */
[----:B------:R-:W2:Y:S01]  /*4a690*/  LDL.LU R80, [R1+0x1c0] ;  /* 0x0001c00001507983 */ /* 0x000ea20000300800 */
[----:B------:R-:W-:-:S03]  /*4a6a0*/  IMAD.MOV.U32 R154, RZ, RZ, R5 ;  /* 0x000000ffff9a7224 */ /* 0x000fc600078e0005 */
[----:B------:R-:W2:Y:S01]  /*4a6b0*/  LDL.LU R81, [R1+0x1c4] ;  /* 0x0001c40001517983 */ /* 0x000ea20000300800 */
[----:B------:R-:W-:-:S03]  /*4a6c0*/  IMAD.MOV.U32 R167, RZ, RZ, R6 ;  /* 0x000000ffffa77224 */ /* 0x000fc600078e0006 */
[----:B------:R-:W2:Y:S01]  /*4a6d0*/  LDL.LU R82, [R1+0x1c8] ;  /* 0x0001c80001527983 */ /* 0x000ea20000300800 */
[----:B------:R-:W-:-:S03]  /*4a6e0*/  IMAD.MOV.U32 R166, RZ, RZ, R7 ;  /* 0x000000ffffa67224 */ /* 0x000fc600078e0007 */
        /* <DEDUP_REMOVED lines=45> */
[C---:B--2---:R-:W-:Y:S06]  /*4a9c0*/  HMMA.1688.F32.TF32 R48, R16.reuse, R96, R180 ;  /* 0x000000601030723c */ /* 0x044fec00000810b4 */
[----:B---3--:R-:W-:-:S15]  /*4a9d0*/  HMMA.1688.F32.TF32 R200, R16, R92, R200 ;  /* 0x0000005c10c8723c */ /* 0x008fde00000810c8 */
[----:B------:R-:W-:-:S03]  /*4a9e0*/  NOP ;  /* 0x0000000000007918 */ /* 0x000fc60000000000 */
[----:B------:R-:W-:Y:S01]  /*4a9f0*/  MOV R37, R48 ;  /* 0x0000003000257202 */ /* 0x000fe20000000f00 */
[----:B------:R-:W-:Y:S02]  /*4aa00*/  IMAD.MOV.U32 R36, RZ, RZ, R49 ;  /* 0x000000ffff247224 */ /* 0x000fe400078e0031 */
[----:B------:R-:W-:Y:S02]  /*4aa10*/  IMAD.MOV.U32 R33, RZ, RZ, R50 ;  /* 0x000000ffff217224 */ /* 0x000fe400078e0032 */
[----:B------:R-:W-:Y:S01]  /*4aa20*/  IMAD.MOV.U32 R32, RZ, RZ, R51 ;  /* 0x000000ffff207224 */ /* 0x000fe200078e0033 */
[----:B----4-:R-:W-:Y:S06]  /*4aa30*/  HMMA.1688.F32.TF32 R180, R16, R28, R216 ;  /* 0x0000001c10b4723c */ /* 0x010fec00000810d8 */
[C---:B------:R-:W-:Y:S06]  /*4aa40*/  HMMA.1688.F32.TF32 R48, R52.reuse, R120, R8 ;  /* 0x000000783430723c */ /* 0x040fec0000081008 */
[C---:B------:R-:W-:Y:S06]  /*4aa50*/  HMMA.1688.F32.TF32 R16, R52.reuse, R116, R4 ;  /* 0x000000743410723c */ /* 0x040fec0000081004 */
[C---:B------:R-:W-:Y:S06]  /*4aa60*/  HMMA.1688.F32.TF32 R8, R52.reuse, R172, R80 ;  /* 0x000000ac3408723c */ /* 0x040fec0000081050 */
[C---:B------:R-:W-:Y:S01]  /*4aa70*/  HMMA.1688.F32.TF32 R4, R52.reuse, R168, R240 ;  /* 0x000000a83404723c */ /* 0x040fe200000810f0 */
[----:B------:R-:W-:Y:S04]  /*4aa80*/  STL.64 [R1+0x240], R200 ;  /* 0x000240c801007387 */ /* 0x000fe80000100a00 */
[----:B------:R-:W-:Y:S04]  /*4aa90*/  STL.64 [R1+0x248], R202 ;  /* 0x000248ca01007387 */ /* 0x000fe80000100a00 */
        /* <DEDUP_REMOVED lines=13> */
[----:B------:R-:W-:Y:S01]  /*4ab70*/  STL.64 [R1+0x490], R16 ;  /* 0x0004901001007387 */ /* 0x000fe20000100a00 */
[C---:B------:R-:W-:Y:S03]  /*4ab80*/  HMMA.1688.F32.TF32 R12, R52.reuse, R160, R12 ;  /* 0x000000a0340c723c */ /* 0x040fe6000008100c */
        /* <DEDUP_REMOVED lines=41> */
[----:B-1----:R-:W-:Y:S06]  /*4ae20*/  HMMA.1688.F32.TF32 R8, R52, R28, R176 ;  /* 0x0000001c3408723c */ /* 0x002fec00000810b0 */
[----:B--2---:R-:W-:Y:S05]  /*4ae30*/  HMMA.1688.F32.TF32 R4, R56, R120, R192 ;  /* 0x000000783804723c */ /* 0x004fea00000810c0 */
[----:B------:R-:W-:Y:S04]  /*4ae40*/  STL.64 [R1+0x5e0], R12 ;  /* 0x0005e00c01007387 */ /* 0x000fe80000100a00 */
[----:B------:R-:W-:-:S14]  /*4ae50*/  STL.64 [R1+0x5e8], R14 ;  /* 0x0005e80e01007387 */ /* 0x000fdc0000100a00 */
[----:B------:R-:W-:Y:S01]  /*4ae60*/  STL.64 [R1+0x220], R4 ;  /* 0x0002200401007387 */ /* 0x000fe20000100a00 */
[----:B------:R-:W-:-:S03]  /*4ae70*/  MOV R30, R7 ;  /* 0x00000007001e7202 */ /* 0x000fc60000000f00 */
[----:B------:R-:W-:Y:S04]  /*4ae80*/  STL.64 [R1+0x5d0], R8 ;  /* 0x0005d00801007387 */ /* 0x000fe80000100a00 */
[----:B------:R-:W-:Y:S04]  /*4ae90*/  STL.64 [R1+0x5d8], R10 ;  /* 0x0005d80a01007387 */ /* 0x000fe80000100a00 */
[----:B------:R1:W-:Y:S02]  /*4aea0*/  STL [R1+0x228], R6 ;  /* 0x0002280601007387 */ /* 0x0003e40000100800 */
[----:B-1----:R-:W-:Y:S02]  /*4aeb0*/  HMMA.1688.F32.TF32 R4, R56, R116, R236 ;  /* 0x000000743804723c */ /* 0x002fe400000810ec */
[----:B------:R-:W-:Y:S04]  /*4aec0*/  STL [R1+0x4828], R30 ;  /* 0x0048281e01007387 */ /* 0x000fe80000100800 */
[----:B------:R-:W2:-:S15]  /*4aed0*/  LDL.LU R192, [R1+0x1050] ;  /* 0x0010500001c07983 */ /* 0x000e9e0000300800 */
[----:B------:R-:W-:-:S02]  /*4aee0*/  NOP ;  /* 0x0000000000007918 */ /* 0x000fc40000000000 */
        /* <DEDUP_REMOVED lines=33> */
[----:B------:R-:W1:Y:S04]  /*4b100*/  LDL.LU R220, [R1+0x1140] ;  /* 0x0011400001dc7983 */ /* 0x000e680000300800 */
[----:B------:R-:W1:Y:S04]  /*4b110*/  LDL.LU R221, [R1+0x1144] ;  /* 0x0011440001dd7983 */ /* 0x000e680000300800 */
[----:B------:R-:W1:Y:S04]  /*4b120*/  LDL.LU R222, [R1+0x1148] ;  /* 0x0011480001de7983 */ /* 0x000e680000300800 */
[----:B------:R-:W1:Y:S04]  /*4b130*/  LDL.LU R223, [R1+0x114c] ;  /* 0x00114c0001df7983 */ /* 0x000e680000300800 */
        /* <DEDUP_REMOVED lines=32> */
[----:B-1----:R-:W-:-:S15]  /*4b340*/  HMMA.1688.F32.TF32 R4, R56, R172, R220 ;  /* 0x000000ac3804723c */ /* 0x002fde00000810dc */
[----:B------:R-:W-:-:S08]  /*4b350*/  NOP ;  /* 0x0000000000007918 */ /* 0x000fd00000000000 */
[----:B------:R-:W-:Y:S01]  /*4b360*/  STL.64 [R1+0x200], R4 ;  /* 0x0002000401007387 */ /* 0x000fe20000100a00 */
[----:B------:R-:W-:-:S03]  /*4b370*/  IMAD.MOV.U32 R30, RZ, RZ, R7 ;  /* 0x000000ffff1e7224 */ /* 0x000fc600078e0007 */
[----:B------:R4:W-:Y:S02]  /*4b380*/  STL [R1+0x208], R6 ;  /* 0x0002080601007387 */ /* 0x0009e40000100800 */
[----:B----4-:R-:W-:Y:S02]  /*4b390*/  HMMA.1688.F32.TF32 R4, R56, R168, R12 ;  /* 0x000000a83804723c */ /* 0x010fe4000008100c */
[----:B------:R-:W-:-:S15]  /*4b3a0*/  STL [R1+0x482c], R30 ;  /* 0x00482c1e01007387 */ /* 0x000fde0000100800 */
[----:B------:R-:W-:-:S06]  /*4b3b0*/  NOP ;  /* 0x0000000000007918 */ /* 0x000fcc0000000000 */
[----:B------:R3:W-:Y:S01]  /*4b3c0*/  STL [R1+0x1fc], R7 ;  /* 0x0001fc0701007387 */ /* 0x0007e20000100800 */
[----:B------:R-:W-:Y:S01]  /*4b3d0*/  IMAD.MOV.U32 R31, RZ, RZ, R4 ;  /* 0x000000ffff1f7224 */ /* 0x000fe200078e0004 */
[----:B------:R-:W-:Y:S01]  /*4b3e0*/  MOV R95, R6 ;  /* 0x00000006005f7202 */ /* 0x000fe20000000f00 */
[----:B------:R-:W-:Y:S02]  /*4b3f0*/  IMAD.MOV.U32 R94, RZ, RZ, R5 ;  /* 0x000000ffff5e7224 */ /* 0x000fe400078e0005 */
[----:B---3--:R-:W-:Y:S02]  /*4b400*/  HMMA.1688.F32.TF32 R4, R56, R24, R84 ;  /* 0x000000183804723c */ /* 0x008fe40000081054 */
[----:B------:R-:W-:Y:S04]  /*4b410*/  STL [R1+0x4838], R95 ;  /* 0x0048385f01007387 */ /* 0x000fe80000100800 */
[----:B------:R-:W-:Y:S04]  /*4b420*/  STL [R1+0x4834], R94 ;  /* 0x0048345e01007387 */ /* 0x000fe80000100800 */
[----:B------:R-:W-:-:S13]  /*4b430*/  STL [R1+0x4830], R31 ;  /* 0x0048301f01007387 */ /* 0x000fda0000100800 */
[----:B------:R-:W-:Y:S01]  /*4b440*/  STL [R1+0x1e0], R4 ;  /* 0x0001e00401007387 */ /* 0x000fe20000100800 */
[----:B------:R-:W-:-:S03]  /*4b450*/  IMAD.MOV.U32 R30, RZ, RZ, R5 ;  /* 0x000000ffff1e7224 */ /* 0x000fc600078e0005 */
[----:B------:R2:W-:Y:S02]  /*4b460*/  STL.64 [R1+0x1e8], R6 ;  /* 0x0001e80601007387 */ /* 0x0005e40000100a00 */
[----:B--2---:R-:W-:Y:S02]  /*4b470*/  HMMA.1688.F32.TF32 R4, R56, R20, R244 ;  /* 0x000000143804723c */ /* 0x004fe400000810f4 */
[----:B------:R-:W-:-:S15]  /*4b480*/  STL [R1+0x483c], R30 ;  /* 0x00483c1e01007387 */ /* 0x000fde0000100800 */
[----:B------:R-:W-:-:S06]  /*4b490*/  NOP ;  /* 0x0000000000007918 */ /* 0x000fcc0000000000 */
[----:B------:R1:W-:Y:S01]  /*4b4a0*/  STL [R1+0x1d0], R4 ;  /* 0x0001d00401007387 */ /* 0x0003e20000100800 */
[----:B------:R-:W-:Y:S01]  /*4b4b0*/  IMAD.MOV.U32 R95, RZ, RZ, R5 ;  /* 0x000000ffff5f7224 */ /* 0x000fe200078e0005 */
[----:B------:R-:W-:Y:S01]  /*4b4c0*/  MOV R31, R7 ;  /* 0x00000007001f7202 */ /* 0x000fe20000000f00 */
[----:B------:R-:W-:Y:S02]  /*4b4d0*/  IMAD.MOV.U32 R94, RZ, RZ, R6 ;  /* 0x000000ffff5e7224 */ /* 0x000fe400078e0006 */
[C---:B-1----:R-:W-:Y:S06]  /*4b4e0*/  HMMA.1688.F32.TF32 R4, R56.reuse, R164, R188 ;  /* 0x000000a43804723c */ /* 0x042fec00000810bc */
[C---:B------:R-:W-:Y:S06]  /*4b4f0*/  HMMA.1688.F32.TF32 R12, R56.reuse, R160, R208 ;  /* 0x000000a0380c723c */ /* 0x040fec00000810d0 */
[----:B------:R-:W-:Y:S11]  /*4b500*/  HMMA.1688.F32.TF32 R8, R56, R156, R224 ;  /* 0x0000009c3808723c */ /* 0x000ff600000810e0 */
[----:B------:R-:W-:Y:S01]  /*4b510*/  STL.64 [R1+0x1c0], R4 ;  /* 0x0001c00401007387 */ /* 0x000fe20000100a00 */
[----:B------:R-:W-:-:S03]  /*4b520*/  IMAD.MOV.U32 R30, RZ, RZ, R7 ;  /* 0x000000ffff1e7224 */ /* 0x000fc600078e0007 */
[----:B------:R1:W-:Y:S02]  /*4b530*/  STL [R1+0x1c8], R6 ;  /* 0x0001c80601007387 */ /* 0x0003e40000100800 */
[C---:B-1----:R-:W-:Y:S02]  /*4b540*/  HMMA.1688.F32.TF32 R4, R56.reuse, R152, R248 ;  /* 0x000000983804723c */ /* 0x042fe400000810f8 */
[----:B------:R-:W-:Y:S04]  /*4b550*/  STL.64 [R1+0x1b0], R12 ;  /* 0x0001b00c01007387 */ /* 0x000fe80000100a00 */
[----:B------:R1:W-:Y:S04]  /*4b560*/  STL.64 [R1+0x1b8], R14 ;  /* 0x0001b80e01007387 */ /* 0x0003e80000100a00 */
[----:B------:R-:W-:Y:S04]  /*4b570*/  STL.64 [R1+0x1a0], R8 ;  /* 0x0001a00801007387 */ /* 0x000fe80000100a00 */
[----:B------:R2:W-:Y:S01]  /*4b580*/  STL.64 [R1+0x1a8], R10 ;  /* 0x0001a80a01007387 */ /* 0x0005e20000100a00 */
[C---:B-1----:R-:W-:Y:S08]  /*4b590*/  HMMA.1688.F32.TF32 R12, R56.reuse, R148, R196 ;  /* 0x00000094380c723c */ /* 0x042ff000000810c4 */
[----:B------:R-:W-:Y:S01]  /*4b5a0*/  STL.64 [R1+0x190], R4 ;  /* 0x0001900401007387 */ /* 0x000fe20000100a00 */
[C---:B--2---:R-:W-:Y:S03]  /*4b5b0*/  HMMA.1688.F32.TF32 R8, R56.reuse, R144, R212 ;  /* 0x000000903808723c */ /* 0x044fe600000810d4 */
[----:B------:R1:W-:Y:S03]  /*4b5c0*/  STL.64 [R1+0x198], R6 ;  /* 0x0001980601007387 */ /* 0x0003e60000100a00 */
[C---:B-1----:R-:W-:Y:S08]  /*4b5d0*/  HMMA.1688.F32.TF32 R4, R56.reuse, R140, R228 ;  /* 0x0000008c3804723c */ /* 0x042ff000000810e4 */
[----:B------:R-:W-:Y:S04]  /*4b5e0*/  STL.64 [R1+0x180], R12 ;  /* 0x0001800c01007387 */ /* 0x000fe80000100a00 */
[----:B------:R1:W-:Y:S05]  /*4b5f0*/  STL.64 [R1+0x188], R14 ;  /* 0x0001880e01007387 */ /* 0x0003ea0000100a00 */
        /* <DEDUP_REMOVED lines=16> */
[----:B------:R1:W-:Y:S04]  /*4b700*/  STL.64 [R1+0x120], R12 ;  /* 0x0001200c01007387 */ /* 0x0003e80000100a00 */
[----:B------:R2:W-:Y:S04]  /*4b710*/  STL.64 [R1+0x128], R14 ;  /* 0x0001280e01007387 */ /* 0x0005e80000100a00 */
[----:B------:R-:W3:Y:S04]  /*4b720*/  LDL.LU R176, [R1+0x1250] ;  /* 0x0012500001b07983 */ /* 0x000ee80000300800 */
[----:B------:R-:W-:Y:S04]  /*4b730*/  STL.64 [R1+0x110], R8 ;  /* 0x0001100801007387 */ /* 0x000fe80000100a00 */
[----:B------:R-:W-:Y:S04]  /*4b740*/  STL.64 [R1+0x118], R10 ;  /* 0x0001180a01007387 */ /* 0x000fe80000100a00 */
[----:B------:R4:W-:Y:S04]  /*4b750*/  STL.64 [R1+0x100], R4 ;  /* 0x0001000401007387 */ /* 0x0009e80000100a00 */
[----:B------:R4:W-:Y:S04]  /*4b760*/  STL.64 [R1+0x108], R6 ;  /* 0x0001080601007387 */ /* 0x0009e80000100a00 */
        /* <DEDUP_REMOVED lines=75> */
[----:B-1----:R-:W3:Y:S04]  /*4bc20*/  LDL.LU R12, [R1+0x610] ;  /* 0x00061000010c7983 */ /* 0x002ee80000300800 */
[----:B------:R-:W3:Y:S04]  /*4bc30*/  LDL.LU R13, [R1+0x614] ;  /* 0x00061400010d7983 */ /* 0x000ee80000300800 */
[----:B--2---:R-:W3:Y:S04]  /*4bc40*/  LDL.LU R14, [R1+0x618] ;  /* 0x00061800010e7983 */ /* 0x004ee80000300800 */
[----:B------:R-:W3:Y:S04]  /*4bc50*/  LDL.LU R15, [R1+0x61c] ;  /* 0x00061c00010f7983 */ /* 0x000ee80000300800 */
[----:B----4-:R-:W2:Y:S04]  /*4bc60*/  LDL.LU R4, [R1+0x1020] ;  /* 0x0010200001047983 */ /* 0x010ea80000300800 */
        /* <DEDUP_REMOVED lines=39> */
[C---:B----4-:R-:W-:Y:S06]  /*4bee0*/  HMMA.1688.F32.TF32 R48, R56.reuse, R92, R48 ;  /* 0x0000005c3830723c */ /* 0x050fec0000081030 */
[----:B--2---:R-:W-:-:S15]  /*4bef0*/  HMMA.1688.F32.TF32 R56, R56, R28, R4 ;  /* 0x0000001c3838723c */ /* 0x004fde0000081004 */
[----:B------:R-:W-:-:S02]  /*4bf00*/  NOP ;  /* 0x0000000000007918 */ /* 0x000fc40000000000 */
[----:B------:R-:W-:Y:S04]  /*4bf10*/  STL.64 [R1+0xf0], R48 ;  /* 0x0000f03001007387 */ /* 0x000fe80000100a00 */
[----:B------:R1:W-:Y:S04]  /*4bf20*/  STL.64 [R1+0xf8], R50 ;  /* 0x0000f83201007387 */ /* 0x0003e80000100a00 */
[----:B-1----:R-:W2:Y:S04]  /*4bf30*/  LDL.LU.64 R50, [R1+0x49a8] ;  /* 0x0049a80001327983 */ /* 0x002ea80000300a00 */
[----:B------:R-:W4:Y:S04]  /*4bf40*/  LDL.LU.64 R6, [R1+0x49a0] ;  /* 0x0049a00001067983 */ /* 0x000f280000300a00 */
[----:B------:R-:W2:Y:S04]  /*4bf50*/  LDL.LU.64 R4, [R1+0x4998] ;  /* 0x0049980001047983 */ /* 0x000ea80000300a00 */
[----:B------:R1:W-:Y:S04]  /*4bf60*/  STL.64 [R1+0xe0], R56 ;  /* 0x0000e03801007387 */ /* 0x0003e80000100a00 */
[----:B------:R1:W-:Y:S04]  /*4bf70*/  STL.64 [R1+0xe8], R58 ;  /* 0x0000e83a01007387 */ /* 0x0003e80000100a00 */
[----:B-1----:R-:W4:Y:S04]  /*4bf80*/  LDL.LU R56, [R1+0x640] ;  /* 0x0006400001387983 */ /* 0x002f280000300800 */
[----:B------:R-:W4:Y:S04]  /*4bf90*/  LDL.LU R57, [R1+0x644] ;  /* 0x0006440001397983 */ /* 0x000f280000300800 */
[----:B------:R-:W4:Y:S04]  /*4bfa0*/  LDL.LU R58, [R1+0x648] ;  /* 0x00064800013a7983 */ /* 0x000f280000300800 */
[----:B------:R-:W4:Y:S01]  /*4bfb0*/  LDL.LU R59, [R1+0x64c] ;  /* 0x00064c00013b7983 */ /* 0x000f220000300800 */
[C---:B---3--:R-:W-:Y:S06]  /*4bfc0*/  HMMA.1688.F32.TF32 R8, R60.reuse, R120, R8 ;  /* 0x000000783c08723c */ /* 0x048fec0000081008 */
[C---:B------:R-:W-:Y:S06]  /*4bfd0*/  HMMA.1688.F32.TF32 R80, R60.reuse, R116, R80 ;  /* 0x000000743c50723c */ /* 0x040fec0000081050 */
[C---:B------:R-:W-:Y:S06]  /*4bfe0*/  HMMA.1688.F32.TF32 R12, R60.reuse, R172, R12 ;  /* 0x000000ac3c0c723c */ /* 0x040fec000008100c */
[C---:B------:R-:W-:Y:S06]  /*4bff0*/  HMMA.1688.F32.TF32 R84, R60.reuse, R168, R84 ;  /* 0x000000a83c54723c */ /* 0x040fec0000081054 */
[C---:B------:R-:W-:Y:S01]  /*4c000*/  HMMA.1688.F32.TF32 R236, R60.reuse, R24, R236 ;  /* 0x000000183cec723c */ /* 0x040fe200000810ec */
[----:B------:R-:W-:Y:S05]  /*4c010*/  STL.64 [R1+0x5f0], R8 ;  /* 0x0005f00801007387 */ /* 0x000fea0000100a00 */
[C---:B------:R-:W-:Y:S01]  /*4c020*/  HMMA.1688.F32.TF32 R52, R60.reuse, R164, R52 ;  /* 0x000000a43c34723c */ /* 0x040fe20000081034 */
[----:B------:R1:W-:Y:S05]  /*4c030*/  STL.64 [R1+0x5f8], R10 ;  /* 0x0005f80a01007387 */ /* 0x0003ea0000100a00 */
[C---:B------:R-:W-:Y:S01]  /*4c040*/  HMMA.1688.F32.TF32 R16, R60.reuse, R160, R16 ;  /* 0x000000a03c10723c */ /* 0x040fe20000081010 */
[----:B-1----:R-:W3:Y:S04]  /*4c050*/  LDL.LU.64 R10, [R1+0x4990] ;  /* 0x00499000010a7983 */ /* 0x002ee80000300a00 */
[----:B------:R-:W2:Y:S04]  /*4c060*/  LDL.LU.64 R8, [R1+0x4988] ;  /* 0x0049880001087983 */ /* 0x000ea80000300a00 */
[----:B------:R-:W-:Y:S04]  /*4c070*/  STL.64 [R1+0x600], R80 ;  /* 0x0006005001007387 */ /* 0x000fe80000100a00 */
[----:B------:R1:W-:Y:S04]  /*4c080*/  STL.64 [R1+0x608], R82 ;  /* 0x0006085201007387 */ /* 0x0003e80000100a00 */
[----:B-1----:R-:W2:Y:S04]  /*4c090*/  LDL.LU.64 R82, [R1+0x4980] ;  /* 0x0049800001527983 */ /* 0x002ea80000300a00 */
[----:B------:R-:W-:Y:S04]  /*4c0a0*/  STL.64 [R1+0x610], R12 ;  /* 0x0006100c01007387 */ /* 0x000fe80000100a00 */
[----:B------:R1:W-:Y:S04]  /*4c0b0*/  STL.64 [R1+0x618], R14 ;  /* 0x0006180e01007387 */ /* 0x0003e80000100a00 */
[----:B-1----:R-:W2:Y:S04]  /*4c0c0*/  LDL.LU.64 R14, [R1+0x4978] ;  /* 0x00497800010e7983 */ /* 0x002ea80000300a00 */
[----:B------:R-:W2:Y:S04]  /*4c0d0*/  LDL.LU.64 R12, [R1+0x4970] ;  /* 0x00497000010c7983 */ /* 0x000ea80000300a00 */
[----:B------:R-:W-:Y:S04]  /*4c0e0*/  STL.64 [R1+0x620], R84 ;  /* 0x0006205401007387 */ /* 0x000fe80000100a00 */
[----:B------:R1:W-:Y:S04]  /*4c0f0*/  STL.64 [R1+0x628], R86 ;  /* 0x0006285601007387 */ /* 0x0003e80000100a00 */
[----:B-1----:R-:W2:Y:S04]  /*4c100*/  LDL.LU.64 R86, [R1+0x4968] ;  /* 0x0049680001567983 */ /* 0x002ea80000300a00 */
[----:B------:R-:W-:Y:S04]  /*4c110*/  STL.64 [R1+0x630], R236 ;  /* 0x000630ec01007387 */ /* 0x000fe80000100a00 */
[----:B------:R1:W-:Y:S04]  /*4c120*/  STL.64 [R1+0x638], R238 ;  /* 0x000638ee01007387 */ /* 0x0003e80000100a00 */
[----:B-1----:R-:W3:Y:S04]  /*4c130*/  LDL.LU.64 R238, [R1+0x4960] ;  /* 0x0049600001ee7983 */ /* 0x002ee80000300a00 */
[----:B------:R-:W3:Y:S01]  /*4c140*/  LDL.LU.64 R236, [R1+0x4958] ;  /* 0x0049580001ec7983 */ /* 0x000ee20000300a00 */
[----:B----4-:R-:W-:-:S15]  /*4c150*/  HMMA.1688.F32.TF32 R56, R60, R20, R56 ;  /* 0x000000143c38723c */ /* 0x010fde0000081038 */
[----:B------:R-:W-:-:S08]  /*4c160*/  NOP ;  /* 0x0000000000007918 */ /* 0x000fd00000000000 */
[----:B------:R-:W-:Y:S04]  /*4c170*/  STL.64 [R1+0x640], R56 ;  /* 0x0006403801007387 */ /* 0x000fe80000100a00 */
[----:B------:R1:W-:Y:S04]  /*4c180*/  STL.64 [R1+0x648], R58 ;  /* 0x0006483a01007387 */ /* 0x0003e80000100a00 */
[----:B------:R-:W-:Y:S04]  /*4c190*/  STL.64 [R1+0x650], R52 ;  /* 0x0006503401007387 */ /* 0x000fe80000100a00 */
[----:B------:R4:W-:Y:S01]  /*4c1a0*/  STL.64 [R1+0x658], R54 ;  /* 0x0006583601007387 */ /* 0x0009e20000100a00 */
[C---:B-1----:R-:W-:Y:S03]  /*4c1b0*/  HMMA.1688.F32.TF32 R56, R60.reuse, R156, R232 ;  /* 0x0000009c3c38723c */ /* 0x042fe600000810e8 */
[----:B------:R-:W-:Y:S04]  /*4c1c0*/  STL.64 [R1+0x660], R16 ;  /* 0x0006601001007387 */ /* 0x000fe80000100a00 */
[----:B------:R1:W-:Y:S01]  /*4c1d0*/  STL.64 [R1+0x668], R18 ;  /* 0x0006681201007387 */ /* 0x0003e20000100a00 */
[C---:B----4-:R-:W-:Y:S06]  /*4c1e0*/  HMMA.1688.F32.TF32 R52, R60.reuse, R152, R180 ;  /* 0x000000983c34723c */ /* 0x050fec00000810b4 */
        /* <DEDUP_REMOVED lines=32> */
[----:B-1----:R-:W-:Y:S03]  /*4c3f0*/  HMMA.1688.F32.TF32 R56, R60, R28, R248 ;  /* 0x0000001c3c38723c */ /* 0x002fe600000810f8 */
        /* <DEDUP_REMOVED lines=23> */
[----:B------:R-:W-:Y:S04]  /*4c570*/  STL.64 [R1+0x88], R58 ;  /* 0x0000883a01007387 */ /* 0x000fe80000100a00 */
[----:B------:R-:W4:Y:S04]  /*4c580*/  LDL.LU R176, [R1+0x780] ;  /* 0x0007800001b07983 */ /* 0x000f280000300800 */
[----:B------:R-:W-:Y:S04]  /*4c590*/  STL.64 [R1+0x70], R52 ;  /* 0x0000703401007387 */ /* 0x000fe80000100a00 */
[----:B------:R1:W-:Y:S04]  /*4c5a0*/  STL.64 [R1+0x78], R54 ;  /* 0x0000783601007387 */ /* 0x0003e80000100a00 */
[----:B------:R-:W-:Y:S04]  /*4c5b0*/  STL.64 [R1+0x60], R16 ;  /* 0x0000601001007387 */ /* 0x000fe80000100a00 */
[----:B------:R2:W-:Y:S04]  /*4c5c0*/  STL.64 [R1+0x68], R18 ;  /* 0x0000681201007387 */ /* 0x0005e80000100a00 */
[----:B------:R-:W4:Y:S04]  /*4c5d0*/  LDL.LU R177, [R1+0x784] ;  /* 0x0007840001b17983 */ /* 0x000f280000300800 */
[----:B------:R-:W4:Y:S04]  /*4c5e0*/  LDL.LU R178, [R1+0x788] ;  /* 0x0007880001b27983 */ /* 0x000f280000300800 */
[----:B------:R-:W4:Y:S04]  /*4c5f0*/  LDL.LU R179, [R1+0x78c] ;  /* 0x00078c0001b37983 */ /* 0x000f280000300800 */
        /* <DEDUP_REMOVED lines=61> */
[C---:B-1----:R-:W-:Y:S06]  /*4c9d0*/  HMMA.1688.F32.TF32 R52, R64.reuse, R152, R204 ;  /* 0x000000984034723c */ /* 0x042fec00000810cc */
[C---:B---3--:R-:W-:Y:S06]  /*4c9e0*/  HMMA.1688.F32.TF32 R56, R64.reuse, R156, R184 ;  /* 0x0000009c4038723c */ /* 0x048fec00000810b8 */
[----:B----4-:R-:W-:-:S15]  /*4c9f0*/  HMMA.1688.F32.TF32 R16, R64, R148, R220 ;  /* 0x000000944010723c */ /* 0x010fde00000810dc */
[----:B------:R-:W-:-:S02]  /*4ca00*/  NOP ;  /* 0x0000000000007918 */ /* 0x000fc40000000000 */
        /* <DEDUP_REMOVED lines=11> */
[----:B------:R1:W-:Y:S03]  /*4cac0*/  STL.64 [R1+0x28], R58 ;  /* 0x0000283a01007387 */ /* 0x0003e60000100a00 */
[----:B------:R-:W-:Y:S07]  /*4cad0*/  HMMA.1688.F32.TF32 R244, R64, R108, R224 ;  /* 0x0000006c40f4723c */ /* 0x000fee00000810e0 */
[----:B------:R-:W-:Y:S01]  /*4cae0*/  STL.64 [R1], R16 ;  /* 0x0000001001007387 */ /* 0x000fe20000100a00 */
[----:B------:R-:W-:-:S03]  /*4caf0*/  IMAD.MOV.U32 R89, RZ, RZ, R19 ;  /* 0x000000ffff597224 */ /* 0x000fc600078e0013 */
[----:B------:R-:W-:Y:S04]  /*4cb00*/  STL.64 [R1+0x10], R52 ;  /* 0x0000103401007387 */ /* 0x000fe80000100a00 */
[----:B------:R-:W-:Y:S04]  /*4cb10*/  STL.64 [R1+0x18], R54 ;  /* 0x0000183601007387 */ /* 0x000fe80000100a00 */
[----:B------:R2:W-:Y:S01]  /*4cb20*/  STL [R1+0x8], R18 ;  /* 0x0000081201007387 */ /* 0x0005e20000100800 */
[C---:B-1----:R-:W-:Y:S06]  /*4cb30*/  HMMA.1688.F32.TF32 R56, R64.reuse, R92, R128 ;  /* 0x0000005c4038723c */ /* 0x042fec0000081080 */
[C---:B--2---:R-:W-:Y:S06]  /*4cb40*/  HMMA.1688.F32.TF32 R16, R64.reuse, R100, R212 ;  /* 0x000000644010723c */ /* 0x044fec00000810d4 */
[C---:B------:R-:W-:Y:S01]  /*4cb50*/  HMMA.1688.F32.TF32 R52, R64.reuse, R96, R228 ;  /* 0x000000604034723c */ /* 0x040fe200000810e4 */
[----:B------:R-:W-:Y:S04]  /*4cb60*/  STL.64 [R1+0x4698], R250 ;  /* 0x004698fa01007387 */ /* 0x000fe80000100a00 */
[----:B------:R-:W-:Y:S04]  /*4cb70*/  STL.64 [R1+0x4690], R248 ;  /* 0x004690f801007387 */ /* 0x000fe80000100a00 */
[----:B------:R-:W-:Y:S04]  /*4cb80*/  STL.64 [R1+0x46a8], R246 ;  /* 0x0046a8f601007387 */ /* 0x000fe80000100a00 */
[----:B------:R-:W-:Y:S04]  /*4cb90*/  STL.64 [R1+0x46a0], R244 ;  /* 0x0046a0f401007387 */ /* 0x000fe80000100a00 */
[----:B------:R-:W-:Y:S04]  /*4cba0*/  STL.64 [R1+0x46b8], R242 ;  /* 0x0046b8f201007387 */ /* 0x000fe80000100a00 */
[----:B------:R-:W-:Y:S04]  /*4cbb0*/  STL.64 [R1+0x46b0], R240 ;  /* 0x0046b0f001007387 */ /* 0x000fe80000100a00 */
[----:B------:R-:W-:Y:S01]  /*4cbc0*/  STL.64 [R1+0x46c8], R18 ;  /* 0x0046c81201007387 */ /* 0x000fe20000100a00 */
[----:B------:R-:W-:Y:S03]  /*4cbd0*/  HMMA.1688.F32.TF32 R64, R64, R28, R132 ;  /* 0x0000001c4040723c */ /* 0x000fe60000081084 */
[----:B------:R1:W-:Y:S04]  /*4cbe0*/  STL.64 [R1+0x46c0], R16 ;  /* 0x0046c01001007387 */ /* 0x0003e80000100a00 */
[----:B------:R-:W-:Y:S04]  /*4cbf0*/  STL.64 [R1+0x46d8], R54 ;  /* 0x0046d83601007387 */ /* 0x000fe80000100a00 */
[----:B------:R2:W-:Y:S04]  /*4cc00*/  STL.64 [R1+0x46d0], R52 ;  /* 0x0046d03401007387 */ /* 0x0005e80000100a00 */
[----:B------:R-:W-:Y:S04]  /*4cc10*/  STL.64 [R1+0x46e8], R58 ;  /* 0x0046e83a01007387 */ /* 0x000fe80000100a00 */
[----:B------:R3:W-:Y:S01]  /*4cc20*/  STL.64 [R1+0x46e0], R56 ;  /* 0x0046e03801007387 */ /* 0x0007e20000100a00 */
[C---:B-1----:R-:W-:Y:S06]  /*4cc30*/  HMMA.1688.F32.TF32 R16, R68.reuse, R172, R192 ;  /* 0x000000ac4410723c */ /* 0x042fec00000810c0 */
[C---:B--2---:R-:W-:Y:S06]  /*4cc40*/  HMMA.1688.F32.TF32 R52, R68.reuse, R116, R176 ;  /* 0x000000744434723c */ /* 0x044fec00000810b0 */
[----:B---3--:R-:W-:Y:S01]  /*4cc50*/  HMMA.1688.F32.TF32 R56, R68, R120, R124 ;  /* 0x000000784438723c */ /* 0x008fe2000008107c */
[----:B------:R-:W-:Y:S04]  /*4cc60*/  STL.64 [R1+0x46f8], R66 ;  /* 0x0046f84201007387 */ /* 0x000fe80000100a00 */
[----:B------:R-:W-:-:S15]  /*4cc70*/  STL.64 [R1+0x46f0], R64 ;  /* 0x0046f04001007387 */ /* 0x000fde0000100a00 */
[----:B------:R-:W-:-:S03]  /*4cc80*/  NOP ;  /* 0x0000000000007918 */ /* 0x000fc60000000000 */
[----:B------:R-:W-:Y:S04]  /*4cc90*/  STL.64 [R1+0x8a0], R56 ;  /* 0x0008a03801007387 */ /* 0x000fe80000100a00 */
[----:B------:R-:W-:Y:S04]  /*4cca0*/  STL.64 [R1+0x8a8], R58 ;  /* 0x0008a83a01007387 */ /* 0x000fe80000100a00 */
[----:B------:R-:W2:Y:S04]  /*4ccb0*/  LDL.LU R132, [R1+0x1400] ;  /* 0x0014000001847983 */ /* 0x000ea80000300800 */
[----:B------:R-:W-:Y:S04]  /*4ccc0*/  STL.64 [R1+0x890], R52 ;  /* 0x0008903401007387 */ /* 0x000fe80000100a00 */
[----:B------:R1:W-:Y:S04]  /*4ccd0*/  STL.64 [R1+0x898], R54 ;  /* 0x0008983601007387 */ /* 0x0003e80000100a00 */
[----:B------:R-:W-:Y:S04]  /*4cce0*/  STL.64 [R1+0x880], R16 ;  /* 0x0008801001007387 */ /* 0x000fe80000100a00 */
        /* <DEDUP_REMOVED lines=88> */
[C---:B-1----:R-:W-:Y:S06]  /*4d270*/  HMMA.1688.F32.TF32 R52, R68.reuse, R24, R244 ;  /* 0x000000184434723c */ /* 0x042fec00000810f4 */
[C---:B---3--:R-:W-:Y:S06]  /*4d280*/  HMMA.1688.F32.TF32 R56, R68.reuse, R168, R240 ;  /* 0x000000a84438723c */ /* 0x048fec00000810f0 */
[----:B--2---:R-:W-:-:S15]  /*4d290*/  HMMA.1688.F32.TF32 R16, R68, R20, R248 ;  /* 0x000000144410723c */ /* 0x004fde00000810f8 */
[----:B------:R-:W-:-:S02]  /*4d2a0*/  NOP ;  /* 0x0000000000007918 */ /* 0x000fc40000000000 */
[----:B------:R-:W-:Y:S04]  /*4d2b0*/  STL.64 [R1+0x870], R56 ;  /* 0x0008703801007387 */ /* 0x000fe80000100a00 */
[----:B------:R4:W-:Y:S04]  /*4d2c0*/  STL.64 [R1+0x878], R58 ;  /* 0x0008783a01007387 */ /* 0x0009e80000100a00 */
[----:B------:R-:W-:Y:S04]  /*4d2d0*/  STL.64 [R1+0x860], R52 ;  /* 0x0008603401007387 */ /* 0x000fe80000100a00 */
[----:B------:R1:W-:Y:S01]  /*4d2e0*/  STL.64 [R1+0x868], R54 ;  /* 0x0008683601007387 */ /* 0x0003e20000100a00 */
[C---:B----4-:R-:W-:Y:S03]  /*4d2f0*/  HMMA.1688.F32.TF32 R56, R68.reuse, R164, R60 ;  /* 0x000000a44438723c */ /* 0x050fe6000008103c */
[----:B------:R-:W-:Y:S04]  /*4d300*/  STL.64 [R1+0x850], R16 ;  /* 0x0008501001007387 */ /* 0x000fe80000100a00 */
[----:B------:R2:W-:Y:S01]  /*4d310*/  STL.64 [R1+0x858], R18 ;  /* 0x0008581201007387 */ /* 0x0005e20000100a00 */
[C---:B-1----:R-:W-:Y:S06]  /*4d320*/  HMMA.1688.F32.TF32 R52, R68.reuse, R160, R232 ;  /* 0x000000a04434723c */ /* 0x042fec00000810e8 */
[C---:B--2---:R-:W-:Y:S09]  /*4d330*/  HMMA.1688.F32.TF32 R16, R68.reuse, R156, R180 ;  /* 0x0000009c4410723c */ /* 0x044ff200000810b4 */
        /* <DEDUP_REMOVED lines=26> */
[----:B-1----:R-:W-:Y:S09]  /*4d4e0*/  HMMA.1688.F32.TF32 R16, R68, R100, R196 ;  /* 0x000000644410723c */ /* 0x002ff200000810c4 */
[----:B------:R-:W-:Y:S04]  /*4d4f0*/  STL.64 [R1+0x7b0], R56 ;  /* 0x0007b03801007387 */ /* 0x000fe80000100a00 */
[----:B------:R1:W-:Y:S04]  /*4d500*/  STL.64 [R1+0x7b8], R58 ;  /* 0x0007b83a01007387 */ /* 0x0003e80000100a00 */
[----:B------:R-:W-:Y:S01]  /*4d510*/  STL.64 [R1+0x7a0], R52 ;  /* 0x0007a03401007387 */ /* 0x000fe20000100a00 */
[----:B------:R-:W-:Y:S03]  /*4d520*/  HMMA.1688.F32.TF32 R60, R72, R120, R128 ;  /* 0x00000078483c723c */ /* 0x000fe60000081080 */
[----:B------:R2:W-:Y:S03]  /*4d530*/  STL.64 [R1+0x7a8], R54 ;  /* 0x0007a83601007387 */ /* 0x0005e60000100a00 */
[C---:B-1----:R-:W-:Y:S01]  /*4d540*/  HMMA.1688.F32.TF32 R56, R68.reuse, R96, R212 ;  /* 0x000000604438723c */ /* 0x042fe200000810d4 */
[----:B------:R-:W-:Y:S04]  /*4d550*/  STL.64 [R1+0x790], R16 ;  /* 0x0007901001007387 */ /* 0x000fe80000100a00 */
[----:B------:R1:W-:Y:S01]  /*4d560*/  STL.64 [R1+0x798], R18 ;  /* 0x0007981201007387 */ /* 0x0003e20000100a00 */
[C---:B--2---:R-:W-:Y:S06]  /*4d570*/  HMMA.1688.F32.TF32 R52, R68.reuse, R92, R228 ;  /* 0x0000005c4434723c */ /* 0x044fec00000810e4 */
[----:B-1----:R-:W-:Y:S01]  /*4d580*/  HMMA.1688.F32.TF32 R16, R68, R28, R236 ;  /* 0x0000001c4410723c */ /* 0x002fe200000810ec */
[----:B------:R-:W-:Y:S04]  /*4d590*/  LDS R236, [R0+UR10+0x23000] ;  /* 0x0230000a00ec7984 */ /* 0x000fe80008000800 */
[----:B------:R-:W-:Y:S01]  /*4d5a0*/  LDS R238, [R0+UR10+0x23800] ;  /* 0x0238000a00ee7984 */ /* 0x000fe20008000800 */
[C---:B------:R-:W-:Y:S06]  /*4d5b0*/  HMMA.1688.F32.TF32 R68, R72.reuse, R116, R132 ;  /* 0x000000744844723c */ /* 0x040fec0000081084 */
[C---:B------:R-:W-:Y:S06]  /*4d5c0*/  HMMA.1688.F32.TF32 R124, R72.reuse, R172, R124 ;  /* 0x000000ac487c723c */ /* 0x040fec000008107c */
[C---:B------:R-:W-:Y:S01]  /*4d5d0*/  HMMA.1688.F32.TF32 R232, R72.reuse, R168, R176 ;  /* 0x000000a848e8723c */ /* 0x040fe200000810b0 */
[----:B------:R1:W-:Y:S04]  /*4d5e0*/  STL.64 [R1+0x780], R56 ;  /* 0x0007803801007387 */ /* 0x0003e80000100a00 */
[----:B------:R2:W-:Y:S04]  /*4d5f0*/  STL.64 [R1+0x788], R58 ;  /* 0x0007883a01007387 */ /* 0x0005e80000100a00 */
[----:B------:R3:W-:Y:S04]  /*4d600*/  STL.64 [R1+0x770], R52 ;  /* 0x0007703401007387 */ /* 0x0007e80000100a00 */
[----:B------:R4:W-:Y:S04]  /*4d610*/  STL.64 [R1+0x778], R54 ;  /* 0x0007783601007387 */ /* 0x0009e80000100a00 */
[----:B------:R-:W-:Y:S04]  /*4d620*/  STL.64 [R1+0x4650], R62 ;  /* 0x0046503e01007387 */ /* 0x000fe80000100a00 */
[----:B------:R4:W-:Y:S04]  /*4d630*/  STL.64 [R1+0x740], R16 ;  /* 0x0007401001007387 */ /* 0x0009e80000100a00 */
[----:B------:R4:W-:Y:S04]  /*4d640*/  STL.64 [R1+0x748], R18 ;  /* 0x0007481201007387 */ /* 0x0009e80000100a00 */
[----:B------:R4:W-:Y:S04]  /*4d650*/  STL.64 [R1+0x4648], R60 ;  /* 0x0046483c01007387 */ /* 0x0009e80000100a00 */
[----:B------:R-:W-:Y:S04]  /*4d660*/  STL.64 [R1+0x4660], R70 ;  /* 0x0046604601007387 */ /* 0x000fe80000100a00 */
[----:B------:R-:W-:Y:S04]  /*4d670*/  STL.64 [R1+0x4658], R68 ;  /* 0x0046584401007387 */ /* 0x000fe80000100a00 */
[----:B------:R-:W-:Y:S04]  /*4d680*/  STL.64 [R1+0x4670], R126 ;  /* 0x0046707e01007387 */ /* 0x000fe80000100a00 */
[----:B------:R-:W-:Y:S04]  /*4d690*/  STL.64 [R1+0x4668], R124 ;  /* 0x0046687c01007387 */ /* 0x000fe80000100a00 */
[----:B------:R-:W-:Y:S04]  /*4d6a0*/  STL.64 [R1+0x4708], R234 ;  /* 0x004708ea01007387 */ /* 0x000fe80000100a00 */
[----:B------:R-:W-:Y:S01]  /*4d6b0*/  STL.64 [R1+0x4700], R232 ;  /* 0x004700e801007387 */ /* 0x000fe20000100a00 */
[C---:B------:R-:W-:Y:S03]  /*4d6c0*/  HMMA.1688.F32.TF32 R128, R72.reuse, R24, R192 ;  /* 0x000000184880723c */ /* 0x040fe600000810c0 */
        /* <DEDUP_REMOVED lines=44> */
[----:B------:R-:W-:Y:S04]  /*4d990*/  STL.64 [R1+0x4720], R130 ;  /* 0x0047208201007387 */ /* 0x000fe80000100a00 */
[----:B------:R-:W-:Y:S01]  /*4d9a0*/  STL.64 [R1+0x4718], R128 ;  /* 0x0047188001007387 */ /* 0x000fe20000100a00 */
[C---:B---3--:R-:W-:Y:S06]  /*4d9b0*/  HMMA.1688.F32.TF32 R192, R72.reuse, R148, R192 ;  /* 0x0000009448c0723c */ /* 0x048fec00000810c0 */
[C---:B----4-:R-:W-:Y:S06]  /*4d9c0*/  HMMA.1688.F32.TF32 R176, R72.reuse, R164, R176 ;  /* 0x000000a448b0723c */ /* 0x050fec00000810b0 */
[C---:B--2---:R-:W-:Y:S06]  /*4d9d0*/  HMMA.1688.F32.TF32 R132, R72.reuse, R20, R132 ;  /* 0x000000144884723c */ /* 0x044fec0000081084 */
[C---:B------:R-:W-:Y:S06]  /*4d9e0*/  HMMA.1688.F32.TF32 R180, R72.reuse, R160, R204 ;  /* 0x000000a048b4723c */ /* 0x040fec00000810cc */
[C---:B------:R-:W-:Y:S11]  /*4d9f0*/  HMMA.1688.F32.TF32 R184, R72.reuse, R156, R220 ;  /* 0x0000009c48b8723c */ /* 0x040ff600000810dc */
[----:B------:R-:W-:Y:S01]  /*4da00*/  STL.64 [R1+0x4730], R134 ;  /* 0x0047308601007387 */ /* 0x000fe20000100a00 */
[C---:B------:R-:W-:Y:S03]  /*4da10*/  HMMA.1688.F32.TF32 R188, R72.reuse, R152, R188 ;  /* 0x0000009848bc723c */ /* 0x040fe600000810bc */
[----:B------:R-:W-:Y:S03]  /*4da20*/  STL.64 [R1+0x4728], R132 ;  /* 0x0047288401007387 */ /* 0x000fe60000100a00 */
[C---:B------:R-:W-:Y:S01]  /*4da30*/  HMMA.1688.F32.TF32 R196, R72.reuse, R144, R196 ;  /* 0x0000009048c4723c */ /* 0x040fe200000810c4 */
[----:B------:R-:W-:Y:S05]  /*4da40*/  STL.64 [R1+0x4740], R178 ;  /* 0x004740b201007387 */ /* 0x000fea0000100a00 */
        /* <DEDUP_REMOVED lines=32> */
[C---:B------:R-:W-:Y:S03]  /*4dc50*/  HMMA.1688.F32.TF32 R212, R72.reuse, R108, R228 ;  /* 0x0000006c48d4723c */ /* 0x040fe600000810e4 */
        /* <DEDUP_REMOVED lines=20> */
[----:B------:R-:W-:Y:S04]  /*4dda0*/  STL.64 [R1+0x47d0], R214 ;  /* 0x0047d0d601007387 */ /* 0x000fe80000100a00 */
[----:B------:R-:W-:Y:S04]  /*4ddb0*/  STL.64 [R1+0x47c8], R212 ;  /* 0x0047c8d401007387 */ /* 0x000fe80000100a00 */
[----:B------:R-:W4:Y:S04]  /*4ddc0*/  LDL.LU R240, [R1+0x950] ;  /* 0x0009500001f07983 */ /* 0x000f280000300800 */
[----:B------:R-:W4:Y:S04]  /*4ddd0*/  LDL.LU R241, [R1+0x954] ;  /* 0x0009540001f17983 */ /* 0x000f280000300800 */
[----:B------:R-:W4:Y:S04]  /*4dde0*/  LDL.LU R242, [R1+0x958] ;  /* 0x0009580001f27983 */ /* 0x000f280000300800 */
[----:B------:R-:W4:Y:S01]  /*4ddf0*/  LDL.LU R243, [R1+0x95c] ;  /* 0x00095c0001f37983 */ /* 0x000f220000300800 */
[C---:B--2---:R-:W-:Y:S06]  /*4de00*/  HMMA.1688.F32.TF32 R216, R72.reuse, R104, R216 ;  /* 0x0000006848d8723c */ /* 0x044fec00000810d8 */
[C---:B---3--:R-:W-:Y:S06]  /*4de10*/  HMMA.1688.F32.TF32 R220, R72.reuse, R100, R220 ;  /* 0x0000006448dc723c */ /* 0x048fec00000810dc */
[C---:B----4-:R-:W-:Y:S11]  /*4de20*/  HMMA.1688.F32.TF32 R224, R72.reuse, R96, R224 ;  /* 0x0000006048e0723c */ /* 0x050ff600000810e0 */
[----:B------:R-:W-:Y:S04]  /*4de30*/  STL.64 [R1+0x47e0], R218 ;  /* 0x0047e0da01007387 */ /* 0x000fe80000100a00 */
[----:B------:R-:W-:Y:S04]  /*4de40*/  STL.64 [R1+0x47d8], R216 ;  /* 0x0047d8d801007387 */ /* 0x000fe80000100a00 */
[----:B------:R-:W-:Y:S04]  /*4de50*/  STL.64 [R1+0x47f0], R222 ;  /* 0x0047f0de01007387 */ /* 0x000fe80000100a00 */
[----:B------:R-:W-:Y:S01]  /*4de60*/  STL.64 [R1+0x47e8], R220 ;  /* 0x0047e8dc01007387 */ /* 0x000fe20000100a00 */
[C---:B------:R-:W-:Y:S03]  /*4de70*/  HMMA.1688.F32.TF32 R228, R72.reuse, R92, R228 ;  /* 0x0000005c48e4723c */ /* 0x040fe600000810e4 */
[----:B------:R-:W-:Y:S04]  /*4de80*/  STL.64 [R1+0x4800], R226 ;  /* 0x004800e201007387 */ /* 0x000fe80000100a00 */
[----:B------:R-:W-:Y:S04]  /*4de90*/  STL.64 [R1+0x47f8], R224 ;  /* 0x0047f8e001007387 */ /* 0x000fe80000100a00 */
[----:B------:R-:W2:Y:S04]  /*4dea0*/  LDL.LU R244, [R1+0x9f0] ;  /* 0x0009f00001f47983 */ /* 0x000ea80000300800 */
[----:B------:R-:W2:Y:S04]  /*4deb0*/  LDL.LU R245, [R1+0x9f4] ;  /* 0x0009f40001f57983 */ /* 0x000ea80000300800 */
[----:B------:R-:W2:Y:S04]  /*4dec0*/  LDL.LU R246, [R1+0x9f8] ;  /* 0x0009f80001f67983 */ /* 0x000ea80000300800 */
[----:B------:R-:W2:Y:S01]  /*4ded0*/  LDL.LU R247, [R1+0x9fc] ;  /* 0x0009fc0001f77983 */ /* 0x000ea20000300800 */
[----:B------:R-:W-:Y:S06]  /*4dee0*/  HMMA.1688.F32.TF32 R72, R72, R28, R56 ;  /* 0x0000001c4848723c */ /* 0x000fec0000081038 */
[----:B------:R-:W-:Y:S01]  /*4def0*/  HMMA.1688.F32.TF32 R56, R76, R120, R248 ;  /* 0x000000784c38723c */ /* 0x000fe200000810f8 */
[----:B------:R-:W-:Y:S04]  /*4df00*/  STL.64 [R1+0x4810], R230 ;  /* 0x004810e601007387 */ /* 0x000fe80000100a00 */
[----:B------:R-:W-:Y:S04]  /*4df10*/  STL.64 [R1+0x4808], R228 ;  /* 0x004808e401007387 */ /* 0x000fe80000100a00 */
[----:B------:R-:W3:-:S14]  /*4df20*/  LDL.LU R248, [R1+0x9e0] ;  /* 0x0009e00001f87983 */ /* 0x000edc0000300800 */
[----:B------:R-:W-:Y:S04]  /*4df30*/  STL.64 [R1+0x720], R56 ;  /* 0x0007203801007387 */ /* 0x000fe80000100a00 */
[----:B------:R-:W-:Y:S04]  /*4df40*/  STL.64 [R1+0x728], R58 ;  /* 0x0007283a01007387 */ /* 0x000fe80000100a00 */
[----:B------:R-:W3:Y:S01]  /*4df50*/  LDL.LU R249, [R1+0x9e4] ;  /* 0x0009e40001f97983 */ /* 0x000ee20000300800 */
[----:B------:R-:W-:Y:S01]  /*4df60*/  HMMA.1688.F32.TF32 R16, R76, R172, R16 ;  /* 0x000000ac4c10723c */ /* 0x000fe20000081010 */
[----:B------:R-:W-:Y:S01]  /*4df70*/  IMAD.MOV.U32 R250, RZ, RZ, R3 ;  /* 0x000000fffffa7224 */ /* 0x000fe200078e0003 */
[----:B------:R-:W-:-:S04]  /*4df80*/  MOV R251, R2 ;  /* 0x0000000200fb7202 */ /* 0x000fc80000000f00 */
[----:B------:R-:W-:-:S15]  /*4df90*/  HMMA.1688.F32.TF32 R52, R76, R116, R52 ;  /* 0x000000744c34723c */ /* 0x000fde0000081034 */
[----:B------:R-:W-:-:S03]  /*4dfa0*/  NOP ;  /* 0x0000000000007918 */ /* 0x000fc60000000000 */
[----:B------:R-:W-:Y:S01]  /*4dfb0*/  IMAD.MOV.U32 R117, RZ, RZ, R16 ;  /* 0x000000ffff757224 */ /* 0x000fe200078e0010 */
[----:B------:R-:W-:Y:S01]  /*4dfc0*/  MOV R116, R17 ;  /* 0x0000001100747202 */ /* 0x000fe20000000f00 */
[----:B------:R-:W-:Y:S02]  /*4dfd0*/  IMAD.MOV.U32 R3, RZ, RZ, R18 ;  /* 0x000000ffff037224 */ /* 0x000fe400078e0012 */
[----:B------:R-:W-:Y:S02]  /*4dfe0*/  IMAD.MOV.U32 R2, RZ, RZ, R19 ;  /* 0x000000ffff027224 */ /* 0x000fe400078e0013 */
[----:B------:R-:W-:Y:S01]  /*4dff0*/  HMMA.1688.F32.TF32 R16, R76, R168, R240 ;  /* 0x000000a84c10723c */ /* 0x000fe200000810f0 */
[----:B------:R-:W-:Y:S04]  /*4e000*/  STL.64 [R1+0x710], R52 ;  /* 0x0007103401007387 */ /* 0x000fe80000100a00 */
[----:B------:R-:W4:-:S15]  /*4e010*/  LDL.LU R240, [R1+0x9c0] ;  /* 0x0009c00001f07983 */ /* 0x000f1e0000300800 */
[----:B------:R-:W-:-:S03]  /*4e020*/  NOP ;  /* 0x0000000000007918 */ /* 0x000fc60000000000 */
        /* <DEDUP_REMOVED lines=12> */
[----:B--2---:R-:W-:-:S15]  /*4e0f0*/  HMMA.1688.F32.TF32 R16, R76, R24, R244 ;  /* 0x000000184c10723c */ /* 0x004fde00000810f4 */
[----:B------:R-:W-:-:S08]  /*4e100*/  NOP ;  /* 0x0000000000007918 */ /* 0x000fd00000000000 */
[----:B------:R-:W-:Y:S04]  /*4e110*/  STL.64 [R1+0x9f0], R16 ;  /* 0x0009f01001007387 */ /* 0x000fe80000100a00 */
[----:B------:R3:W-:Y:S04]  /*4e120*/  STL.64 [R1+0x9f8], R18 ;  /* 0x0009f81201007387 */ /* 0x0007e80000100a00 */
[----:B------:R-:W2:Y:S04]  /*4e130*/  LDL.LU R65, [R1+0x9b4] ;  /* 0x0009b40001417983 */ /* 0x000ea80000300800 */
[----:B------:R-:W2:Y:S04]  /*4e140*/  LDL.LU R66, [R1+0x9b8] ;  /* 0x0009b80001427983 */ /* 0x000ea80000300800 */
[----:B------:R-:W2:Y:S01]  /*4e150*/  LDL.LU R67, [R1+0x9bc] ;  /* 0x0009bc0001437983 */ /* 0x000ea20000300800 */
[----:B---3--:R-:W-:Y:S03]  /*4e160*/  HMMA.1688.F32.TF32 R16, R76, R20, R248 ;  /* 0x000000144c10723c */ /* 0x008fe600000810f8 */
[----:B------:R-:W3:Y:S04]  /*4e170*/  LDL.LU R244, [R1+0x9a0] ;  /* 0x0009a00001f47983 */ /* 0x000ee80000300800 */
[----:B------:R-:W3:Y:S04]  /*4e180*/  LDL.LU R245, [R1+0x9a4] ;  /* 0x0009a40001f57983 */ /* 0x000ee80000300800 */
[----:B------:R-:W3:Y:S04]  /*4e190*/  LDL.LU R246, [R1+0x9a8] ;  /* 0x0009a80001f67983 */ /* 0x000ee80000300800 */
[----:B------:R-:W3:Y:S08]  /*4e1a0*/  LDL.LU R247, [R1+0x9ac] ;  /* 0x0009ac0001f77983 */ /* 0x000ef00000300800 */
[----:B------:R1:W-:Y:S04]  /*4e1b0*/  STL.64 [R1+0x9e0], R16 ;  /* 0x0009e01001007387 */ /* 0x0003e80000100a00 */
[----:B------:R1:W-:Y:S04]  /*4e1c0*/  STL [R1+0x9e8], R18 ;  /* 0x0009e81201007387 */ /* 0x0003e80000100800 */
        /* <DEDUP_REMOVED lines=8> */
[----:B------:R-:W-:-:S03]  /*4e250*/  IMAD.MOV.U32 R88, RZ, RZ, R19 ;  /* 0x000000ffff587224 */ /* 0x000fc600078e0013 */
[----:B-1----:R-:W3:Y:S04]  /*4e260*/  LDL.LU R16, [R1+0xb80] ;  /* 0x000b800001107983 */ /* 0x002ee80000300800 */
        /* <DEDUP_REMOVED lines=8> */
[----:B------:R-:W-:Y:S01]  /*4e2f0*/  HMMA.1688.F32.TF32 R60, R76, R160, R240 ;  /* 0x000000a04c3c723c */ /* 0x000fe200000810f0 */
[----:B------:R-:W-:-:S15]  /*4e300*/  STL [R1+0x4580], R88 ;  /* 0x0045805801007387 */ /* 0x000fde0000100800 */
[----:B------:R-:W-:-:S01]  /*4e310*/  NOP ;  /* 0x0000000000007918 */ /* 0x000fc20000000000 */
[----:B------:R-:W-:Y:S04]  /*4e320*/  STL.64 [R1+0x9d0], R68 ;  /* 0x0009d04401007387 */ /* 0x000fe80000100a00 */
[----:B------:R-:W-:Y:S04]  /*4e330*/  STL.64 [R1+0x9d8], R70 ;  /* 0x0009d84601007387 */ /* 0x000fe80000100a00 */
[----:B------:R3:W-:Y:S04]  /*4e340*/  STL.64 [R1+0x9c8], R62 ;  /* 0x0009c83e01007387 */ /* 0x0007e80000100a00 */
[----:B------:R-:W4:Y:S04]  /*4e350*/  LDL.LU R240, [R1+0xb60] ;  /* 0x000b600001f07983 */ /* 0x000f280000300800 */
[----:B------:R-:W4:Y:S04]  /*4e360*/  LDL.LU R241, [R1+0xb64] ;  /* 0x000b640001f17983 */ /* 0x000f280000300800 */
[----:B------:R-:W4:Y:S04]  /*4e370*/  LDL.LU R242, [R1+0xb68] ;  /* 0x000b680001f27983 */ /* 0x000f280000300800 */
[----:B------:R-:W4:Y:S01]  /*4e380*/  LDL.LU R243, [R1+0xb6c] ;  /* 0x000b6c0001f37983 */ /* 0x000f220000300800 */
[----:B------:R-:W-:Y:S01]  /*4e390*/  MOV R84, R60 ;  /* 0x0000003c00547202 */ /* 0x000fe20000000f00 */
[----:B------:R-:W-:-:S05]  /*4e3a0*/  IMAD.MOV.U32 R85, RZ, RZ, R61 ;  /* 0x000000ffff557224 */ /* 0x000fca00078e003d */
[----:B------:R1:W-:Y:S04]  /*4e3b0*/  STL [R1+0x4588], R85 ;  /* 0x0045885501007387 */ /* 0x0003e80000100800 */
[----:B------:R1:W-:Y:S01]  /*4e3c0*/  STL [R1+0x4584], R84 ;  /* 0x0045845401007387 */ /* 0x0003e20000100800 */
[C---:B--2---:R-:W-:Y:S06]  /*4e3d0*/  HMMA.1688.F32.TF32 R64, R76.reuse, R156, R64 ;  /* 0x0000009c4c40723c */ /* 0x044fec0000081040 */
[----:B---3--:R-:W-:-:S15]  /*4e3e0*/  HMMA.1688.F32.TF32 R60, R76, R152, R244 ;  /* 0x000000984c3c723c */ /* 0x008fde00000810f4 */
[----:B------:R-:W-:-:S02]  /*4e3f0*/  NOP ;  /* 0x0000000000007918 */ /* 0x000fc40000000000 */
[----:B------:R-:W-:Y:S04]  /*4e400*/  STL.64 [R1+0x9b0], R64 ;  /* 0x0009b04001007387 */ /* 0x000fe80000100a00 */
[----:B------:R-:W-:Y:S01]  /*4e410*/  STL.64 [R1+0x9b8], R66 ;  /* 0x0009b84201007387 */ /* 0x000fe20000100a00 */
[C---:B------:R-:W-:Y:S06]  /*4e420*/  HMMA.1688.F32.TF32 R56, R76.reuse, R148, R56 ;  /* 0x000000944c38723c */ /* 0x040fec0000081038 */
[----:B------:R-:W-:Y:S01]  /*4e430*/  HMMA.1688.F32.TF32 R52, R76, R144, R52 ;  /* 0x000000904c34723c */ /* 0x000fe20000081034 */
[----:B-1----:R-:W-:Y:S01]  /*4e440*/  IMAD.MOV.U32 R85, RZ, RZ, R62 ;  /* 0x000000ffff557224 */ /* 0x002fe200078e003e */
[----:B------:R-:W-:Y:S01]  /*4e450*/  STL.64 [R1+0x9a0], R60 ;  /* 0x0009a03c01007387 */ /* 0x000fe20000100a00 */
[----:B------:R-:W-:-:S03]  /*4e460*/  IMAD.MOV.U32 R84, RZ, RZ, R63 ;  /* 0x000000ffff547224 */ /* 0x000fc600078e003f */
[----:B------:R-:W2:Y:S04]  /*4e470*/  LDL.LU R244, [R1+0xb50] ;  /* 0x000b500001f47983 */ /* 0x000ea80000300800 */
[----:B------:R-:W2:Y:S04]  /*4e480*/  LDL.LU R245, [R1+0xb54] ;  /* 0x000b540001f57983 */ /* 0x000ea80000300800 */
[----:B------:R-:W2:Y:S01]  /*4e490*/  LDL.LU R246, [R1+0xb58] ;  /* 0x000b580001f67983 */ /* 0x000ea20000300800 */
[----:B------:R-:W-:Y:S03]  /*4e4a0*/  HMMA.1688.F32.TF32 R16, R76, R140, R16 ;  /* 0x0000008c4c10723c */ /* 0x000fe60000081010 */
[----:B------:R-:W2:Y:S04]  /*4e4b0*/  LDL.LU R247, [R1+0xb5c] ;  /* 0x000b5c0001f77983 */ /* 0x000ea80000300800 */
[----:B------:R1:W-:Y:S04]  /*4e4c0*/  STL [R1+0x4590], R85 ;  /* 0x0045905501007387 */ /* 0x0003e80000100800 */
[----:B------:R3:W-:Y:S04]  /*4e4d0*/  STL [R1+0x458c], R84 ;  /* 0x00458c5401007387 */ /* 0x0007e80000100800 */
[----:B------:R-:W-:Y:S01]  /*4e4e0*/  STL.64 [R1+0x990], R56 ;  /* 0x0009903801007387 */ /* 0x000fe20000100a00 */
[----:B-1----:R-:W-:-:S03]  /*4e4f0*/  MOV R85, R52 ;  /* 0x0000003400557202 */ /* 0x002fc60000000f00 */
[----:B------:R-:W-:Y:S01]  /*4e500*/  STL.64 [R1+0x998], R58 ;  /* 0x0009983a01007387 */ /* 0x000fe20000100a00 */
[----:B---3--:R-:W-:-:S03]  /*4e510*/  IMAD.MOV.U32 R84, RZ, RZ, R53 ;  /* 0x000000ffff547224 */ /* 0x008fc600078e0035 */
[----:B------:R-:W-:Y:S04]  /*4e520*/  STL.64 [R1+0x988], R54 ;  /* 0x0009883601007387 */ /* 0x000fe80000100a00 */
[----:B------:R-:W-:Y:S01]  /*4e530*/  STL [R1+0x459c], R85 ;  /* 0x00459c5501007387 */ /* 0x000fe20000100800 */
[----:B------:R-:W-:-:S03]  /*4e540*/  IMAD.MOV.U32 R88, RZ, RZ, R19 ;  /* 0x000000ffff587224 */ /* 0x000fc600078e0013 */
[----:B------:R-:W-:Y:S04]  /*4e550*/  STL [R1+0x4598], R84 ;  /* 0x0045985401007387 */ /* 0x000fe80000100800 */
[----:B------:R-:W-:Y:S04]  /*4e560*/  STL.64 [R1+0x970], R16 ;  /* 0x0009701001007387 */ /* 0x000fe80000100a00 */
[----:B------:R1:W-:Y:S02]  /*4e570*/  STL [R1+0x978], R18 ;  /* 0x0009781201007387 */ /* 0x0003e40000100800 */
[----:B-1----:R-:W-:Y:S02]  /*4e580*/  HMMA.1688.F32.TF32 R16, R76, R136, R248 ;  /* 0x000000884c10723c */ /* 0x002fe400000810f8 */
[----:B------:R-:W-:-:S15]  /*4e590*/  STL [R1+0x4594], R88 ;  /* 0x0045945801007387 */ /* 0x000fde0000100800 */
[----:B------:R-:W-:-:S06]  /*4e5a0*/  NOP ;  /* 0x0000000000007918 */ /* 0x000fcc0000000000 */
[----:B------:R4:W-:Y:S04]  /*4e5b0*/  STL.64 [R1+0x960], R16 ;  /* 0x0009601001007387 */ /* 0x0009e80000100a00 */
[----:B------:R-:W3:Y:S04]  /*4e5c0*/  LDL.LU R248, [R1+0xb40] ;  /* 0x000b400001f87983 */ /* 0x000ee80000300800 */
[----:B------:R-:W3:Y:S04]  /*4e5d0*/  LDL.LU R249, [R1+0xb44] ;  /* 0x000b440001f97983 */ /* 0x000ee80000300800 */
[----:B------:R-:W3:Y:S04]  /*4e5e0*/  LDL.LU R250, [R1+0xb48] ;  /* 0x000b480001fa7983 */ /* 0x000ee80000300800 */
[----:B------:R-:W3:Y:S01]  /*4e5f0*/  LDL.LU R251, [R1+0xb4c] ;  /* 0x000b4c0001fb7983 */ /* 0x000ee20000300800 */
[----:B------:R-:W-:Y:S01]  /*4e600*/  IMAD.MOV.U32 R137, RZ, RZ, R18 ;  /* 0x000000ffff897224 */ /* 0x000fe200078e0012 */
[----:B------:R-:W-:-:S02]  /*4e610*/  MOV R136, R19 ;  /* 0x0000001300887202 */ /* 0x000fc40000000f00 */
[----:B----4-:R-:W-:Y:S03]  /*4e620*/  HMMA.1688.F32.TF32 R16, R76, R112, R240 ;  /* 0x000000704c10723c */ /* 0x010fe600000810f0 */
[----:B------:R-:W-:Y:S04]  /*4e630*/  STL [R1+0x45a4], R136 ;  /* 0x0045a48801007387 */ /* 0x000fe80000100800 */
[----:B------:R-:W-:-:S15]  /*4e640*/  STL [R1+0x45a0], R137 ;  /* 0x0045a08901007387 */ /* 0x000fde0000100800 */
[----:B------:R-:W-:-:S01]  /*4e650*/  NOP ;  /* 0x0000000000007918 */ /* 0x000fc20000000000 */
[----:B------:R1:W-:Y:S01]  /*4e660*/  STL [R1+0x950], R16 ;  /* 0x0009501001007387 */ /* 0x0003e20000100800 */
[----:B------:R-:W-:Y:S02]  /*4e670*/  IMAD.MOV.U32 R85, RZ, RZ, R17 ;  /* 0x000000ffff557224 */ /* 0x000fe400078e0011 */
[----:B------:R-:W-:Y:S02]  /*4e680*/  IMAD.MOV.U32 R84, RZ, RZ, R18 ;  /* 0x000000ffff547224 */ /* 0x000fe400078e0012 */
[----:B------:R-:W-:Y:S01]  /*4e690*/  IMAD.MOV.U32 R88, RZ, RZ, R19 ;  /* 0x000000ffff587224 */ /* 0x000fe200078e0013 */
[----:B-1----:R-:W4:Y:S04]  /*4e6a0*/  LDL.LU R16, [R1+0xb30] ;  /* 0x000b300001107983 */ /* 0x002f280000300800 */
[----:B------:R-:W4:Y:S04]  /*4e6b0*/  LDL.LU R17, [R1+0xb34] ;  /* 0x000b340001117983 */ /* 0x000f280000300800 */
[----:B------:R-:W4:Y:S04]  /*4e6c0*/  LDL.LU R18, [R1+0xb38] ;  /* 0x000b380001127983 */ /* 0x000f280000300800 */
[----:B------:R-:W4:Y:S04]  /*4e6d0*/  LDL.LU R19, [R1+0xb3c] ;  /* 0x000b3c0001137983 */ /* 0x000f280000300800 */
[----:B------:R-:W-:Y:S04]  /*4e6e0*/  STL [R1+0x45b0], R85 ;  /* 0x0045b05501007387 */ /* 0x000fe80000100800 */
[----:B------:R1:W-:Y:S04]  /*4e6f0*/  STL [R1+0x45ac], R84 ;  /* 0x0045ac5401007387 */ /* 0x0003e80000100800 */
[----:B------:R1:W-:Y:S04]  /*4e700*/  STL [R1+0x45a8], R88 ;  /* 0x0045a85801007387 */ /* 0x0003e80000100800 */
[----:B------:R-:W4:Y:S04]  /*4e710*/  LDL.LU R240, [R1+0xb20] ;  /* 0x000b200001f07983 */ /* 0x000f280000300800 */
[----:B------:R-:W4:Y:S04]  /*4e720*/  LDL.LU R241, [R1+0xb24] ;  /* 0x000b240001f17983 */ /* 0x000f280000300800 */
[----:B------:R-:W4:Y:S04]  /*4e730*/  LDL.LU R242, [R1+0xb28] ;  /* 0x000b280001f27983 */ /* 0x000f280000300800 */
[----:B------:R-:W4:Y:S01]  /*4e740*/  LDL.LU R243, [R1+0xb2c] ;  /* 0x000b2c0001f37983 */ /* 0x000f220000300800 */
[----:B--2---:R-:W-:Y:S03]  /*4e750*/  HMMA.1688.F32.TF32 R52, R76, R108, R244 ;  /* 0x0000006c4c34723c */ /* 0x004fe600000810f4 */
[----:B------:R-:W2:Y:S04]  /*4e760*/  LDL.LU R244, [R1+0xb10] ;  /* 0x000b100001f47983 */ /* 0x000ea80000300800 */
[----:B------:R-:W2:Y:S04]  /*4e770*/  LDL.LU R245, [R1+0xb14] ;  /* 0x000b140001f57983 */ /* 0x000ea80000300800 */
[----:B------:R-:W2:Y:S04]  /*4e780*/  LDL.LU R246, [R1+0xb18] ;  /* 0x000b180001f67983 */ /* 0x000ea80000300800 */
[----:B------:R-:W2:Y:S09]  /*4e790*/  LDL.LU R247, [R1+0xb1c] ;  /* 0x000b1c0001f77983 */ /* 0x000eb20000300800 */
[----:B------:R-:W-:-:S02]  /*4e7a0*/  IMAD.MOV.U32 R108, RZ, RZ, R55 ;  /* 0x000000ffff6c7224 */ /* 0x000fc400078e0037 */
[----:B------:R-:W-:Y:S01]  /*4e7b0*/  IMAD.MOV.U32 R109, RZ, RZ, R54 ;  /* 0x000000ffff6d7224 */ /* 0x000fe200078e0036 */
[----:B------:R-:W-:Y:S01]  /*4e7c0*/  MOV R113, R52 ;  /* 0x0000003400717202 */ /* 0x000fe20000000f00 */
[----:B------:R-:W-:Y:S01]  /*4e7d0*/  IMAD.MOV.U32 R112, RZ, RZ, R53 ;  /* 0x000000ffff707224 */ /* 0x000fe200078e0035 */
[----:B------:R-:W-:Y:S04]  /*4e7e0*/  STL [R1+0x45c0], R108 ;  /* 0x0045c06c01007387 */ /* 0x000fe80000100800 */
[----:B------:R1:W-:Y:S04]  /*4e7f0*/  STL [R1+0x45bc], R109 ;  /* 0x0045bc6d01007387 */ /* 0x0003e80000100800 */
[----:B------:R1:W-:Y:S04]  /*4e800*/  STL [R1+0x45b8], R112 ;  /* 0x0045b87001007387 */ /* 0x0003e80000100800 */
[----:B------:R1:W-:Y:S01]  /*4e810*/  STL [R1+0x45b4], R113 ;  /* 0x0045b47101007387 */ /* 0x0003e20000100800 */
[C---:B---3--:R-:W-:Y:S03]  /*4e820*/  HMMA.1688.F32.TF32 R52, R76.reuse, R104, R248 ;  /* 0x000000684c34723c */ /* 0x048fe600000810f8 */
[----:B------:R-:W3:Y:S04]  /*4e830*/  LDL.LU R248, [R1+0xb00] ;  /* 0x000b000001f87983 */ /* 0x000ee80000300800 */
[----:B------:R-:W3:Y:S04]  /*4e840*/  LDL.LU R249, [R1+0xb04] ;  /* 0x000b040001f97983 */ /* 0x000ee80000300800 */
[----:B------:R-:W3:Y:S04]  /*4e850*/  LDL.LU R250, [R1+0xb08] ;  /* 0x000b080001fa7983 */ /* 0x000ee80000300800 */
[----:B------:R-:W3:Y:S01]  /*4e860*/  LDL.LU R251, [R1+0xb0c] ;  /* 0x000b0c0001fb7983 */ /* 0x000ee20000300800 */
[----:B----4-:R-:W-:Y:S08]  /*4e870*/  HMMA.1688.F32.TF32 R16, R76, R100, R16 ;  /* 0x000000644c10723c */ /* 0x010ff00000081010 */
[----:B------:R-:W-:-:S02]  /*4e880*/  IMAD.MOV.U32 R137, RZ, RZ, R55 ;  /* 0x000000ffff897224 */ /* 0x000fc400078e0037 */
[----:B------:R-:W-:Y:S01]  /*4e890*/  IMAD.MOV.U32 R136, RZ, RZ, R54 ;  /* 0x000000ffff887224 */ /* 0x000fe200078e0036 */
[----:B-1----:R-:W-:Y:S01]  /*4e8a0*/  MOV R84, R52 ;  /* 0x0000003400547202 */ /* 0x002fe20000000f00 */
[----:B------:R-:W-:-:S12]  /*4e8b0*/  IMAD.MOV.U32 R88, RZ, RZ, R53 ;  /* 0x000000ffff587224 */ /* 0x000fd800078e0035 */
[----:B------:R-:W-:Y:S01]  /*4e8c0*/  MOV R109, R16 ;  /* 0x00000010006d7202 */ /* 0x000fe20000000f00 */
[----:B------:R-:W-:Y:S02]  /*4e8d0*/  IMAD.MOV.U32 R112, RZ, RZ, R17 ;  /* 0x000000ffff707224 */ /* 0x000fe400078e0011 */
[----:B------:R-:W-:Y:S02]  /*4e8e0*/  IMAD.MOV.U32 R113, RZ, RZ, R18 ;  /* 0x000000ffff717224 */ /* 0x000fe400078e0012 */
[----:B------:R-:W-:Y:S02]  /*4e8f0*/  IMAD.MOV.U32 R85, RZ, RZ, R19 ;  /* 0x000000ffff557224 */ /* 0x000fe400078e0013 */
[----:B------:R-:W-:Y:S01]  /*4e900*/  HMMA.1688.F32.TF32 R16, R76, R96, R240 ;  /* 0x000000604c10723c */ /* 0x000fe200000810f0 */
[----:B------:R-:W-:Y:S04]  /*4e910*/  STL [R1+0x45d0], R137 ;  /* 0x0045d08901007387 */ /* 0x000fe80000100800 */
[----:B------:R1:W-:Y:S04]  /*4e920*/  STL [R1+0x45cc], R136 ;  /* 0x0045cc8801007387 */ /* 0x0003e80000100800 */
[----:B------:R4:W-:Y:S04]  /*4e930*/  STL [R1+0x45c8], R88 ;  /* 0x0045c85801007387 */ /* 0x0009e80000100800 */
[----:B------:R4:W-:Y:S11]  /*4e940*/  STL [R1+0x45c4], R84 ;  /* 0x0045c45401007387 */ /* 0x0009f60000100800 */
[----:B-1----:R-:W-:Y:S01]  /*4e950*/  MOV R136, R16 ;  /* 0x0000001000887202 */ /* 0x002fe20000000f00 */
[----:B----4-:R-:W-:-:S02]  /*4e960*/  IMAD.MOV.U32 R88, RZ, RZ, R17 ;  /* 0x000000ffff587224 */ /* 0x010fc400078e0011 */
[----:B------:R-:W-:Y:S02]  /*4e970*/  IMAD.MOV.U32 R84, RZ, RZ, R18 ;  /* 0x000000ffff547224 */ /* 0x000fe400078e0012 */
[----:B------:R-:W-:Y:S01]  /*4e980*/  IMAD.MOV.U32 R108, RZ, RZ, R19 ;  /* 0x000000ffff6c7224 */ /* 0x000fe200078e0013 */
[----:B------:R-:W-:Y:S04]  /*4e990*/  STL [R1+0x45e0], R85 ;  /* 0x0045e05501007387 */ /* 0x000fe80000100800 */
[----:B------:R1:W-:Y:S04]  /*4e9a0*/  STL [R1+0x45dc], R113 ;  /* 0x0045dc7101007387 */ /* 0x0003e80000100800 */
[----:B------:R4:W-:Y:S04]  /*4e9b0*/  STL [R1+0x45d8], R112 ;  /* 0x0045d87001007387 */ /* 0x0009e80000100800 */
[----:B------:R4:W-:Y:S04]  /*4e9c0*/  STL [R1+0x45d4], R109 ;  /* 0x0045d46d01007387 */ /* 0x0009e80000100800 */
[----:B------:R-:W-:Y:S04]  /*4e9d0*/  STL [R1+0x45f0], R108 ;  /* 0x0045f06c01007387 */ /* 0x000fe80000100800 */
[----:B------:R-:W-:Y:S04]  /*4e9e0*/  STL [R1+0x45ec], R84 ;  /* 0x0045ec5401007387 */ /* 0x000fe80000100800 */
[----:B------:R-:W-:Y:S04]  /*4e9f0*/  STL [R1+0x45e8], R88 ;  /* 0x0045e85801007387 */ /* 0x000fe80000100800 */
[----:B------:R-:W-:Y:S04]  /*4ea00*/  STL [R1+0x45e4], R136 ;  /* 0x0045e48801007387 */ /* 0x000fe80000100800 */
        /* <DEDUP_REMOVED lines=8> */
[----:B--2---:R-:W-:-:S15]  /*4ea90*/  HMMA.1688.F32.TF32 R16, R76, R92, R244 ;  /* 0x0000005c4c10723c */ /* 0x004fde00000810f4 */
[----:B------:R-:W-:-:S09]  /*4eaa0*/  NOP ;  /* 0x0000000000007918 */ /* 0x000fd20000000000 */
[----:B------:R-:W-:Y:S01]  /*4eab0*/  MOV R105, R16 ;  /* 0x0000001000697202 */ /* 0x000fe20000000f00 */
[----:B------:R-:W-:Y:S02]  /*4eac0*/  IMAD.MOV.U32 R104, RZ, RZ, R17 ;  /* 0x000000ffff687224 */ /* 0x000fe400078e0011 */
[----:B------:R-:W-:Y:S02]  /*4ead0*/  IMAD.MOV.U32 R101, RZ, RZ, R18 ;  /* 0x000000ffff657224 */ /* 0x000fe400078e0012 */
[----:B------:R-:W-:-:S03]  /*4eae0*/  IMAD.MOV.U32 R100, RZ, RZ, R19 ;  /* 0x000000ffff647224 */ /* 0x000fc600078e0013 */
[----:B------:R-:W-:Y:S04]  /*4eaf0*/  STL [R1+0x45fc], R101 ;  /* 0x0045fc6501007387 */ /* 0x000fe80000100800 */
[----:B------:R-:W-:Y:S04]  /*4eb00*/  STL [R1+0x45f8], R104 ;  /* 0x0045f86801007387 */ /* 0x000fe80000100800 */
[----:B------:R-:W-:Y:S04]  /*4eb10*/  STL [R1+0x45f4], R105 ;  /* 0x0045f46901007387 */ /* 0x000fe80000100800 */
[----:B------:R-:W2:Y:S04]  /*4eb20*/  LDL.LU R52, [R1+0xae0] ;  /* 0x000ae00001347983 */ /* 0x000ea80000300800 */
[----:B------:R-:W2:Y:S04]  /*4eb30*/  LDL.LU R53, [R1+0xae4] ;  /* 0x000ae40001357983 */ /* 0x000ea80000300800 */
[----:B------:R-:W2:Y:S04]  /*4eb40*/  LDL.LU R54, [R1+0xae8] ;  /* 0x000ae80001367983 */ /* 0x000ea80000300800 */
[----:B------:R-:W2:Y:S01]  /*4eb50*/  LDL.LU R55, [R1+0xaec] ;  /* 0x000aec0001377983 */ /* 0x000ea20000300800 */
[----:B---3--:R-:W-:Y:S01]  /*4eb60*/  HMMA.1688.F32.TF32 R16, R76, R28, R248 ;  /* 0x0000001c4c10723c */ /* 0x008fe200000810f8 */
[----:B------:R-:W-:Y:S01]  /*4eb70*/  MOV R240, R6 ;  /* 0x0000000600f07202 */ /* 0x000fe20000000f00 */
[----:B------:R-:W-:-:S02]  /*4eb80*/  IMAD.MOV.U32 R241, RZ, RZ, R7 ;  /* 0x000000fffff17224 */ /* 0x000fc400078e0007 */
[----:B------:R-:W-:Y:S02]  /*4eb90*/  IMAD.MOV.U32 R242, RZ, RZ, R10 ;  /* 0x000000fffff27224 */ /* 0x000fe400078e000a */
[----:B------:R-:W-:Y:S01]  /*4eba0*/  IMAD.MOV.U32 R243, RZ, RZ, R11 ;  /* 0x000000fffff37224 */ /* 0x000fe200078e000b */
[----:B------:R-:W-:Y:S01]  /*4ebb0*/  MOV R244, R14 ;  /* 0x0000000e00f47202 */ /* 0x000fe20000000f00 */
[----:B------:R-:W-:Y:S01]  /*4ebc0*/  IMAD.MOV.U32 R245, RZ, RZ, R15 ;  /* 0x000000fffff57224 */ /* 0x000fe200078e000f */
[----:B------:R-:W-:Y:S01]  /*4ebd0*/  LOP3.LUT R121, R0, 0x20, RZ, 0x3c, !PT ;  /* 0x0000002000797812 */ /* 0x000fe200078e3cff */
[----:B------:R-:W-:Y:S01]  /*4ebe0*/  IMAD.MOV.U32 R246, RZ, RZ, R13 ;  /* 0x000000fffff67224 */ /* 0x000fe200078e000d */
[----:B------:R-:W-:Y:S01]  /*4ebf0*/  MOV R124, R110 ;  /* 0x0000006e007c7202 */ /* 0x000fe20000000f00 */
[----:B------:R-:W-:Y:S02]  /*4ec00*/  IMAD.MOV.U32 R247, RZ, RZ, R12 ;  /* 0x000000fffff77224 */ /* 0x000fe400078e000c */
[----:B------:R-:W-:Y:S01]  /*4ec10*/  IMAD.MOV.U32 R125, RZ, RZ, R111 ;  /* 0x000000ffff7d7224 */ /* 0x000fe200078e006f */
[----:B------:R-:W-:Y:S04]  /*4ec20*/  LDS R237, [R121+UR10+0x23000] ;  /* 0x0230000a79ed7984 */ /* 0x000fe80008000800 */
[----:B------:R-:W3:Y:S01]  /*4ec30*/  LDS R239, [R121+UR10+0x23800] ;  /* 0x0238000a79ef7984 */ /* 0x000ee20008000800 */
[----:B------:R-:W-:Y:S01]  /*4ec40*/  MOV R248, R9 ;  /* 0x0000000900f87202 */ /* 0x000fe20000000f00 */
[----:B------:R-:W-:-:S02]  /*4ec50*/  IMAD.MOV.U32 R249, RZ, RZ, R8 ;  /* 0x000000fffff97224 */ /* 0x000fc400078e0008 */
[----:B------:R-:W-:Y:S01]  /*4ec60*/  IMAD.MOV.U32 R250, RZ, RZ, R5 ;  /* 0x000000fffffa7224 */ /* 0x000fe200078e0005 */
[----:B-1----:R-:W-:Y:S01]  /*4ec70*/  MOV R113, R16 ;  /* 0x0000001000717202 */ /* 0x002fe20000000f00 */
[----:B----4-:R-:W-:Y:S01]  /*4ec80*/  IMAD.MOV.U32 R112, RZ, RZ, R17 ;  /* 0x000000ffff707224 */ /* 0x010fe200078e0011 */
[----:B------:R-:W3:Y:S01]  /*4ec90*/  LDL.LU R16, [R1+0xad0] ;  /* 0x000ad00001107983 */ /* 0x000ee20000300800 */
[----:B------:R-:W-:Y:S02]  /*4eca0*/  IMAD.MOV.U32 R109, RZ, RZ, R18 ;  /* 0x000000ffff6d7224 */ /* 0x000fe400078e0012 */
[----:B------:R-:W-:Y:S01]  /*4ecb0*/  IMAD.MOV.U32 R137, RZ, RZ, R19 ;  /* 0x000000ffff897224 */ /* 0x000fe200078e0013 */
[----:B------:R-:W3:Y:S04]  /*4ecc0*/  LDL.LU R17, [R1+0xad4] ;  /* 0x000ad40001117983 */ /* 0x000ee80000300800 */
[----:B------:R-:W3:Y:S04]  /*4ecd0*/  LDL.LU R18, [R1+0xad8] ;  /* 0x000ad80001127983 */ /* 0x000ee80000300800 */
[----:B------:R-:W3:Y:S04]  /*4ece0*/  LDL.LU R19, [R1+0xadc] ;  /* 0x000adc0001137983 */ /* 0x000ee80000300800 */
[----:B------:R-:W2:Y:S04]  /*4ecf0*/  LDL.LU R6, [R1+0x4954] ;  /* 0x0049540001067983 */ /* 0x000ea80000300800 */
[----:B------:R-:W2:Y:S04]  /*4ed00*/  LDL.LU R7, [R1+0x4950] ;  /* 0x0049500001077983 */ /* 0x000ea80000300800 */
[----:B------:R-:W4:Y:S04]  /*4ed10*/  LDL.LU R10, [R1+0x494c] ;  /* 0x00494c00010a7983 */ /* 0x000f280000300800 */
[----:B------:R-:W4:Y:S04]  /*4ed20*/  LDL.LU R11, [R1+0x4948] ;  /* 0x00494800010b7983 */ /* 0x000f280000300800 */
[----:B------:R-:W2:Y:S04]  /*4ed30*/  LDL.LU R14, [R1+0x4944] ;  /* 0x00494400010e7983 */ /* 0x000ea80000300800 */
[----:B------:R-:W2:Y:S01]  /*4ed40*/  LDL.LU R15, [R1+0x4940] ;  /* 0x00494000010f7983 */ /* 0x000ea20000300800 */
[----:B------:R-:W-:-:S02]  /*4ed50*/  IMAD.MOV.U32 R251, RZ, RZ, R4 ;  /* 0x000000fffffb7224 */ /* 0x000fc400078e0004 */
[----:B------:R-:W-:Y:S01]  /*4ed60*/  IMAD.MOV.U32 R126, RZ, RZ, R114 ;  /* 0x000000ffff7e7224 */ /* 0x000fe200078e0072 */
[----:B------:R-:W-:Y:S01]  /*4ed70*/  MOV R232, R138 ;  /* 0x0000008a00e87202 */ /* 0x000fe20000000f00 */
[----:B------:R-:W-:Y:S02]  /*4ed80*/  IMAD.MOV.U32 R127, RZ, RZ, R115 ;  /* 0x000000ffff7f7224 */ /* 0x000fe400078e0073 */
[----:B------:R-:W-:Y:S02]  /*4ed90*/  IMAD.MOV.U32 R233, RZ, RZ, R139 ;  /* 0x000000ffffe97224 */ /* 0x000fe400078e008b */
[----:B------:R-:W-:Y:S01]  /*4eda0*/  IMAD.MOV.U32 R234, RZ, RZ, R142 ;  /* 0x000000ffffea7224 */ /* 0x000fe200078e008e */
[----:B------:R-:W-:Y:S01]  /*4edb0*/  MOV R128, R146 ;  /* 0x0000009200807202 */ /* 0x000fe20000000f00 */
[----:B------:R-:W-:Y:S02]  /*4edc0*/  IMAD.MOV.U32 R235, RZ, RZ, R143 ;  /* 0x000000ffffeb7224 */ /* 0x000fe400078e008f */
[----:B------:R-:W-:-:S02]  /*4edd0*/  IMAD.MOV.U32 R129, RZ, RZ, R147 ;  /* 0x000000ffff817224 */ /* 0x000fc400078e0093 */
[----:B------:R-:W-:Y:S02]  /*4ede0*/  IMAD.MOV.U32 R130, RZ, RZ, R150 ;  /* 0x000000ffff827224 */ /* 0x000fe400078e0096 */
[----:B------:R-:W-:Y:S02]  /*4edf0*/  IMAD.MOV.U32 R131, RZ, RZ, R151 ;  /* 0x000000ffff837224 */ /* 0x000fe400078e0097 */
[----:B------:R-:W-:Y:S02]  /*4ee00*/  IMAD.MOV.U32 R178, RZ, RZ, R158 ;  /* 0x000000ffffb27224 */ /* 0x000fe400078e009e */
[----:B------:R-:W-:Y:S01]  /*4ee10*/  IMAD.MOV.U32 R179, RZ, RZ, R159 ;  /* 0x000000ffffb37224 */ /* 0x000fe200078e009f */
[----:B------:R-:W-:Y:S01]  /*4ee20*/  MOV R132, R34 ;  /* 0x0000002200847202 */ /* 0x000fe20000000f00 */
[----:B------:R-:W-:Y:S02]  /*4ee30*/  IMAD.MOV.U32 R133, RZ, RZ, R35 ;  /* 0x000000ffff857224 */ /* 0x000fe400078e0023 */
[----:B------:R-:W-:Y:S01]  /*4ee40*/  IMAD.MOV.U32 R134, RZ, RZ, R38 ;  /* 0x000000ffff867224 */ /* 0x000fe200078e0026 */
[----:B------:R-:W-:Y:S01]  /*4ee50*/  MOV R68, R42 ;  /* 0x0000002a00447202 */ /* 0x000fe20000000f00 */
[----:B------:R-:W-:Y:S01]  /*4ee60*/  IMAD.MOV.U32 R135, RZ, RZ, R39 ;  /* 0x000000ffff877224 */ /* 0x000fe200078e0027 */
[----:B------:R-:W-:Y:S01]  /*4ee70*/  LDS R76, [R0+UR10+0x23080] ;  /* 0x0230800a004c7984 */ /* 0x000fe20008000800 */
[----:B------:R-:W-:-:S02]  /*4ee80*/  IMAD.MOV.U32 R69, RZ, RZ, R46 ;  /* 0x000000ffff457224 */ /* 0x000fc400078e002e */
[----:B------:R-:W-:Y:S01]  /*4ee90*/  IMAD.MOV.U32 R70, RZ, RZ, R47 ;  /* 0x000000ffff467224 */ /* 0x000fe200078e002f */
[----:B------:R-:W-:Y:S01]  /*4eea0*/  LDS R78, [R0+UR10+0x23880] ;  /* 0x0238800a004e7984 */ /* 0x000fe20008000800 */
[----:B------:R-:W-:-:S03]  /*4eeb0*/  IMAD.MOV.U32 R71, RZ, RZ, R43 ;  /* 0x000000ffff477224 */ /* 0x000fc600078e002b */
[----:B------:R-:W-:Y:S04]  /*4eec0*/  LDS R77, [R121+UR10+0x23080] ;  /* 0x0230800a794d7984 */ /* 0x000fe80008000800 */
[----:B------:R-:W1:Y:S01]  /*4eed0*/  LDS R79, [R121+UR10+0x23880] ;  /* 0x0238800a794f7984 */ /* 0x000e620008000800 */
[----:B---3--:R-:W-:-:S15]  /*4eee0*/  HMMA.1688.F32.TF32 R16, R236, R90, R16 ;  /* 0x0000005aec10723c */ /* 0x008fde0000081010 */
        /* <DEDUP_REMOVED lines=11> */
[C---:B------:R-:W-:Y:S06]  /*4efa0*/  HMMA.1688.F32.TF32 R16, R236.reuse, R82, R244 ;  /* 0x00000052ec10723c */ /* 0x040fec00000810f4 */
[----:B----4-:R-:W-:-:S15]  /*4efb0*/  HMMA.1688.F32.TF32 R56, R236, R10, R56 ;  /* 0x0000000aec38723c */ /* 0x010fde0000081038 */
[----:B------:R-:W-:-:S03]  /*4efc0*/  NOP ;  /* 0x0000000000007918 */ /* 0x000fc60000000000 */
[----:B------:R-:W-:Y:S01]  /*4efd0*/  MOV R21, R16 ;  /* 0x0000001000157202 */ /* 0x000fe20000000f00 */
[----:B------:R-:W-:Y:S02]  /*4efe0*/  IMAD.MOV.U32 R20, RZ, RZ, R17 ;  /* 0x000000ffff147224 */ /* 0x000fe400078e0011 */
[----:B------:R-:W-:Y:S02]  /*4eff0*/  IMAD.MOV.U32 R13, RZ, RZ, R18 ;  /* 0x000000ffff0d7224 */ /* 0x000fe400078e0012 */
[----:B------:R-:W-:Y:S02]  /*4f000*/  IMAD.MOV.U32 R12, RZ, RZ, R19 ;  /* 0x000000ffff0c7224 */ /* 0x000fe400078e0013 */
[----:B------:R-:W-:Y:S01]  /*4f010*/  HMMA.1688.F32.TF32 R16, R236, R50, R248 ;  /* 0x00000032ec10723c */ /* 0x000fe200000810f8 */
[----:B------:R-:W-:Y:S01]  /*4f020*/  MOV R244, R155 ;  /* 0x0000009b00f47202 */ /* 0x000fe20000000f00 */
[----:B------:R-:W-:Y:S01]  /*4f030*/  IMAD.MOV.U32 R245, RZ, RZ, R154 ;  /* 0x000000fffff57224 */ /* 0x000fe200078e009a */
[----:B------:R-:W3:Y:S01]  /*4f040*/  LDL.LU R155, [R1+0x493c] ;  /* 0x00493c00019b7983 */ /* 0x000ee20000300800 */
[----:B------:R-:W-:Y:S01]  /*4f050*/  IMAD.MOV.U32 R246, RZ, RZ, R167 ;  /* 0x000000fffff67224 */ /* 0x000fe200078e00a7 */
[----:B------:R-:W-:Y:S01]  /*4f060*/  MOV R240, R163 ;  /* 0x000000a300f07202 */ /* 0x000fe20000000f00 */
[----:B------:R-:W-:Y:S01]  /*4f070*/  IMAD.MOV.U32 R247, RZ, RZ, R166 ;  /* 0x000000fffff77224 */ /* 0x000fe200078e00a6 */
[----:B------:R-:W4:Y:S01]  /*4f080*/  LDL.LU R154, [R1+0x4938] ;  /* 0x00493800019a7983 */ /* 0x000f220000300800 */
[----:B------:R-:W-:-:S03]  /*4f090*/  IMAD.MOV.U32 R241, RZ, RZ, R162 ;  /* 0x000000fffff17224 */ /* 0x000fc600078e00a2 */
[----:B------:R-:W4:Y:S01]  /*4f0a0*/  LDL.LU R167, [R1+0x4934] ;  /* 0x0049340001a77983 */ /* 0x000f220000300800 */
[----:B------:R-:W-:-:S03]  /*4f0b0*/  IMAD.MOV.U32 R242, RZ, RZ, R27 ;  /* 0x000000fffff27224 */ /* 0x000fc600078e001b */
[----:B------:R-:W4:Y:S01]  /*4f0c0*/  LDL.LU R166, [R1+0x4930] ;  /* 0x0049300001a67983 */ /* 0x000f220000300800 */
[----:B------:R-:W-:-:S03]  /*4f0d0*/  IMAD.MOV.U32 R243, RZ, RZ, R26 ;  /* 0x000000fffff37224 */ /* 0x000fc600078e001a */
[----:B------:R-:W4:Y:S04]  /*4f0e0*/  LDL.LU R163, [R1+0x492c] ;  /* 0x00492c0001a37983 */ /* 0x000f280000300800 */
[----:B------:R-:W4:Y:S01]  /*4f0f0*/  LDL.LU R162, [R1+0x4928] ;  /* 0x0049280001a27983 */ /* 0x000f220000300800 */
[----:B------:R-:W-:Y:S01]  /*4f100*/  MOV R29, R16 ;  /* 0x00000010001d7202 */ /* 0x000fe20000000f00 */
[----:B------:R-:W-:Y:S01]  /*4f110*/  IMAD.MOV.U32 R28, RZ, RZ, R17 ;  /* 0x000000ffff1c7224 */ /* 0x000fe200078e0011 */
[----:B------:R-:W-:Y:S01]  /*4f120*/  MOV R16, R23 ;  /* 0x0000001700107202 */ /* 0x000fe20000000f00 */
[----:B------:R-:W4:Y:S01]  /*4f130*/  LDL.LU R27, [R1+0x4924] ;  /* 0x00492400011b7983 */ /* 0x000f220000300800 */
[----:B------:R-:W-:Y:S02]  /*4f140*/  IMAD.MOV.U32 R25, RZ, RZ, R18 ;  /* 0x000000ffff197224 */ /* 0x000fe400078e0012 */
[----:B------:R-:W-:Y:S01]  /*4f150*/  IMAD.MOV.U32 R17, RZ, RZ, R22 ;  /* 0x000000ffff117224 */ /* 0x000fe200078e0016 */
[----:B------:R-:W4:Y:S01]  /*4f160*/  LDL.LU R26, [R1+0x4920] ;  /* 0x00492000011a7983 */ /* 0x000f220000300800 */
[----:B------:R-:W-:Y:S01]  /*4f170*/  IMAD.MOV.U32 R24, RZ, RZ, R19 ;  /* 0x000000ffff187224 */ /* 0x000fe200078e0013 */
[----:B------:R-:W-:Y:S01]  /*4f180*/  MOV R101, R56 ;  /* 0x0000003800657202 */ /* 0x000fe20000000f00 */
[----:B------:R-:W-:Y:S01]  /*4f190*/  IMAD.MOV.U32 R18, RZ, RZ, R123 ;  /* 0x000000ffff127224 */ /* 0x000fe200078e007b */
[----:B------:R-:W4:Y:S01]  /*4f1a0*/  LDL.LU R23, [R1+0x491c] ;  /* 0x00491c0001177983 */ /* 0x000f220000300800 */
[----:B------:R-:W-:Y:S01]  /*4f1b0*/  IMAD.MOV.U32 R19, RZ, RZ, R122 ;  /* 0x000000ffff137224 */ /* 0x000fe200078e007a */
[----:B------:R-:W-:-:S02]  /*4f1c0*/  MOV R56, R119 ;  /* 0x0000007700387202 */ /* 0x000fc40000000f00 */
[----:B------:R-:W4:Y:S01]  /*4f1d0*/  LDL.LU R22, [R1+0x4918] ;  /* 0x0049180001167983 */ /* 0x000f220000300800 */
[----:B------:R-:W-:-:S03]  /*4f1e0*/  IMAD.MOV.U32 R104, RZ, RZ, R57 ;  /* 0x000000ffff687224 */ /* 0x000fc600078e0039 */
[----:B------:R-:W4:Y:S01]  /*4f1f0*/  LDL.LU R123, [R1+0x4914] ;  /* 0x00491400017b7983 */ /* 0x000f220000300800 */
[----:B------:R-:W-:Y:S02]  /*4f200*/  IMAD.MOV.U32 R105, RZ, RZ, R58 ;  /* 0x000000ffff697224 */ /* 0x000fe400078e003a */
[----:B------:R-:W-:Y:S01]  /*4f210*/  IMAD.MOV.U32 R57, RZ, RZ, R118 ;  /* 0x000000ffff397224 */ /* 0x000fe200078e0076 */
[----:B------:R-:W4:Y:S01]  /*4f220*/  LDL.LU R122, [R1+0x4910] ;  /* 0x00491000017a7983 */ /* 0x000f220000300800 */
[----:B------:R-:W-:Y:S01]  /*4f230*/  IMAD.MOV.U32 R108, RZ, RZ, R59 ;  /* 0x000000ffff6c7224 */ /* 0x000fe200078e003b */
[----:B--2---:R-:W-:Y:S01]  /*4f240*/  HMMA.1688.F32.TF32 R60, R236, R14, R64 ;  /* 0x0000000eec3c723c */ /* 0x004fe20000081040 */
[----:B------:R-:W-:Y:S01]  /*4f250*/  IMAD.MOV.U32 R58, RZ, RZ, R175 ;  /* 0x000000ffff3a7224 */ /* 0x000fe200078e00af */
[----:B------:R-:W2:Y:S01]  /*4f260*/  LDL.LU R119, [R1+0x490c] ;  /* 0x00490c0001777983 */ /* 0x000ea20000300800 */
[----:B------:R-:W-:-:S03]  /*4f270*/  IMAD.MOV.U32 R59, RZ, RZ, R174 ;  /* 0x000000ffff3b7224 */ /* 0x000fc600078e00ae */
[----:B------:R-:W2:Y:S01]  /*4f280*/  LDL.LU R118, [R1+0x4908] ;  /* 0x0049080001767983 */ /* 0x000ea20000300800 */
[----:B------:R-:W-:Y:S01]  /*4f290*/  MOV R64, R171 ;  /* 0x000000ab00407202 */ /* 0x000fe20000000f00 */
[----:B------:R-:W-:Y:S02]  /*4f2a0*/  IMAD.MOV.U32 R65, RZ, RZ, R170 ;  /* 0x000000ffff417224 */ /* 0x000fe400078e00aa */
[----:B------:R-:W2:Y:S04]  /*4f2b0*/  LDL.LU R175, [R1+0x4904] ;  /* 0x0049040001af7983 */ /* 0x000ea80000300800 */
[----:B------:R-:W2:Y:S04]  /*4f2c0*/  LDL.LU R174, [R1+0x4900] ;  /* 0x0049000001ae7983 */ /* 0x000ea80000300800 */
[----:B------:R-:W2:Y:S04]  /*4f2d0*/  LDL.LU R171, [R1+0x48fc] ;  /* 0x0048fc0001ab7983 */ /* 0x000ea80000300800 */
[----:B------:R-:W2:Y:S01]  /*4f2e0*/  LDL.LU R170, [R1+0x48f8] ;  /* 0x0048f80001aa7983 */ /* 0x000ea20000300800 */
[----:B------:R-:W-:Y:S01]  /*4f2f0*/  IMAD.MOV.U32 R66, RZ, RZ, R98 ;  /* 0x000000ffff427224 */ /* 0x000fe200078e0062 */
[----:B------:R-:W-:Y:S01]  /*4f300*/  MOV R84, R60 ;  /* 0x0000003c00547202 */ /* 0x000fe20000000f00 */
[----:B------:R-:W-:Y:S01]  /*4f310*/  IMAD.MOV.U32 R67, RZ, RZ, R99 ;  /* 0x000000ffff437224 */ /* 0x000fe200078e0063 */
[----:B------:R-:W2:Y:S01]  /*4f320*/  LDL.LU R98, [R1+0x48f4] ;  /* 0x0048f40001627983 */ /* 0x000ea20000300800 */
        /* <DEDUP_REMOVED lines=24> */
[----:B---3--:R-:W-:Y:S01]  /*4f4b0*/  IMAD.MOV.U32 R177, RZ, RZ, R155 ;  /* 0x000000ffffb17224 */ /* 0x008fe200078e009b */
[----:B----4-:R-:W-:-:S02]  /*4f4c0*/  MOV R176, R154 ;  /* 0x0000009a00b07202 */ /* 0x010fc40000000f00 */
[----:B------:R-:W3:Y:S04]  /*4f4d0*/  LDL.LU R154, [R1+0x48ac] ;  /* 0x0048ac00019a7983 */ /* 0x000ee80000300800 */
[----:B------:R-:W3:Y:S04]  /*4f4e0*/  LDL.LU R155, [R1+0x48a8] ;  /* 0x0048a800019b7983 */ /* 0x000ee80000300800 */
[----:B------:R-:W4:Y:S01]  /*4f4f0*/  LDL.LU R158, [R1+0x48a4] ;  /* 0x0048a400019e7983 */ /* 0x000f220000300800 */
[----:B------:R-:W-:Y:S02]  /*4f500*/  IMAD.MOV.U32 R182, RZ, RZ, R166 ;  /* 0x000000ffffb67224 */ /* 0x000fe400078e00a6 */
[----:B------:R-:W-:Y:S01]  /*4f510*/  IMAD.MOV.U32 R181, RZ, RZ, R163 ;  /* 0x000000ffffb57224 */ /* 0x000fe200078e00a3 */
[----:B------:R-:W4:Y:S01]  /*4f520*/  LDL.LU R159, [R1+0x48a0] ;  /* 0x0048a000019f7983 */ /* 0x000f220000300800 */
[----:B------:R-:W-:-:S03]  /*4f530*/  MOV R180, R162 ;  /* 0x000000a200b47202 */ /* 0x000fc60000000f00 */
[----:B------:R-:W3:Y:S01]  /*4f540*/  LDL.LU R162, [R1+0x489c] ;  /* 0x00489c0001a27983 */ /* 0x000ee20000300800 */
[----:B------:R-:W-:-:S03]  /*4f550*/  IMAD.MOV.U32 R183, RZ, RZ, R167 ;  /* 0x000000ffffb77224 */ /* 0x000fc600078e00a7 */
        /* <DEDUP_REMOVED lines=9> */
[----:B------:R-:W4:Y:S04]  /*4f5f0*/  LDL.LU R26, [R1+0x4884] ;  /* 0x00488400011a7983 */ /* 0x000f280000300800 */
[----:B------:R-:W4:Y:S01]  /*4f600*/  LDL.LU R27, [R1+0x4880] ;  /* 0x00488000011b7983 */ /* 0x000f220000300800 */
[----:B--2---:R-:W-:Y:S02]  /*4f610*/  IMAD.MOV.U32 R195, RZ, RZ, R175 ;  /* 0x000000ffffc37224 */ /* 0x004fe400078e00af */
[----:B------:R-:W-:-:S02]  /*4f620*/  IMAD.MOV.U32 R194, RZ, RZ, R174 ;  /* 0x000000ffffc27224 */ /* 0x000fc400078e00ae */
[----:B------:R-:W-:Y:S01]  /*4f630*/  IMAD.MOV.U32 R193, RZ, RZ, R171 ;  /* 0x000000ffffc17224 */ /* 0x000fe200078e00ab */
[----:B------:R-:W-:Y:S02]  /*4f640*/  MOV R192, R170 ;  /* 0x000000aa00c07202 */ /* 0x000fe40000000f00 */
[----:B------:R-:W2:Y:S04]  /*4f650*/  LDL.LU R170, [R1+0x487c] ;  /* 0x00487c0001aa7983 */ /* 0x000ea80000300800 */
[----:B------:R-:W2:Y:S04]  /*4f660*/  LDL.LU R171, [R1+0x4878] ;  /* 0x0048780001ab7983 */ /* 0x000ea80000300800 */
        /* <DEDUP_REMOVED lines=34> */
[----:B------:R-:W3:Y:S04]  /*4f890*/  LDL.LU R42, [R1+0x484c] ;  /* 0x00484c00012a7983 */ /* 0x000ee80000300800 */
[----:B------:R-:W2:Y:S04]  /*4f8a0*/  LDL.LU R46, [R1+0x4848] ;  /* 0x00484800012e7983 */ /* 0x000ea80000300800 */
[----:B------:R-:W2:Y:S04]  /*4f8b0*/  LDL.LU R47, [R1+0x4844] ;  /* 0x00484400012f7983 */ /* 0x000ea80000300800 */
[----:B------:R-:W3:Y:S01]  /*4f8c0*/  LDL.LU R43, [R1+0x4840] ;  /* 0x00484000012b7983 */ /* 0x000ee20000300800 */
[----:B------:R-:W-:Y:S01]  /*4f8d0*/  HMMA.1688.F32.TF32 R52, R236, R6, R52 ;  /* 0x00000006ec34723c */ /* 0x000fe20000081034 */
[----:B------:R-:W-:Y:S01]  /*4f8e0*/  MOV R248, R37 ;  /* 0x0000002500f87202 */ /* 0x000fe20000000f00 */
[----:B------:R-:W-:-:S02]  /*4f8f0*/  IMAD.MOV.U32 R249, RZ, RZ, R36 ;  /* 0x000000fffff97224 */ /* 0x000fc400078e0024 */
[----:B------:R-:W-:Y:S02]  /*4f900*/  IMAD.MOV.U32 R250, RZ, RZ, R33 ;  /* 0x000000fffffa7224 */ /* 0x000fe400078e0021 */
[----:B------:R-:W-:-:S15]  /*4f910*/  IMAD.MOV.U32 R251, RZ, RZ, R32 ;  /* 0x000000fffffb7224 */ /* 0x000fde00078e0020 */
[----:B------:R-:W-:-:S03]  /*4f920*/  NOP ;  /* 0x0000000000007918 */ /* 0x000fc60000000000 */
[----:B------:R-:W-:Y:S01]  /*4f930*/  MOV R97, R52 ;  /* 0x0000003400617202 */ /* 0x000fe20000000f00 */
[----:B------:R-:W-:Y:S01]  /*4f940*/  IMAD.MOV.U32 R96, RZ, RZ, R53 ;  /* 0x000000ffff607224 */ /* 0x000fe200078e0035 */
[----:B------:R-:W-:Y:S01]  /*4f950*/  MOV R52, R45 ;  /* 0x0000002d00347202 */ /* 0x000fe20000000f00 */
[----:B------:R-:W-:Y:S02]  /*4f960*/  IMAD.MOV.U32 R93, RZ, RZ, R54 ;  /* 0x000000ffff5d7224 */ /* 0x000fe400078e0036 */
[----:B------:R-:W-:Y:S02]  /*4f970*/  IMAD.MOV.U32 R92, RZ, RZ, R55 ;  /* 0x000000ffff5c7224 */ /* 0x000fe400078e0037 */
[----:B------:R-:W-:Y:S02]  /*4f980*/  IMAD.MOV.U32 R53, RZ, RZ, R44 ;  /* 0x000000ffff357224 */ /* 0x000fe400078e002c */
[----:B------:R-:W-:Y:S02]  /*4f990*/  IMAD.MOV.U32 R54, RZ, RZ, R41 ;  /* 0x000000ffff367224 */ /* 0x000fe400078e0029 */
[----:B------:R-:W-:Y:S01]  /*4f9a0*/  IMAD.MOV.U32 R55, RZ, RZ, R40 ;  /* 0x000000ffff377224 */ /* 0x000fe200078e0028 */
[C---:B------:R-:W-:Y:S06]  /*4f9b0*/  HMMA.1688.F32.TF32 R56, R236.reuse, R138, R56 ;  /* 0x0000008aec38723c */ /* 0x040fec0000081038 */
[C---:B------:R-:W-:Y:S06]  /*4f9c0*/  HMMA.1688.F32.TF32 R52, R236.reuse, R114, R52 ;  /* 0x00000072ec34723c */ /* 0x040fec0000081034 */
[C---:B------:R-:W-:Y:S06]  /*4f9d0*/  HMMA.1688.F32.TF32 R16, R236.reuse, R110, R16 ;  /* 0x0000006eec10723c */ /* 0x040fec0000081010 */
[C---:B--2---:R-:W-:Y:S06]  /*4f9e0*/  HMMA.1688.F32.TF32 R212, R236.reuse, R46, R212 ;  /* 0x0000002eecd4723c */ /* 0x044fec00000810d4 */
[----:B---3--:R-:W-:-:S15]  /*4f9f0*/  HMMA.1688.F32.TF32 R208, R236, R42, R208 ;  /* 0x0000002aecd0723c */ /* 0x008fde00000810d0 */
[----:B------:R-:W-:-:S03]  /*4fa00*/  NOP ;  /* 0x0000000000007918 */ /* 0x000fc60000000000 */
[----:B------:R-:W-:Y:S01]  /*4fa10*/  MOV R37, R212 ;  /* 0x000000d400257202 */ /* 0x000fe20000000f00 */
[----:B------:R-:W-:Y:S02]  /*4fa20*/  IMAD.MOV.U32 R36, RZ, RZ, R213 ;  /* 0x000000ffff247224 */ /* 0x000fe400078e00d5 */
[----:B------:R-:W-:Y:S02]  /*4fa30*/  IMAD.MOV.U32 R33, RZ, RZ, R214 ;  /* 0x000000ffff217224 */ /* 0x000fe400078e00d6 */
[----:B------:R-:W-:Y:S01]  /*4fa40*/  IMAD.MOV.U32 R32, RZ, RZ, R215 ;  /* 0x000000ffff207224 */ /* 0x000fe200078e00d7 */
[----:B------:R-:W-:Y:S01]  /*4fa50*/  MOV R45, R208 ;  /* 0x000000d0002d7202 */ /* 0x000fe20000000f00 */
[----:B----4-:R-:W-:Y:S01]  /*4fa60*/  HMMA.1688.F32.TF32 R212, R236, R38, R204 ;  /* 0x00000026ecd4723c */ /* 0x010fe200000810cc */
[----:B------:R-:W-:Y:S02]  /*4fa70*/  IMAD.MOV.U32 R44, RZ, RZ, R209 ;  /* 0x000000ffff2c7224 */ /* 0x000fe400078e00d1 */
[----:B------:R-:W-:-:S02]  /*4fa80*/  IMAD.MOV.U32 R41, RZ, RZ, R210 ;  /* 0x000000ffff297224 */ /* 0x000fc400078e00d2 */
[----:B------:R-:W-:Y:S02]  /*4fa90*/  IMAD.MOV.U32 R40, RZ, RZ, R211 ;  /* 0x000000ffff287224 */ /* 0x000fe400078e00d3 */
[C---:B------:R-:W-:Y:S06]  /*4faa0*/  HMMA.1688.F32.TF32 R208, R236.reuse, R34, R200 ;  /* 0x00000022ecd0723c */ /* 0x040fec00000810c8 */
[C---:B------:R-:W-:Y:S06]  /*4fab0*/  HMMA.1688.F32.TF32 R204, R236.reuse, R122, R196 ;  /* 0x0000007aeccc723c */ /* 0x040fec00000810c4 */
[C---:B------:R-:W-:Y:S06]  /*4fac0*/  HMMA.1688.F32.TF32 R200, R236.reuse, R118, R192 ;  /* 0x00000076ecc8723c */ /* 0x040fec00000810c0 */
[C---:B------:R-:W-:Y:S06]  /*4fad0*/  HMMA.1688.F32.TF32 R196, R236.reuse, R174, R188 ;  /* 0x000000aeecc4723c */ /* 0x040fec00000810bc */
[C---:B------:R-:W-:Y:S06]  /*4fae0*/  HMMA.1688.F32.TF32 R192, R236.reuse, R170, R184 ;  /* 0x000000aaecc0723c */ /* 0x040fec00000810b8 */
[C---:B------:R-:W-:Y:S06]  /*4faf0*/  HMMA.1688.F32.TF32 R188, R236.reuse, R26, R180 ;  /* 0x0000001aecbc723c */ /* 0x040fec00000810b4 */
[C---:B------:R-:W-:Y:S06]  /*4fb00*/  HMMA.1688.F32.TF32 R184, R236.reuse, R22, R176 ;  /* 0x00000016ecb8723c */ /* 0x040fec00000810b0 */
[C---:B------:R-:W-:Y:S01]  /*4fb10*/  HMMA.1688.F32.TF32 R180, R236.reuse, R166, R132 ;  /* 0x000000a6ecb4723c */ /* 0x040fe20000081084 */
[----:B------:R-:W-:Y:S05]  /*4fb20*/  STL.64 [R1+0xb80], R212 ;  /* 0x000b80d401007387 */ /* 0x000fea0000100a00 */
        /* <DEDUP_REMOVED lines=39> */
[C---:B--2---:R-:W-:Y:S03]  /*4fda0*/  HMMA.1688.F32.TF32 R56, R236.reuse, R106, R240 ;  /* 0x0000006aec38723c */ /* 0x044fe600000810f0 */
[----:B------:R-:W-:Y:S04]  /*4fdb0*/  STL.64 [R1+0x3f0], R16 ;  /* 0x0003f01001007387 */ /* 0x000fe80000100a00 */
[----:B------:R2:W-:Y:S01]  /*4fdc0*/  STL.64 [R1+0x3f8], R18 ;  /* 0x0003f81201007387 */ /* 0x0005e20000100a00 */
[C---:B---3--:R-:W-:Y:S06]  /*4fdd0*/  HMMA.1688.F32.TF32 R52, R236.reuse, R102, R244 ;  /* 0x00000066ec34723c */ /* 0x048fec00000810f4 */
[----:B--2---:R-:W-:Y:S09]  /*4fde0*/  HMMA.1688.F32.TF32 R16, R236, R98, R248 ;  /* 0x00000062ec10723c */ /* 0x004ff200000810f8 */
[----:B------:R-:W-:Y:S04]  /*4fdf0*/  STL.64 [R1+0x3b0], R56 ;  /* 0x0003b03801007387 */ /* 0x000fe80000100a00 */
[----:B------:R-:W-:Y:S04]  /*4fe00*/  STL.64 [R1+0x3b8], R58 ;  /* 0x0003b83a01007387 */ /* 0x000fe80000100a00 */
[----:B------:R-:W2:Y:S04]  /*4fe10*/  LDL.LU R244, [R1+0x1c0] ;  /* 0x0001c00001f47983 */ /* 0x000ea80000300800 */
[----:B------:R-:W-:Y:S04]  /*4fe20*/  STL.64 [R1+0x370], R52 ;  /* 0x0003703401007387 */ /* 0x000fe80000100a00 */
[----:B------:R-:W-:Y:S01]  /*4fe30*/  STL.64 [R1+0x378], R54 ;  /* 0x0003783601007387 */ /* 0x000fe20000100a00 */
[----:B------:R-:W-:-:S03]  /*4fe40*/  MOV R247, R30 ;  /* 0x0000001e00f77202 */ /* 0x000fc60000000f00 */
[----:B------:R3:W-:Y:S04]  /*4fe50*/  STL.64 [R1+0x350], R16 ;  /* 0x0003501001007387 */ /* 0x0007e80000100a00 */
[----:B------:R4:W-:Y:S04]  /*4fe60*/  STL.64 [R1+0x358], R18 ;  /* 0x0003581201007387 */ /* 0x0009e80000100a00 */
[----:B------:R-:W2:Y:S04]  /*4fe70*/  LDL.LU R245, [R1+0x1c4] ;  /* 0x0001c40001f57983 */ /* 0x000ea80000300800 */
[----:B------:R-:W2:Y:S04]  /*4fe80*/  LDL.LU R246, [R1+0x1c8] ;  /* 0x0001c80001f67983 */ /* 0x000ea80000300800 */
[----:B------:R-:W4:Y:S01]  /*4fe90*/  LDL.LU R30, [R1+0x483c] ;  /* 0x00483c00011e7983 */ /* 0x000f220000300800 */
[----:B------:R-:W-:-:S02]  /*4fea0*/  IMAD.MOV.U32 R241, RZ, RZ, R95 ;  /* 0x000000fffff17224 */ /* 0x000fc400078e005f */
[----:B------:R-:W-:Y:S01]  /*4feb0*/  IMAD.MOV.U32 R242, RZ, RZ, R94 ;  /* 0x000000fffff27224 */ /* 0x000fe200078e005e */
[----:B------:R-:W2:Y:S01]  /*4fec0*/  LDL.LU R240, [R1+0x1d0] ;  /* 0x0001d00001f07983 */ /* 0x000ea20000300800 */
[----:B------:R-:W-:-:S03]  /*4fed0*/  IMAD.MOV.U32 R243, RZ, RZ, R31 ;  /* 0x000000fffff37224 */ /* 0x000fc600078e001f */
[----:B------:R-:W2:Y:S04]  /*4fee0*/  LDL.LU R95, [R1+0x4838] ;  /* 0x00483800015f7983 */ /* 0x000ea80000300800 */
[----:B------:R-:W2:Y:S04]  /*4fef0*/  LDL.LU R94, [R1+0x4834] ;  /* 0x00483400015e7983 */ /* 0x000ea80000300800 */
[----:B------:R-:W2:Y:S04]  /*4ff00*/  LDL.LU R31, [R1+0x4830] ;  /* 0x00483000011f7983 */ /* 0x000ea80000300800 */
[----:B---3--:R-:W3:Y:S01]  /*4ff10*/  LDL.LU R16, [R1+0x1e0] ;  /* 0x0001e00001107983 */ /* 0x008ee20000300800 */
[----:B----4-:R-:W-:-:S03]  /*4ff20*/  MOV R17, R30 ;  /* 0x0000001e00117202 */ /* 0x010fc60000000f00 */
[----:B------:R-:W4:Y:S04]  /*4ff30*/  LDL.LU R30, [R1+0x482c] ;  /* 0x00482c00011e7983 */ /* 0x000f280000300800 */
[----:B------:R-:W3:Y:S04]  /*4ff40*/  LDL.LU R18, [R1+0x1e8] ;  /* 0x0001e80001127983 */ /* 0x000ee80000300800 */
[----:B------:R-:W3:Y:S04]  /*4ff50*/  LDL.LU R19, [R1+0x1ec] ;  /* 0x0001ec0001137983 */ /* 0x000ee80000300800 */
[----:B------:R-:W3:Y:S04]  /*4ff60*/  LDL.LU R56, [R1+0x200] ;  /* 0x0002000001387983 */ /* 0x000ee80000300800 */
[----:B------:R-:W3:Y:S04]  /*4ff70*/  LDL.LU R57, [R1+0x204] ;  /* 0x0002040001397983 */ /* 0x000ee80000300800 */
[----:B------:R-:W3:Y:S01]  /*4ff80*/  LDL.LU R58, [R1+0x208] ;  /* 0x00020800013a7983 */ /* 0x000ee20000300800 */
[----:B----4-:R-:W-:-:S03]  /*4ff90*/  IMAD.MOV.U32 R59, RZ, RZ, R30 ;  /* 0x000000ffff3b7224 */ /* 0x010fc600078e001e */
[----:B------:R-:W4:Y:S04]  /*4ffa0*/  LDL.LU R30, [R1+0x4828] ;  /* 0x00482800011e7983 */ /* 0x000f280000300800 */
        /* <DEDUP_REMOVED lines=55> */
[----:B--2---:R-:W-:Y:S01]  /*50320*/  IMAD.MOV.U32 R52, RZ, RZ, R31 ;  /* 0x000000ffff347224 */ /* 0x004fe200078e001f */
[----:B------:R-:W-:Y:S01]  /*50330*/  MOV R53, R94 ;  /* 0x0000005e00357202 */ /* 0x000fe20000000f00 */
[----:B------:R-:W-:-:S02]  /*50340*/  IMAD.MOV.U32 R54, RZ, RZ, R95 ;  /* 0x000000ffff367224 */ /* 0x000fc400078e005f */
[----:B----4-:R-:W-:Y:S02]  /*50350*/  IMAD.MOV.U32 R63, RZ, RZ, R30 ;  /* 0x000000ffff3f7224 */ /* 0x010fe400078e001e */
[----:B------:R-:W2:Y:S04]  /*50360*/  LDL.LU R30, [R1+0x4824] ;  /* 0x00482400011e7983 */ /* 0x000ea80000300800 */
[----:B------:R-:W4:Y:S04]  /*50370*/  LDL.LU R68, [R1+0x3a0] ;  /* 0x0003a00001447983 */ /* 0x000f280000300800 */
[----:B------:R-:W4:Y:S04]  /*50380*/  LDL.LU R69, [R1+0x3a4] ;  /* 0x0003a40001457983 */ /* 0x000f280000300800 */
[----:B------:R-:W4:Y:S04]  /*50390*/  LDL.LU R70, [R1+0x3a8] ;  /* 0x0003a80001467983 */ /* 0x000f280000300800 */
[----:B------:R-:W4:Y:S04]  /*503a0*/  LDL.LU R71, [R1+0x3ac] ;  /* 0x0003ac0001477983 */ /* 0x000f280000300800 */
[----:B------:R-:W2:Y:S04]  /*503b0*/  LDL.LU R31, [R1+0x4820] ;  /* 0x00482000011f7983 */ /* 0x000ea80000300800 */
        /* <DEDUP_REMOVED lines=9> */
[C---:B------:R-:W-:Y:S06]  /*50450*/  HMMA.1688.F32.TF32 R16, R76.reuse, R26, R16 ;  /* 0x0000001a4c10723c */ /* 0x040fec0000081010 */
[----:B------:R-:W-:-:S15]  /*50460*/  HMMA.1688.F32.TF32 R196, R76, R14, R196 ;  /* 0x0000000e4cc4723c */ /* 0x000fde00000810c4 */
[----:B------:R-:W-:-:S09]  /*50470*/  NOP ;  /* 0x0000000000007918 */ /* 0x000fd20000000000 */
[----:B------:R-:W-:Y:S01]  /*50480*/  IMAD.MOV.U32 R156, RZ, RZ, R197 ;  /* 0x000000ffff9c7224 */ /* 0x000fe200078e00c5 */
[----:B------:R-:W-:Y:S01]  /*50490*/  MOV R140, R199 ;  /* 0x000000c7008c7202 */ /* 0x000fe20000000f00 */
[----:B------:R-:W-:Y:S01]  /*504a0*/  IMAD.MOV.U32 R141, RZ, RZ, R198 ;  /* 0x000000ffff8d7224 */ /* 0x000fe200078e00c6 */
[C---:B--2---:R-:W-:Y:S06]  /*504b0*/  HMMA.1688.F32.TF32 R200, R236.reuse, R30, R200 ;  /* 0x0000001eecc8723c */ /* 0x044fec00000810c8 */
[----:B----4-:R-:W-:Y:S01]  /*504c0*/  HMMA.1688.F32.TF32 R204, R236, R94, R204 ;  /* 0x0000005eeccc723c */ /* 0x010fe200000810cc */
[----:B------:R-:W-:Y:S04]  /*504d0*/  LDS R236, [R0+UR10+0x23100] ;  /* 0x0231000a00ec7984 */ /* 0x000fe80008000800 */
[----:B------:R-:W-:Y:S01]  /*504e0*/  LDS R238, [R0+UR10+0x23900] ;  /* 0x0239000a00ee7984 */ /* 0x000fe20008000800 */
[C---:B------:R-:W-:Y:S03]  /*504f0*/  HMMA.1688.F32.TF32 R52, R76.reuse, R170, R52 ;  /* 0x000000aa4c34723c */ /* 0x040fe60000081034 */
[----:B------:R-:W-:Y:S04]  /*50500*/  LDS R237, [R121+UR10+0x23100] ;  /* 0x0231000a79ed7984 */ /* 0x000fe80008000800 */
[----:B------:R-:W1:Y:S10]  /*50510*/  LDS R239, [R121+UR10+0x23900] ;  /* 0x0239000a79ef7984 */ /* 0x000e740008000800 */
[----:B------:R-:W-:Y:S04]  /*50520*/  STL.64 [R1+0x330], R204 ;  /* 0x000330cc01007387 */ /* 0x000fe80000100a00 */
[----:B------:R-:W-:Y:S04]  /*50530*/  STL.64 [R1+0x338], R206 ;  /* 0x000338ce01007387 */ /* 0x000fe80000100a00 */
[----:B------:R-:W-:Y:S04]  /*50540*/  STL.64 [R1+0x300], R200 ;  /* 0x000300c801007387 */ /* 0x000fe80000100a00 */
[----:B------:R-:W-:Y:S04]  /*50550*/  STL.64 [R1+0x308], R202 ;  /* 0x000308ca01007387 */ /* 0x000fe80000100a00 */
[----:B------:R2:W-:Y:S02]  /*50560*/  STL [R1+0x1180], R196 ;  /* 0x001180c401007387 */ /* 0x0005e40000100800 */
[C---:B--2---:R-:W-:Y:S06]  /*50570*/  HMMA.1688.F32.TF32 R196, R76.reuse, R10, R192 ;  /* 0x0000000a4cc4723c */ /* 0x044fec00000810c0 */
[C---:B------:R-:W-:Y:S06]  /*50580*/  HMMA.1688.F32.TF32 R192, R76.reuse, R6, R188 ;  /* 0x000000064cc0723c */ /* 0x040fec00000810bc */
[C---:B------:R-:W-:Y:S06]  /*50590*/  HMMA.1688.F32.TF32 R188, R76.reuse, R90, R184 ;  /* 0x0000005a4cbc723c */ /* 0x040fec00000810b8 */
[C---:B------:R-:W-:Y:S06]  /*505a0*/  HMMA.1688.F32.TF32 R184, R76.reuse, R86, R180 ;  /* 0x000000564cb8723c */ /* 0x040fec00000810b4 */
[C---:B------:R-:W-:Y:S06]  /*505b0*/  HMMA.1688.F32.TF32 R180, R76.reuse, R82, R176 ;  /* 0x000000524cb4723c */ /* 0x040fec00000810b0 */
[C---:B------:R-:W-:Y:S06]  /*505c0*/  HMMA.1688.F32.TF32 R176, R76.reuse, R50, R132 ;  /* 0x000000324cb0723c */ /* 0x040fec0000081084 */
[C---:B------:R-:W-:Y:S06]  /*505d0*/  HMMA.1688.F32.TF32 R132, R76.reuse, R46, R128 ;  /* 0x0000002e4c84723c */ /* 0x040fec0000081080 */
[C---:B------:R-:W-:Y:S01]  /*505e0*/  HMMA.1688.F32.TF32 R128, R76.reuse, R42, R232 ;  /* 0x0000002a4c80723c */ /* 0x040fe200000810e8 */
[----:B------:R-:W-:Y:S04]  /*505f0*/  STL [R1+0x4558], R140 ;  /* 0x0045588c01007387 */ /* 0x000fe80000100800 */
[----:B------:R-:W-:Y:S04]  /*50600*/  STL [R1+0x4554], R141 ;  /* 0x0045548d01007387 */ /* 0x000fe80000100800 */
[----:B------:R-:W-:Y:S04]  /*50610*/  STL [R1+0x4550], R156 ;  /* 0x0045509c01007387 */ /* 0x000fe80000100800 */
        /* <DEDUP_REMOVED lines=17> */
[----:B------:R2:W-:Y:S02]  /*50730*/  STL.64 [R1+0x10f8], R126 ;  /* 0x0010f87e01007387 */ /* 0x0005e40000100a00 */
[C---:B--2---:R-:W-:Y:S06]  /*50740*/  HMMA.1688.F32.TF32 R124, R76.reuse, R34, R68 ;  /* 0x000000224c7c723c */ /* 0x044fec0000081044 */
[C---:B------:R-:W-:Y:S06]  /*50750*/  HMMA.1688.F32.TF32 R68, R76.reuse, R122, R60 ;  /* 0x0000007a4c44723c */ /* 0x040fec000008103c */
[C---:B------:R-:W-:Y:S11]  /*50760*/  HMMA.1688.F32.TF32 R60, R76.reuse, R118, R64 ;  /* 0x000000764c3c723c */ /* 0x040ff60000081040 */
        /* <DEDUP_REMOVED lines=19> */
[----:B------:R-:W-:Y:S04]  /*508a0*/  STL.64 [R1+0x1078], R54 ;  /* 0x0010783601007387 */ /* 0x000fe80000100a00 */
[----:B------:R3:W-:Y:S04]  /*508b0*/  STL.64 [R1+0x1060], R16 ;  /* 0x0010601001007387 */ /* 0x0007e80000100a00 */
        /* <DEDUP_REMOVED lines=8> */
[----:B---3--:R-:W3:Y:S04]  /*50940*/  LDL.LU R16, [R1+0x390] ;  /* 0x0003900001107983 */ /* 0x008ee80000300800 */
[----:B------:R-:W3:Y:S04]  /*50950*/  LDL.LU R17, [R1+0x394] ;  /* 0x0003940001117983 */ /* 0x000ee80000300800 */
[----:B----4-:R-:W3:Y:S04]  /*50960*/  LDL.LU R18, [R1+0x398] ;  /* 0x0003980001127983 */ /* 0x010ee80000300800 */
        /* <DEDUP_REMOVED lines=98> */
[----:B---3--:R-:W-:Y:S06]  /*50f90*/  HMMA.1688.F32.TF32 R128, R236, R6, R128 ;  /* 0x00000006ec80723c */ /* 0x008fec0000081080 */
[C---:B--2---:R-:W-:Y:S06]  /*50fa0*/  HMMA.1688.F32.TF32 R184, R76.reuse, R94, R184 ;  /* 0x0000005e4cb8723c */ /* 0x044fec00000810b8 */
[C---:B----4-:R-:W-:Y:S06]  /*50fb0*/  HMMA.1688.F32.TF32 R192, R76.reuse, R102, R192 ;  /* 0x000000664cc0723c */ /* 0x050fec00000810c0 */
[C---:B------:R-:W-:Y:S06]  /*50fc0*/  HMMA.1688.F32.TF32 R196, R76.reuse, R106, R196 ;  /* 0x0000006a4cc4723c */ /* 0x040fec00000810c4 */
[C---:B------:R-:W-:Y:S06]  /*50fd0*/  HMMA.1688.F32.TF32 R200, R76.reuse, R110, R200 ;  /* 0x0000006e4cc8723c */ /* 0x040fec00000810c8 */
[C---:B------:R-:W-:Y:S06]  /*50fe0*/  HMMA.1688.F32.TF32 R208, R76.reuse, R138, R208 ;  /* 0x0000008a4cd0723c */ /* 0x040fec00000810d0 */
[C---:B------:R-:W-:Y:S06]  /*50ff0*/  HMMA.1688.F32.TF32 R212, R76.reuse, R142, R212 ;  /* 0x0000008e4cd4723c */ /* 0x040fec00000810d4 */
[C---:B------:R-:W-:Y:S06]  /*51000*/  HMMA.1688.F32.TF32 R216, R76.reuse, R146, R216 ;  /* 0x000000924cd8723c */ /* 0x040fec00000810d8 */
[C---:B------:R-:W-:Y:S06]  /*51010*/  HMMA.1688.F32.TF32 R224, R76.reuse, R154, R224 ;  /* 0x0000009a4ce0723c */ /* 0x040fec00000810e0 */
[C---:B------:R-:W-:Y:S06]  /*51020*/  HMMA.1688.F32.TF32 R228, R76.reuse, R158, R228 ;  /* 0x0000009e4ce4723c */ /* 0x040fec00000810e4 */
[----:B------:R-:W-:-:S15]  /*51030*/  HMMA.1688.F32.TF32 R220, R76, R150, R220 ;  /* 0x000000964cdc723c */ /* 0x000fde00000810dc */
[----:B------:R-:W-:-:S02]  /*51040*/  NOP ;  /* 0x0000000000007918 */ /* 0x000fc40000000000 */
[----:B------:R-:W-:Y:S04]  /*51050*/  STL.64 [R1+0x1050], R228 ;  /* 0x001050e401007387 */ /* 0x000fe80000100a00 */
[----:B------:R1:W-:Y:S01]  /*51060*/  STL.64 [R1+0x1058], R230 ;  /* 0x001058e601007387 */ /* 0x0003e20000100a00 */
[C---:B------:R-:W-:Y:S03]  /*51070*/  HMMA.1688.F32.TF32 R204, R76.reuse, R114, R204 ;  /* 0x000000724ccc723c */ /* 0x040fe600000810cc */
[----:B-1----:R-:W2:Y:S04]  /*51080*/  LDL.LU.64 R230, [R1+0x4810] ;  /* 0x0048100001e67983 */ /* 0x002ea80000300a00 */
[----:B------:R-:W2:Y:S04]  /*51090*/  LDL.LU.64 R228, [R1+0x4808] ;  /* 0x0048080001e47983 */ /* 0x000ea80000300a00 */
        /* <DEDUP_REMOVED lines=14> */
[----:B------:R1:W-:Y:S01]  /*51180*/  STL.64 [R1+0x1018], R214 ;  /* 0x001018d601007387 */ /* 0x0003e20000100a00 */
[----:B------:R-:W-:Y:S03]  /*51190*/  HMMA.1688.F32.TF32 R76, R76, R30, R180 ;  /* 0x0000001e4c4c723c */ /* 0x000fe600000810b4 */
[----:B-1----:R-:W3:Y:S04]  /*511a0*/  LDL.LU.64 R214, [R1+0x47d0] ;  /* 0x0047d00001d67983 */ /* 0x002ee80000300a00 */
[----:B------:R-:W3:Y:S04]  /*511b0*/  LDL.LU.64 R212, [R1+0x47c8] ;  /* 0x0047c80001d47983 */ /* 0x000ee80000300a00 */
[----:B------:R-:W-:Y:S04]  /*511c0*/  STL.64 [R1+0x1000], R208 ;  /* 0x001000d001007387 */ /* 0x000fe80000100a00 */
[----:B------:R1:W-:Y:S01]  /*511d0*/  STL.64 [R1+0x1008], R210 ;  /* 0x001008d201007387 */ /* 0x0003e20000100a00 */
[C---:B------:R-:W-:Y:S03]  /*511e0*/  HMMA.1688.F32.TF32 R176, R236.reuse, R14, R176 ;  /* 0x0000000eecb0723c */ /* 0x040fe600000810b0 */
[----:B-1----:R-:W4:Y:S04]  /*511f0*/  LDL.LU.64 R210, [R1+0x47c0] ;  /* 0x0047c00001d27983 */ /* 0x002f280000300a00 */
[----:B------:R-:W4:Y:S04]  /*51200*/  LDL.LU.64 R208, [R1+0x47b8] ;  /* 0x0047b80001d07983 */ /* 0x000f280000300a00 */
[----:B------:R-:W-:Y:S04]  /*51210*/  STL.64 [R1+0xff0], R204 ;  /* 0x000ff0cc01007387 */ /* 0x000fe80000100a00 */
[----:B------:R1:W-:Y:S01]  /*51220*/  STL.64 [R1+0xff8], R206 ;  /* 0x000ff8ce01007387 */ /* 0x0003e20000100a00 */
[C---:B------:R-:W-:Y:S03]  /*51230*/  HMMA.1688.F32.TF32 R132, R236.reuse, R10, R132 ;  /* 0x0000000aec84723c */ /* 0x040fe60000081084 */
        /* <DEDUP_REMOVED lines=22> */
[----:B------:R-:W2:Y:S04]  /*513a0*/  LDL.LU.64 R182, [R1+0x4750] ;  /* 0x0047500001b67983 */ /* 0x000ea80000300a00 */
[----:B------:R-:W2:Y:S04]  /*513b0*/  LDL.LU.64 R180, [R1+0x4748] ;  /* 0x0047480001b47983 */ /* 0x000ea80000300a00 */
[----:B------:R-:W-:Y:S04]  /*513c0*/  STL.64 [R1+0x1a0], R76 ;  /* 0x0001a04c01007387 */ /* 0x000fe80000100a00 */
[----:B------:R-:W-:Y:S04]  /*513d0*/  STL.64 [R1+0x1a8], R78 ;  /* 0x0001a84e01007387 */ /* 0x000fe80000100a00 */
[----:B------:R-:W-:Y:S04]  /*513e0*/  STL.64 [R1+0x1390], R176 ;  /* 0x001390b001007387 */ /* 0x000fe80000100a00 */
[----:B------:R1:W-:Y:S01]  /*513f0*/  STL.64 [R1+0x1398], R178 ;  /* 0x001398b201007387 */ /* 0x0003e20000100a00 */
[C---:B------:R-:W-:Y:S03]  /*51400*/  HMMA.1688.F32.TF32 R56, R236.reuse, R42, R56 ;  /* 0x0000002aec38723c */ /* 0x040fe60000081038 */
[----:B------:R-:W-:Y:S03]  /*51410*/  LDS R76, [R0+UR10+0x23180] ;  /* 0x0231800a004c7984 */ /* 0x000fe60008000800 */
[C---:B------:R-:W-:Y:S01]  /*51420*/  HMMA.1688.F32.TF32 R52, R236.reuse, R38, R52 ;  /* 0x00000026ec34723c */ /* 0x040fe20000081034 */
[----:B------:R-:W-:Y:S04]  /*51430*/  LDS R78, [R0+UR10+0x23980] ;  /* 0x0239800a004e7984 */ /* 0x000fe80008000800 */
[----:B-1----:R-:W3:Y:S04]  /*51440*/  LDL.LU.64 R178, [R1+0x4740] ;  /* 0x0047400001b27983 */ /* 0x002ee80000300a00 */
[----:B------:R-:W3:Y:S04]  /*51450*/  LDL.LU.64 R176, [R1+0x4738] ;  /* 0x0047380001b07983 */ /* 0x000ee80000300a00 */
[----:B------:R-:W-:Y:S04]  /*51460*/  STL.64 [R1+0x1380], R132 ;  /* 0x0013808401007387 */ /* 0x000fe80000100a00 */
[----:B------:R1:W-:Y:S01]  /*51470*/  STL.64 [R1+0x1388], R134 ;  /* 0x0013888601007387 */ /* 0x0003e20000100a00 */
[C---:B------:R-:W-:Y:S03]  /*51480*/  HMMA.1688.F32.TF32 R16, R236.reuse, R34, R16 ;  /* 0x00000022ec10723c */ /* 0x040fe60000081010 */
[----:B------:R-:W-:Y:S04]  /*51490*/  LDS R77, [R121+UR10+0x23180] ;  /* 0x0231800a794d7984 */ /* 0x000fe80008000800 */
[----:B------:R-:W4:Y:S04]  /*514a0*/  LDS R79, [R121+UR10+0x23980] ;  /* 0x0239800a794f7984 */ /* 0x000f280008000800 */
[----:B-1----:R-:W2:Y:S04]  /*514b0*/  LDL.LU.64 R134, [R1+0x4730] ;  /* 0x0047300001867983 */ /* 0x002ea80000300a00 */
[----:B------:R-:W2:Y:S04]  /*514c0*/  LDL.LU.64 R132, [R1+0x4728] ;  /* 0x0047280001847983 */ /* 0x000ea80000300a00 */
[----:B------:R-:W-:Y:S04]  /*514d0*/  STL.64 [R1+0x1370], R128 ;  /* 0x0013708001007387 */ /* 0x000fe80000100a00 */
[----:B------:R1:W-:Y:S04]  /*514e0*/  STL.64 [R1+0x1378], R130 ;  /* 0x0013788201007387 */ /* 0x0003e80000100a00 */
[----:B-1----:R-:W3:Y:S04]  /*514f0*/  LDL.LU.64 R130, [R1+0x4720] ;  /* 0x0047200001827983 */ /* 0x002ee80000300a00 */
        /* <DEDUP_REMOVED lines=23> */
[----:B-1----:R-:W-:Y:S10]  /*51670*/  HMMA.1688.F32.TF32 R16, R236, R174, R248 ;  /* 0x000000aeec10723c */ /* 0x002ff400000810f8 */
[----:B------:R1:W-:Y:S04]  /*51680*/  STL.64 [R1+0x12e0], R56 ;  /* 0x0012e03801007387 */ /* 0x0003e80000100a00 */
[----:B------:R1:W-:Y:S04]  /*51690*/  STL.64 [R1+0x12e8], R58 ;  /* 0x0012e83a01007387 */ /* 0x0003e80000100a00 */
[----:B------:R-:W4:Y:S04]  /*516a0*/  LDL.LU R124, [R1+0x20] ;  /* 0x00002000017c7983 */ /* 0x000f280000300800 */
[----:B------:R1:W-:Y:S04]  /*516b0*/  STL.64 [R1+0x12d0], R52 ;  /* 0x0012d03401007387 */ /* 0x0003e80000100a00 */
[----:B------:R1:W-:Y:S04]  /*516c0*/  STL.64 [R1+0x12d8], R54 ;  /* 0x0012d83601007387 */ /* 0x0003e80000100a00 */
[----:B------:R1:W-:Y:S04]  /*516d0*/  STL.64 [R1+0x12c0], R16 ;  /* 0x0012c01001007387 */ /* 0x0003e80000100a00 */
[----:B------:R1:W-:Y:S04]  /*516e0*/  STL.64 [R1+0x12c8], R18 ;  /* 0x0012c81201007387 */ /* 0x0003e80000100a00 */
        /* <DEDUP_REMOVED lines=39> */
[----:B------:R-:W4:Y:S04]  /*51960*/  LDL.LU R71, [R1+0x1c] ;  /* 0x00001c0001477983 */ /* 0x000f280000300800 */
[----:B------:R-:W4:Y:S04]  /*51970*/  LDL.LU R60, [R1] ;  /* 0x00000000013c7983 */ /* 0x000f280000300800 */
[----:B------:R-:W4:Y:S04]  /*51980*/  LDL.LU R61, [R1+0x4] ;  /* 0x00000400013d7983 */ /* 0x000f280000300800 */
[----:B------:R-:W4:Y:S04]  /*51990*/  LDL.LU R62, [R1+0x8] ;  /* 0x00000800013e7983 */ /* 0x000f280000300800 */
[----:B------:R-:W4:Y:S01]  /*519a0*/  LDL.LU R89, [R1+0x4710] ;  /* 0x0047100001597983 */ /* 0x000f220000300800 */
[C---:B--2---:R-:W-:Y:S06]  /*519b0*/  HMMA.1688.F32.TF32 R64, R236.reuse, R26, R64 ;  /* 0x0000001aec40723c */ /* 0x044fec0000081040 */
[----:B---3--:R-:W-:-:S15]  /*519c0*/  HMMA.1688.F32.TF32 R232, R236, R170, R232 ;  /* 0x000000aaece8723c */ /* 0x008fde00000810e8 */
[----:B------:R-:W-:-:S03]  /*519d0*/  NOP ;  /* 0x0000000000007918 */ /* 0x000fc60000000000 */
[----:B------:R-:W-:Y:S02]  /*519e0*/  IMAD.MOV.U32 R161, RZ, RZ, R65 ;  /* 0x000000ffffa17224 */ /* 0x000fe400078e0041 */
[----:B------:R-:W-:Y:S01]  /*519f0*/  IMAD.MOV.U32 R160, RZ, RZ, R64 ;  /* 0x000000ffffa07224 */ /* 0x000fe200078e0040 */
[C---:B----4-:R-:W-:Y:S02]  /*51a00*/  HMMA.1688.F32.TF32 R56, R236.reuse, R22, R56 ;  /* 0x00000016ec38723c */ /* 0x050fe40000081038 */
[----:B------:R-:W-:Y:S04]  /*51a10*/  STL.64 [R1+0x12a0], R232 ;  /* 0x0012a0e801007387 */ /* 0x000fe80000100a00 */
[C---:B------:R-:W-:Y:S01]  /*51a20*/  HMMA.1688.F32.TF32 R52, R236.reuse, R166, R52 ;  /* 0x000000a6ec34723c */ /* 0x040fe20000081034 */
[----:B------:R1:W-:Y:S05]  /*51a30*/  STL.64 [R1+0x12a8], R234 ;  /* 0x0012a8ea01007387 */ /* 0x0003ea0000100a00 */
[C---:B------:R-:W-:Y:S01]  /*51a40*/  HMMA.1688.F32.TF32 R16, R236.reuse, R162, R16 ;  /* 0x000000a2ec10723c */ /* 0x040fe20000081010 */
[----:B-1----:R-:W2:Y:S04]  /*51a50*/  LDL.LU.64 R234, [R1+0x4708] ;  /* 0x0047080001ea7983 */ /* 0x002ea80000300a00 */
[----:B------:R-:W2:Y:S07]  /*51a60*/  LDL.LU.64 R232, [R1+0x4700] ;  /* 0x0047000001e87983 */ /* 0x000eae0000300a00 */
[----:B------:R-:W-:Y:S01]  /*51a70*/  IMAD.MOV.U32 R165, RZ, RZ, R57 ;  /* 0x000000ffffa57224 */ /* 0x000fe200078e0039 */
[----:B------:R1:W-:Y:S01]  /*51a80*/  STL.64 [R1+0x1298], R66 ;  /* 0x0012984201007387 */ /* 0x0003e20000100a00 */
[----:B------:R-:W-:Y:S01]  /*51a90*/  HMMA.1688.F32.TF32 R240, R236, R158, R240 ;  /* 0x0000009eecf0723c */ /* 0x000fe200000810f0 */
[----:B------:R-:W-:-:S02]  /*51aa0*/  MOV R164, R56 ;  /* 0x0000003800a47202 */ /* 0x000fc40000000f00 */
[----:B-1----:R-:W3:Y:S03]  /*51ab0*/  LDL.LU.64 R66, [R1+0x46f8] ;  /* 0x0046f80001427983 */ /* 0x002ee60000300a00 */
[C---:B------:R-:W-:Y:S01]  /*51ac0*/  HMMA.1688.F32.TF32 R248, R236.reuse, R150, R248 ;  /* 0x00000096ecf8723c */ /* 0x040fe200000810f8 */
[----:B------:R-:W3:Y:S04]  /*51ad0*/  LDL.LU.64 R64, [R1+0x46f0] ;  /* 0x0046f00001407983 */ /* 0x000ee80000300a00 */
[----:B------:R-:W-:Y:S01]  /*51ae0*/  STL [R1+0x4394], R161 ;  /* 0x004394a101007387 */ /* 0x000fe20000100800 */
[----:B------:R-:W-:Y:S03]  /*51af0*/  HMMA.1688.F32.TF32 R244, R236, R154, R244 ;  /* 0x0000009aecf4723c */ /* 0x000fe600000810f4 */
[----:B------:R-:W-:Y:S01]  /*51b00*/  STL [R1+0x4390], R160 ;  /* 0x004390a001007387 */ /* 0x000fe20000100800 */
[----:B------:R-:W-:-:S03]  /*51b10*/  IMAD.MOV.U32 R169, RZ, RZ, R53 ;  /* 0x000000ffffa97224 */ /* 0x000fc600078e0035 */
[----:B------:R1:W-:Y:S01]  /*51b20*/  STL.64 [R1+0x1288], R58 ;  /* 0x0012883a01007387 */ /* 0x0003e20000100a00 */
[----:B------:R-:W-:Y:S01]  /*51b30*/  IMAD.MOV.U32 R168, RZ, RZ, R52 ;  /* 0x000000ffffa87224 */ /* 0x000fe200078e0034 */
[----:B------:R-:W-:Y:S01]  /*51b40*/  MOV R172, R16 ;  /* 0x0000001000ac7202 */ /* 0x000fe20000000f00 */
[----:B------:R-:W-:Y:S01]  /*51b50*/  IMAD.MOV.U32 R173, RZ, RZ, R17 ;  /* 0x000000ffffad7224 */ /* 0x000fe200078e0011 */
[----:B-1----:R-:W4:Y:S04]  /*51b60*/  LDL.LU.64 R58, [R1+0x46e8] ;  /* 0x0046e800013a7983 */ /* 0x002f280000300a00 */
[----:B------:R-:W4:Y:S04]  /*51b70*/  LDL.LU.64 R56, [R1+0x46e0] ;  /* 0x0046e00001387983 */ /* 0x000f280000300a00 */
[----:B------:R-:W-:Y:S04]  /*51b80*/  STL [R1+0x439c], R165 ;  /* 0x00439ca501007387 */ /* 0x000fe80000100800 */
[----:B------:R-:W-:Y:S04]  /*51b90*/  STL [R1+0x4398], R164 ;  /* 0x004398a401007387 */ /* 0x000fe80000100800 */
[----:B------:R1:W-:Y:S04]  /*51ba0*/  STL.64 [R1+0x1278], R54 ;  /* 0x0012783601007387 */ /* 0x0003e80000100a00 */
[----:B-1----:R-:W2:Y:S04]  /*51bb0*/  LDL.LU.64 R54, [R1+0x46d8] ;  /* 0x0046d80001367983 */ /* 0x002ea80000300a00 */
[----:B------:R-:W2:Y:S04]  /*51bc0*/  LDL.LU.64 R52, [R1+0x46d0] ;  /* 0x0046d00001347983 */ /* 0x000ea80000300a00 */
[----:B------:R-:W-:Y:S04]  /*51bd0*/  STL [R1+0x4384], R169 ;  /* 0x004384a901007387 */ /* 0x000fe80000100800 */
[----:B------:R-:W-:Y:S04]  /*51be0*/  STL [R1+0x4380], R168 ;  /* 0x004380a801007387 */ /* 0x000fe80000100800 */
[----:B------:R1:W-:Y:S04]  /*51bf0*/  STL.64 [R1+0x1268], R18 ;  /* 0x0012681201007387 */ /* 0x0003e80000100a00 */
[----:B-1----:R-:W3:Y:S04]  /*51c00*/  LDL.LU.64 R18, [R1+0x46c8] ;  /* 0x0046c80001127983 */ /* 0x002ee80000300a00 */
[----:B------:R-:W3:Y:S04]  /*51c10*/  LDL.LU.64 R16, [R1+0x46c0] ;  /* 0x0046c00001107983 */ /* 0x000ee80000300a00 */
[----:B------:R-:W-:Y:S04]  /*51c20*/  STL [R1+0x438c], R173 ;  /* 0x00438cad01007387 */ /* 0x000fe80000100800 */
[----:B------:R-:W-:Y:S04]  /*51c30*/  STL [R1+0x4388], R172 ;  /* 0x004388ac01007387 */ /* 0x000fe80000100800 */
        /* <DEDUP_REMOVED lines=11> */
[----:B------:R-:W3:Y:S01]  /*51cf0*/  LDL.LU.64 R248, [R1+0x4690] ;  /* 0x0046900001f87983 */ /* 0x000ee20000300a00 */
[----:B------:R-:W-:-:S15]  /*51d00*/  HMMA.1688.F32.TF32 R124, R236, R146, R124 ;  /* 0x00000092ec7c723c */ /* 0x000fde000008107c */
[----:B------:R-:W-:-:S08]  /*51d10*/  NOP ;  /* 0x0000000000007918 */ /* 0x000fd00000000000 */
[----:B------:R1:W-:Y:S01]  /*51d20*/  STL.64 [R1+0x1228], R126 ;  /* 0x0012287e01007387 */ /* 0x0003e20000100a00 */
[----:B------:R-:W-:Y:S02]  /*51d30*/  IMAD.MOV.U32 R169, RZ, RZ, R124 ;  /* 0x000000ffffa97224 */ /* 0x000fe400078e007c */
[----:B------:R-:W-:Y:S02]  /*51d40*/  IMAD.MOV.U32 R168, RZ, RZ, R125 ;  /* 0x000000ffffa87224 */ /* 0x000fe400078e007d */
[C---:B-1----:R-:W-:Y:S06]  /*51d50*/  HMMA.1688.F32.TF32 R124, R236.reuse, R142, R68 ;  /* 0x0000008eec7c723c */ /* 0x042fec0000081044 */
[----:B------:R-:W-:Y:S01]  /*51d60*/  HMMA.1688.F32.TF32 R68, R236, R138, R60 ;  /* 0x0000008aec44723c */ /* 0x000fe2000008103c */
[----:B------:R-:W-:Y:S04]  /*51d70*/  STL [R1+0x43a4], R168 ;  /* 0x0043a4a801007387 */ /* 0x000fe80000100800 */
[----:B------:R-:W-:-:S12]  /*51d80*/  STL [R1+0x43a0], R169 ;  /* 0x0043a0a901007387 */ /* 0x000fd80000100800 */
[----:B------:R-:W-:Y:S04]  /*51d90*/  STL.64 [R1+0x1210], R124 ;  /* 0x0012107c01007387 */ /* 0x000fe80000100a00 */
[----:B------:R-:W-:Y:S01]  /*51da0*/  STL.64 [R1+0x1218], R126 ;  /* 0x0012187e01007387 */ /* 0x000fe20000100a00 */
[----:B---3--:R-:W-:Y:S03]  /*51db0*/  HMMA.1688.F32.TF32 R60, R236, R114, R248 ;  /* 0x00000072ec3c723c */ /* 0x008fe600000810f8 */
[----:B------:R-:W3:Y:S04]  /*51dc0*/  LDL.LU R248, [R1+0x380] ;  /* 0x0003800001f87983 */ /* 0x000ee80000300800 */
[----:B------:R-:W-:Y:S04]  /*51dd0*/  STL.64 [R1+0x1200], R68 ;  /* 0x0012004401007387 */ /* 0x000fe80000100a00 */
[----:B------:R-:W-:Y:S01]  /*51de0*/  STL.64 [R1+0x1208], R70 ;  /* 0x0012084601007387 */ /* 0x000fe20000100a00 */
[----:B------:R-:W-:-:S11]  /*51df0*/  MOV R251, R89 ;  /* 0x0000005900fb7202 */ /* 0x000fd60000000f00 */
[----:B------:R-:W-:Y:S04]  /*51e00*/  STL.64 [R1+0x11f0], R60 ;  /* 0x0011f03c01007387 */ /* 0x000fe80000100a00 */
[----:B------:R2:W-:Y:S04]  /*51e10*/  STL.64 [R1+0x11f8], R62 ;  /* 0x0011f83e01007387 */ /* 0x0005e80000100a00 */
[----:B------:R-:W3:Y:S04]  /*51e20*/  LDL.LU R249, [R1+0x384] ;  /* 0x0003840001f97983 */ /* 0x000ee80000300800 */
[----:B------:R-:W3:Y:S04]  /*51e30*/  LDL.LU R250, [R1+0x388] ;  /* 0x0003880001fa7983 */ /* 0x000ee80000300800 */
[----:B------:R-:W4:Y:S01]  /*51e40*/  LDL.LU R89, [R1+0x468c] ;  /* 0x00468c0001597983 */ /* 0x000f220000300800 */
[----:B--2---:R-:W-:-:S15]  /*51e50*/  HMMA.1688.F32.TF32 R60, R236, R110, R244 ;  /* 0x0000006eec3c723c */ /* 0x004fde00000810f4 */
[----:B------:R-:W-:-:S08]  /*51e60*/  NOP ;  /* 0x0000000000007918 */ /* 0x000fd00000000000 */
[----:B------:R-:W-:Y:S04]  /*51e70*/  STL [R1+0x11e0], R60 ;  /* 0x0011e03c01007387 */ /* 0x000fe80000100800 */
[----:B------:R1:W-:Y:S04]  /*51e80*/  STL [R1+0x11ec], R63 ;  /* 0x0011ec3f01007387 */ /* 0x0003e80000100800 */
[----:B------:R-:W2:Y:S04]  /*51e90*/  LDL.LU R244, [R1+0x3c0] ;  /* 0x0003c00001f47983 */ /* 0x000ea80000300800 */
[----:B------:R-:W2:Y:S04]  /*51ea0*/  LDL.LU R245, [R1+0x3c4] ;  /* 0x0003c40001f57983 */ /* 0x000ea80000300800 */
[----:B------:R-:W2:Y:S01]  /*51eb0*/  LDL.LU R246, [R1+0x3c8] ;  /* 0x0003c80001f67983 */ /* 0x000ea20000300800 */
[----:B----4-:R-:W-:-:S03]  /*51ec0*/  IMAD.MOV.U32 R247, RZ, RZ, R89 ;  /* 0x000000fffff77224 */ /* 0x010fc600078e0059 */
[----:B------:R-:W4:Y:S01]  /*51ed0*/  LDL.LU R89, [R1+0x4688] ;  /* 0x0046880001597983 */ /* 0x000f220000300800 */
[----:B------:R-:W-:Y:S02]  /*51ee0*/  IMAD.MOV.U32 R173, RZ, RZ, R61 ;  /* 0x000000ffffad7224 */ /* 0x000fe400078e003d */
[----:B------:R-:W-:Y:S02]  /*51ef0*/  IMAD.MOV.U32 R172, RZ, RZ, R62 ;  /* 0x000000ffffac7224 */ /* 0x000fe400078e003e */
[----:B-1----:R-:W-:Y:S03]  /*51f00*/  HMMA.1688.F32.TF32 R60, R236, R106, R240 ;  /* 0x0000006aec3c723c */ /* 0x002fe600000810f0 */
[----:B------:R-:W-:Y:S04]  /*51f10*/  STL [R1+0x43ac], R172 ;  /* 0x0043acac01007387 */ /* 0x000fe80000100800 */
[----:B------:R-:W-:Y:S04]  /*51f20*/  STL [R1+0x43a8], R173 ;  /* 0x0043a8ad01007387 */ /* 0x000fe80000100800 */
[----:B------:R-:W3:-:S12]  /*51f30*/  LDL.LU R68, [R1+0xce0] ;  /* 0x000ce00001447983 */ /* 0x000ed80000300800 */
        /* <DEDUP_REMOVED lines=11> */
[----:B--2---:R-:W2:Y:S04]  /*51ff0*/  LDL.LU R62, [R1+0xc88] ;  /* 0x000c8800013e7983 */ /* 0x004ea80000300800 */
[----:B------:R-:W2:Y:S01]  /*52000*/  LDL.LU R63, [R1+0xc8c] ;  /* 0x000c8c00013f7983 */ /* 0x000ea20000300800 */
[----:B----4-:R-:W-:-:S03]  /*52010*/  MOV R240, R89 ;  /* 0x0000005900f07202 */ /* 0x010fc60000000f00 */
[----:B------:R-:W4:Y:S01]  /*52020*/  LDL.LU R89, [R1+0x4684] ;  /* 0x0046840001597983 */ /* 0x000f220000300800 */
[----:B------:R-:W-:Y:S03]  /*52030*/  HMMA.1688.F32.TF32 R16, R236, R102, R16 ;  /* 0x00000066ec10723c */ /* 0x000fe60000081010 */
[----:B------:R-:W2:Y:S04]  /*52040*/  LDL.LU R241, [R1+0x404] ;  /* 0x0004040001f17983 */ /* 0x000ea80000300800 */
[----:B------:R-:W2:Y:S04]  /*52050*/  LDL.LU R242, [R1+0x408] ;  /* 0x0004080001f27983 */ /* 0x000ea80000300800 */
[----:B------:R-:W2:-:S12]  /*52060*/  LDL.LU R243, [R1+0x40c] ;  /* 0x00040c0001f37983 */ /* 0x000e980000300800 */
[----:B------:R1:W-:Y:S04]  /*52070*/  STL.64 [R1+0x11c0], R16 ;  /* 0x0011c01001007387 */ /* 0x0003e80000100a00 */
[----:B------:R4:W-:Y:S04]  /*52080*/  STL.64 [R1+0x11c8], R18 ;  /* 0x0011c81201007387 */ /* 0x0009e80000100a00 */
[----:B-1----:R-:W2:Y:S01]  /*52090*/  LDL.LU R16, [R1+0x480] ;  /* 0x0004800001107983 */ /* 0x002ea20000300800 */
[----:B----4-:R-:W-:-:S03]  /*520a0*/  IMAD.MOV.U32 R17, RZ, RZ, R89 ;  /* 0x000000ffff117224 */ /* 0x010fc600078e0059 */
[----:B------:R-:W4:Y:S01]  /*520b0*/  LDL.LU R89, [R1+0x4680] ;  /* 0x0046800001597983 */ /* 0x000f220000300800 */
[----:B------:R-:W-:Y:S03]  /*520c0*/  HMMA.1688.F32.TF32 R52, R236, R98, R52 ;  /* 0x00000062ec34723c */ /* 0x000fe60000081034 */
[----:B------:R-:W2:Y:S04]  /*520d0*/  LDL.LU R18, [R1+0x488] ;  /* 0x0004880001127983 */ /* 0x000ea80000300800 */
[----:B------:R-:W2:-:S15]  /*520e0*/  LDL.LU R19, [R1+0x48c] ;  /* 0x00048c0001137983 */ /* 0x000e9e0000300800 */
[----:B------:R-:W-:-:S01]  /*520f0*/  NOP ;  /* 0x0000000000007918 */ /* 0x000fc20000000000 */
[----:B------:R1:W-:Y:S04]  /*52100*/  STL.64 [R1+0x11b0], R52 ;  /* 0x0011b03401007387 */ /* 0x0003e80000100a00 */
[----:B------:R4:W-:Y:S04]  /*52110*/  STL.64 [R1+0x11b8], R54 ;  /* 0x0011b83601007387 */ /* 0x0009e80000100a00 */
[----:B-1----:R-:W2:Y:S04]  /*52120*/  LDL.LU R52, [R1+0xa20] ;  /* 0x000a200001347983 */ /* 0x002ea80000300800 */
[----:B------:R-:W2:Y:S01]  /*52130*/  LDL.LU R53, [R1+0xa24] ;  /* 0x000a240001357983 */ /* 0x000ea20000300800 */
[----:B----4-:R-:W-:-:S03]  /*52140*/  IMAD.MOV.U32 R54, RZ, RZ, R89 ;  /* 0x000000ffff367224 */ /* 0x010fc600078e0059 */
[----:B------:R-:W4:Y:S01]  /*52150*/  LDL.LU R89, [R1+0x467c] ;  /* 0x00467c0001597983 */ /* 0x000f220000300800 */
[C---:B------:R-:W-:Y:S03]  /*52160*/  HMMA.1688.F32.TF32 R56, R236.reuse, R94, R56 ;  /* 0x0000005eec38723c */ /* 0x040fe60000081038 */
[----:B------:R-:W4:Y:S03]  /*52170*/  LDL.LU R55, [R1+0xa2c] ;  /* 0x000a2c0001377983 */ /* 0x000f260000300800 */
[----:B------:R-:W-:-:S15]  /*52180*/  HMMA.1688.F32.TF32 R64, R236, R30, R64 ;  /* 0x0000001eec40723c */ /* 0x000fde0000081040 */
[----:B------:R-:W-:-:S02]  /*52190*/  NOP ;  /* 0x0000000000007918 */ /* 0x000fc40000000000 */
[----:B------:R1:W-:Y:S04]  /*521a0*/  STL.64 [R1+0x11a0], R56 ;  /* 0x0011a03801007387 */ /* 0x0003e80000100a00 */
[----:B------:R3:W-:Y:S04]  /*521b0*/  STL.64 [R1+0x11a8], R58 ;  /* 0x0011a83a01007387 */ /* 0x0007e80000100a00 */
[----:B-1----:R-:W4:Y:S04]  /*521c0*/  LDL.LU R56, [R1+0xa80] ;  /* 0x000a800001387983 */ /* 0x002f280000300800 */
[----:B------:R-:W4:Y:S04]  /*521d0*/  LDL.LU R57, [R1+0xa84] ;  /* 0x000a840001397983 */ /* 0x000f280000300800 */
[----:B---3--:R-:W3:Y:S01]  /*521e0*/  LDL.LU R58, [R1+0xa88] ;  /* 0x000a8800013a7983 */ /* 0x008ee20000300800 */
[C---:B------:R-:W-:Y:S06]  /*521f0*/  HMMA.1688.F32.TF32 R124, R76.reuse, R14, R124 ;  /* 0x0000000e4c7c723c */ /* 0x040fec000008107c */
[C---:B------:R-:W-:Y:S06]  /*52200*/  HMMA.1688.F32.TF32 R68, R76.reuse, R10, R68 ;  /* 0x0000000a4c44723c */ /* 0x040fec0000081044 */
[----:B--2---:R-:W-:Y:S01]  /*52210*/  HMMA.1688.F32.TF32 R60, R76, R6, R60 ;  /* 0x000000064c3c723c */ /* 0x004fe2000008103c */
[----:B----4-:R-:W-:-:S02]  /*52220*/  IMAD.MOV.U32 R59, RZ, RZ, R89 ;  /* 0x000000ffff3b7224 */ /* 0x010fc400078e0059 */
[----:B------:R-:W2:Y:S04]  /*52230*/  LDL.LU R89, [R1+0x4678] ;  /* 0x0046780001597983 */ /* 0x000ea80000300800 */
[----:B------:R-:W4:Y:S04]  /*52240*/  LDL.LU R236, [R1+0xc30] ;  /* 0x000c300001ec7983 */ /* 0x000f280000300800 */
[----:B------:R1:W-:Y:S04]  /*52250*/  STL.64 [R1+0x1190], R64 ;  /* 0x0011904001007387 */ /* 0x0003e80000100a00 */
[----:B------:R1:W-:Y:S04]  /*52260*/  STL.64 [R1+0x1198], R66 ;  /* 0x0011984201007387 */ /* 0x0003e80000100a00 */
[----:B------:R-:W4:Y:S04]  /*52270*/  LDL.LU R237, [R1+0xc34] ;  /* 0x000c340001ed7983 */ /* 0x000f280000300800 */
[----:B------:R-:W4:Y:S04]  /*52280*/  LDL.LU R238, [R1+0xc38] ;  /* 0x000c380001ee7983 */ /* 0x000f280000300800 */
[----:B------:R-:W4:Y:S04]  /*52290*/  LDL.LU R239, [R1+0xc3c] ;  /* 0x000c3c0001ef7983 */ /* 0x000f280000300800 */
[----:B-1----:R-:W3:Y:S04]  /*522a0*/  LDL.LU R64, [R1+0xbe0] ;  /* 0x000be00001407983 */ /* 0x002ee80000300800 */
[----:B------:R-:W3:Y:S04]  /*522b0*/  LDL.LU R65, [R1+0xbe4] ;  /* 0x000be40001417983 */ /* 0x000ee80000300800 */
[----:B------:R-:W3:Y:S04]  /*522c0*/  LDL.LU R66, [R1+0xbe8] ;  /* 0x000be80001427983 */ /* 0x000ee80000300800 */
        /* <DEDUP_REMOVED lines=11> */
[----:B------:R-:W3:Y:S01]  /*52380*/  LDL.LU.64 R60, [R1+0x4648] ;  /* 0x00464800013c7983 */ /* 0x000ee20000300a00 */
[----:B--2---:R-:W-:Y:S01]  /*52390*/  MOV R67, R89 ;  /* 0x0000005900437202 */ /* 0x004fe20000000f00 */
[----:B----4-:R-:W-:-:S15]  /*523a0*/  HMMA.1688.F32.TF32 R236, R76, R90, R236 ;  /* 0x0000005a4cec723c */ /* 0x010fde00000810ec */
[----:B------:R-:W-:-:S08]  /*523b0*/  NOP ;  /* 0x0000000000007918 */ /* 0x000fd00000000000 */
[----:B------:R-:W-:Y:S04]  /*523c0*/  STL.64 [R1+0x1560], R236 ;  /* 0x001560ec01007387 */ /* 0x000fe80000100a00 */
[----:B------:R3:W-:Y:S02]  /*523d0*/  STL.64 [R1+0x1568], R238 ;  /* 0x001568ee01007387 */ /* 0x0007e40000100a00 */
[C---:B---3--:R-:W-:Y:S06]  /*523e0*/  HMMA.1688.F32.TF32 R236, R76.reuse, R86, R64 ;  /* 0x000000564cec723c */ /* 0x048fec0000081040 */
[C---:B------:R-:W-:Y:S06]  /*523f0*/  HMMA.1688.F32.TF32 R64, R76.reuse, R82, R56 ;  /* 0x000000524c40723c */ /* 0x040fec0000081038 */
[C---:B------:R-:W-:Y:S06]  /*52400*/  HMMA.1688.F32.TF32 R56, R76.reuse, R50, R52 ;  /* 0x000000324c38723c */ /* 0x040fec0000081034 */
[C---:B------:R-:W-:Y:S05]  /*52410*/  HMMA.1688.F32.TF32 R52, R76.reuse, R46, R16 ;  /* 0x0000002e4c34723c */ /* 0x040fea0000081010 */
[----:B------:R-:W-:Y:S04]  /*52420*/  STL.64 [R1+0x1550], R236 ;  /* 0x001550ec01007387 */ /* 0x000fe80000100a00 */
[----:B------:R-:W-:Y:S04]  /*52430*/  STL.64 [R1+0x1558], R238 ;  /* 0x001558ee01007387 */ /* 0x000fe80000100a00 */
[----:B------:R-:W-:Y:S01]  /*52440*/  STL.64 [R1+0x1540], R64 ;  /* 0x0015404001007387 */ /* 0x000fe20000100a00 */
[C---:B------:R-:W-:Y:S03]  /*52450*/  HMMA.1688.F32.TF32 R16, R76.reuse, R42, R240 ;  /* 0x0000002a4c10723c */ /* 0x040fe600000810f0 */
[----:B------:R-:W-:Y:S04]  /*52460*/  STL.64 [R1+0x1548], R66 ;  /* 0x0015484201007387 */ /* 0x000fe80000100a00 */
[----:B------:R-:W-:Y:S04]  /*52470*/  STL.64 [R1+0x1530], R56 ;  /* 0x0015303801007387 */ /* 0x000fe80000100a00 */
[----:B------:R-:W-:Y:S04]  /*52480*/  STL.64 [R1+0x1538], R58 ;  /* 0x0015383a01007387 */ /* 0x000fe80000100a00 */
[----:B------:R-:W-:Y:S04]  /*52490*/  STL.64 [R1+0x1520], R52 ;  /* 0x0015203401007387 */ /* 0x000fe80000100a00 */
[----:B------:R1:W-:Y:S02]  /*524a0*/  STL.64 [R1+0x1528], R54 ;  /* 0x0015283601007387 */ /* 0x0003e40000100a00 */
[----:B-1----:R-:W-:Y:S02]  /*524b0*/  HMMA.1688.F32.TF32 R52, R76, R38, R244 ;  /* 0x000000264c34723c */ /* 0x002fe400000810f4 */
[----:B------:R-:W-:Y:S04]  /*524c0*/  STL.64 [R1+0x1510], R16 ;  /* 0x0015101001007387 */ /* 0x000fe80000100a00 */
[----:B------:R-:W-:-:S15]  /*524d0*/  STL.64 [R1+0x1518], R18 ;  /* 0x0015181201007387 */ /* 0x000fde0000100a00 */
[----:B------:R-:W-:-:S02]  /*524e0*/  NOP ;  /* 0x0000000000007918 */ /* 0x000fc40000000000 */
[----:B------:R-:W-:Y:S04]  /*524f0*/  STL.64 [R1+0x1500], R52 ;  /* 0x0015003401007387 */ /* 0x000fe80000100a00 */
[----:B------:R1:W-:Y:S02]  /*52500*/  STL.64 [R1+0x1508], R54 ;  /* 0x0015083601007387 */ /* 0x0003e40000100a00 */
[C---:B-1----:R-:W-:Y:S06]  /*52510*/  HMMA.1688.F32.TF32 R52, R76.reuse, R34, R248 ;  /* 0x000000224c34723c */ /* 0x042fec00000810f8 */
[C---:B------:R-:W-:Y:S06]  /*52520*/  HMMA.1688.F32.TF32 R60, R76.reuse, R122, R60 ;  /* 0x0000007a4c3c723c */ /* 0x040fec000008103c */
[C---:B------:R-:W-:Y:S11]  /*52530*/  HMMA.1688.F32.TF32 R56, R76.reuse, R118, R68 ;  /* 0x000000764c38723c */ /* 0x040ff60000081044 */
[----:B------:R-:W-:Y:S04]  /*52540*/  STL.64 [R1+0x14f0], R52 ;  /* 0x0014f03401007387 */ /* 0x000fe80000100a00 */
[----:B------:R1:W-:Y:S02]  /*52550*/  STL.64 [R1+0x14f8], R54 ;  /* 0x0014f83601007387 */ /* 0x0003e40000100a00 */
        /* <DEDUP_REMOVED lines=54> */
[----:B-1----:R-:W-:Y:S11]  /*528c0*/  HMMA.1688.F32.TF32 R52, R76, R30, R72 ;  /* 0x0000001e4c34723c */ /* 0x002ff60000081048 */
[----:B------:R-:W-:Y:S04]  /*528d0*/  STL.64 [R1+0x13c0], R60 ;  /* 0x0013c03c01007387 */ /* 0x000fe80000100a00 */
[----:B------:R-:W-:Y:S04]  /*528e0*/  STL.64 [R1+0x13c8], R62 ;  /* 0x0013c83e01007387 */ /* 0x000fe80000100a00 */
[----:B------:R-:W2:Y:S04]  /*528f0*/  LDL.LU R240, [R1+0x540] ;  /* 0x0005400001f07983 */ /* 0x000ea80000300800 */
[----:B------:R1:W-:Y:S04]  /*52900*/  STL.64 [R1+0x13b0], R56 ;  /* 0x0013b03801007387 */ /* 0x0003e80000100a00 */
[----:B------:R3:W-:Y:S04]  /*52910*/  STL.64 [R1+0x13b8], R58 ;  /* 0x0013b83a01007387 */ /* 0x0007e80000100a00 */
[----:B------:R-:W-:Y:S04]  /*52920*/  STL.64 [R1+0x13a0], R52 ;  /* 0x0013a03401007387 */ /* 0x000fe80000100a00 */
[----:B------:R-:W-:Y:S04]  /*52930*/  STL.64 [R1+0x13a8], R54 ;  /* 0x0013a83601007387 */ /* 0x000fe80000100a00 */
[----:B------:R-:W2:Y:S04]  /*52940*/  LDL.LU R241, [R1+0x544] ;  /* 0x0005440001f17983 */ /* 0x000ea80000300800 */
[----:B------:R-:W2:Y:S04]  /*52950*/  LDL.LU R242, [R1+0x548] ;  /* 0x0005480001f27983 */ /* 0x000ea80000300800 */
[----:B------:R-:W2:Y:S04]  /*52960*/  LDL.LU R243, [R1+0x54c] ;  /* 0x00054c0001f37983 */ /* 0x000ea80000300800 */
[----:B-1----:R-:W4:Y:S04]  /*52970*/  LDL.LU R56, [R1+0x530] ;  /* 0x0005300001387983 */ /* 0x002f280000300800 */
[----:B------:R-:W4:Y:S04]  /*52980*/  LDL.LU R57, [R1+0x534] ;  /* 0x0005340001397983 */ /* 0x000f280000300800 */
[----:B---3--:R-:W4:Y:S04]  /*52990*/  LDL.LU R58, [R1+0x538] ;  /* 0x00053800013a7983 */ /* 0x008f280000300800 */
        /* <DEDUP_REMOVED lines=85> */
[----:B------:R-:W-:-:S02]  /*52ef0*/  LOP3.LUT R157, R0, 0x40, RZ, 0x3c, !PT ;  /* 0x00000040009d7812 */ /* 0x000fc400078e3cff */
[----:B------:R-:W-:Y:S01]  /*52f00*/  LOP3.LUT R89, R0, 0x60, RZ, 0x3c, !PT ;  /* 0x0000006000597812 */ /* 0x000fe200078e3cff */
[----:B------:R-:W2:Y:S04]  /*52f10*/  LDL.LU R248, [R1+0x560] ;  /* 0x0005600001f87983 */ /* 0x000ea80000300800 */
[----:B------:R-:W-:Y:S04]  /*52f20*/  LDS R16, [R157+UR10+0x23000] ;  /* 0x0230000a9d107984 */ /* 0x000fe80008000800 */
[----:B------:R-:W-:Y:S04]  /*52f30*/  LDS R18, [R157+UR10+0x23800] ;  /* 0x0238000a9d127984 */ /* 0x000fe80008000800 */
[----:B------:R-:W-:Y:S04]  /*52f40*/  LDS R17, [R89+UR10+0x23000] ;  /* 0x0230000a59117984 */ /* 0x000fe80008000800 */
[----:B------:R-:W3:Y:S04]  /*52f50*/  LDS R19, [R89+UR10+0x23800] ;  /* 0x0238000a59137984 */ /* 0x000ee80008000800 */
[----:B------:R-:W2:Y:S04]  /*52f60*/  LDL.LU R249, [R1+0x564] ;  /* 0x0005640001f97983 */ /* 0x000ea80000300800 */
[----:B------:R-:W2:Y:S04]  /*52f70*/  LDL.LU R250, [R1+0x568] ;  /* 0x0005680001fa7983 */ /* 0x000ea80000300800 */
[----:B------:R-:W2:Y:S04]  /*52f80*/  LDL.LU R251, [R1+0x56c] ;  /* 0x00056c0001fb7983 */ /* 0x000ea80000300800 */
[----:B------:R-:W-:Y:S04]  /*52f90*/  LDS R52, [R157+UR10+0x23080] ;  /* 0x0230800a9d347984 */ /* 0x000fe80008000800 */
[----:B------:R-:W-:Y:S04]  /*52fa0*/  LDS R54, [R157+UR10+0x23880] ;  /* 0x0238800a9d367984 */ /* 0x000fe80008000800 */
[----:B------:R-:W-:Y:S04]  /*52fb0*/  LDS R53, [R89+UR10+0x23080] ;  /* 0x0230800a59357984 */ /* 0x000fe80008000800 */
[----:B------:R-:W1:Y:S01]  /*52fc0*/  LDS R55, [R89+UR10+0x23880] ;  /* 0x0238800a59377984 */ /* 0x000e620008000800 */
[C---:B---3--:R-:W-:Y:S06]  /*52fd0*/  HMMA.1688.F32.TF32 R176, R16.reuse, R122, R176 ;  /* 0x0000007a10b0723c */ /* 0x048fec00000810b0 */
[C---:B----4-:R-:W-:Y:S06]  /*52fe0*/  HMMA.1688.F32.TF32 R188, R16.reuse, R42, R188 ;  /* 0x0000002a10bc723c */ /* 0x050fec00000810bc */
[C---:B--2---:R-:W-:Y:S06]  /*52ff0*/  HMMA.1688.F32.TF32 R200, R16.reuse, R82, R200 ;  /* 0x0000005210c8723c */ /* 0x044fec00000810c8 */
[C---:B------:R-:W-:Y:S06]  /*53000*/  HMMA.1688.F32.TF32 R72, R16.reuse, R10, R216 ;  /* 0x0000000a1048723c */ /* 0x040fec00000810d8 */
[C---:B------:R-:W-:Y:S06]  /*53010*/  HMMA.1688.F32.TF32 R76, R16.reuse, R14, R220 ;  /* 0x0000000e104c723c */ /* 0x040fec00000810dc */
[----:B------:R-:W-:-:S15]  /*53020*/  HMMA.1688.F32.TF32 R212, R16, R6, R212 ;  /* 0x0000000610d4723c */ /* 0x000fde00000810d4 */
[----:B------:R-:W-:-:S02]  /*53030*/  NOP ;  /* 0x0000000000007918 */ /* 0x000fc40000000000 */
[----:B------:R-:W-:Y:S04]  /*53040*/  STL.64 [R1+0xe0], R76 ;  /* 0x0000e04c01007387 */ /* 0x000fe80000100a00 */
[----:B------:R2:W-:Y:S04]  /*53050*/  STL.64 [R1+0xe8], R78 ;  /* 0x0000e84e01007387 */ /* 0x0005e80000100a00 */
[----:B------:R-:W-:Y:S04]  /*53060*/  STL.64 [R1+0xd0], R72 ;  /* 0x0000d04801007387 */ /* 0x000fe80000100a00 */
[----:B------:R3:W-:Y:S01]  /*53070*/  STL.64 [R1+0xd8], R74 ;  /* 0x0000d84a01007387 */ /* 0x0007e20000100a00 */
[C---:B--2---:R-:W-:Y:S06]  /*53080*/  HMMA.1688.F32.TF32 R76, R16.reuse, R90, R208 ;  /* 0x0000005a104c723c */ /* 0x044fec00000810d0 */
[----:B---3--:R-:W-:Y:S01]  /*53090*/  HMMA.1688.F32.TF32 R72, R16, R86, R204 ;  /* 0x000000561048723c */ /* 0x008fe200000810cc */
[----:B------:R-:W-:Y:S04]  /*530a0*/  STL.64 [R1+0xc0], R212 ;  /* 0x0000c0d401007387 */ /* 0x000fe80000100a00 */
[----:B------:R-:W-:-:S12]  /*530b0*/  STL.64 [R1+0xc8], R214 ;  /* 0x0000c8d601007387 */ /* 0x000fd80000100a00 */
        /* <DEDUP_REMOVED lines=21> */
[C---:B---3--:R-:W-:Y:S01]  /*53210*/  HMMA.1688.F32.TF32 R72, R16.reuse, R174, R128 ;  /* 0x000000ae1048723c */ /* 0x048fe20000081080 */
[----:B------:R-:W-:Y:S04]  /*53220*/  STL.64 [R1+0x150], R176 ;  /* 0x000150b001007387 */ /* 0x000fe80000100a00 */
[----:B------:R-:W-:Y:S01]  /*53230*/  STL.64 [R1+0x158], R178 ;  /* 0x000158b201007387 */ /* 0x000fe20000100a00 */
[C---:B------:R-:W-:Y:S11]  /*53240*/  HMMA.1688.F32.TF32 R128, R16.reuse, R170, R232 ;  /* 0x000000aa1080723c */ /* 0x040ff600000810e8 */
[----:B------:R-:W-:Y:S04]  /*53250*/  STL.64 [R1+0x140], R76 ;  /* 0x0001404c01007387 */ /* 0x000fe80000100a00 */
[----:B------:R2:W-:Y:S04]  /*53260*/  STL.64 [R1+0x148], R78 ;  /* 0x0001484e01007387 */ /* 0x0005e80000100a00 */
[----:B------:R-:W-:Y:S01]  /*53270*/  STL.64 [R1+0x130], R72 ;  /* 0x0001304801007387 */ /* 0x000fe20000100a00 */
[C---:B------:R-:W-:Y:S03]  /*53280*/  HMMA.1688.F32.TF32 R60, R16.reuse, R166, R60 ;  /* 0x000000a6103c723c */ /* 0x040fe6000008103c */
[----:B------:R3:W-:Y:S03]  /*53290*/  STL.64 [R1+0x138], R74 ;  /* 0x0001384a01007387 */ /* 0x0007e60000100a00 */
[C---:B--2---:R-:W-:Y:S06]  /*532a0*/  HMMA.1688.F32.TF32 R76, R16.reuse, R26, R124 ;  /* 0x0000001a104c723c */ /* 0x044fec000008107c */
[C---:B---3--:R-:W-:Y:S01]  /*532b0*/  HMMA.1688.F32.TF32 R72, R16.reuse, R22, R68 ;  /* 0x000000161048723c */ /* 0x048fe20000081044 */
[----:B------:R-:W-:Y:S04]  /*532c0*/  STL.64 [R1+0x120], R128 ;  /* 0x0001208001007387 */ /* 0x000fe80000100a00 */
[----:B------:R-:W-:Y:S01]  /*532d0*/  STL.64 [R1+0x128], R130 ;  /* 0x0001288201007387 */ /* 0x000fe20000100a00 */
[C---:B------:R-:W-:Y:S11]  /*532e0*/  HMMA.1688.F32.TF32 R68, R16.reuse, R162, R236 ;  /* 0x000000a21044723c */ /* 0x040ff600000810ec */
[----:B------:R-:W-:Y:S01]  /*532f0*/  STL.64 [R1+0x110], R76 ;  /* 0x0001104c01007387 */ /* 0x000fe20000100a00 */
[C---:B------:R-:W-:Y:S03]  /*53300*/  HMMA.1688.F32.TF32 R64, R16.reuse, R158, R64 ;  /* 0x0000009e1040723c */ /* 0x040fe60000081040 */
[----:B------:R-:W-:Y:S04]  /*53310*/  STL.64 [R1+0x118], R78 ;  /* 0x0001184e01007387 */ /* 0x000fe80000100a00 */
[----:B------:R-:W-:Y:S04]  /*53320*/  STL.64 [R1+0x100], R72 ;  /* 0x0001004801007387 */ /* 0x000fe80000100a00 */
[----:B------:R-:W-:Y:S04]  /*53330*/  STL.64 [R1+0x108], R74 ;  /* 0x0001084a01007387 */ /* 0x000fe80000100a00 */
[----:B------:R-:W-:Y:S04]  /*53340*/  STL.64 [R1+0xf0], R60 ;  /* 0x0000f03c01007387 */ /* 0x000fe80000100a00 */
[----:B------:R2:W-:Y:S02]  /*53350*/  STL.64 [R1+0xf8], R62 ;  /* 0x0000f83e01007387 */ /* 0x0005e40000100a00 */
[C---:B--2---:R-:W-:Y:S06]  /*53360*/  HMMA.1688.F32.TF32 R60, R16.reuse, R154, R56 ;  /* 0x0000009a103c723c */ /* 0x044fec0000081038 */
[----:B------:R-:W-:Y:S01]  /*53370*/  HMMA.1688.F32.TF32 R56, R16, R150, R240 ;  /* 0x000000961038723c */ /* 0x000fe200000810f0 */
[----:B------:R-:W-:Y:S04]  /*53380*/  STL.64 [R1+0x40], R68 ;  /* 0x0000404401007387 */ /* 0x000fe80000100a00 */
[----:B------:R-:W-:Y:S04]  /*53390*/  STL.64 [R1+0x48], R70 ;  /* 0x0000484601007387 */ /* 0x000fe80000100a00 */
[----:B------:R-:W-:Y:S04]  /*533a0*/  STL.64 [R1+0x30], R64 ;  /* 0x0000304001007387 */ /* 0x000fe80000100a00 */
[----:B------:R-:W-:Y:S04]  /*533b0*/  STL.64 [R1+0x38], R66 ;  /* 0x0000384201007387 */ /* 0x000fe80000100a00 */
[----:B------:R2:W-:Y:S04]  /*533c0*/  STL.64 [R1+0x20], R60 ;  /* 0x0000203c01007387 */ /* 0x0005e80000100a00 */
[----:B------:R-:W-:Y:S03]  /*533d0*/  STL.64 [R1+0x28], R62 ;  /* 0x0000283e01007387 */ /* 0x000fe60000100a00 */
[----:B------:R-:W-:Y:S01]  /*533e0*/  IMAD.MOV.U32 R140, RZ, RZ, R57 ;  /* 0x000000ffff8c7224 */ /* 0x000fe200078e0039 */
[----:B------:R3:W-:Y:S01]  /*533f0*/  STL [R1+0x10], R56 ;  /* 0x0000103801007387 */ /* 0x0007e20000100800 */
[----:B------:R-:W-:-:S02]  /*53400*/  IMAD.MOV.U32 R141, RZ, RZ, R58 ;  /* 0x000000ffff8d7224 */ /* 0x000fc400078e003a */
[----:B------:R-:W-:Y:S01]  /*53410*/  IMAD.MOV.U32 R156, RZ, RZ, R59 ;  /* 0x000000ffff9c7224 */ /* 0x000fe200078e003b */
[----:B--2---:R-:W1:Y:S01]  /*53420*/  LDL.LU R60, [R1+0xe50] ;  /* 0x000e5000013c7983 */ /* 0x004e620000300800 */
[----:B---3--:R-:W-:-:S15]  /*53430*/  HMMA.1688.F32.TF32 R56, R16, R146, R244 ;  /* 0x000000921038723c */ /* 0x008fde00000810f4 */
[----:B------:R-:W-:-:S08]  /*53440*/  NOP ;  /* 0x0000000000007918 */ /* 0x000fd00000000000 */
[----:B------:R2:W-:Y:S04]  /*53450*/  STL.64 [R1], R56 ;  /* 0x0000003801007387 */ /* 0x0005e80000100a00 */
[----:B------:R3:W-:Y:S04]  /*53460*/  STL.64 [R1+0x8], R58 ;  /* 0x0000083a01007387 */ /* 0x0007e80000100a00 */
[----:B------:R-:W1:Y:S04]  /*53470*/  LDL.LU R61, [R1+0xe54] ;  /* 0x000e5400013d7983 */ /* 0x000e680000300800 */
[----:B------:R-:W1:Y:S04]  /*53480*/  LDL.LU R62, [R1+0xe58] ;  /* 0x000e5800013e7983 */ /* 0x000e680000300800 */
[----:B------:R-:W1:Y:S04]  /*53490*/  LDL.LU R63, [R1+0xe5c] ;  /* 0x000e5c00013f7983 */ /* 0x000e680000300800 */
        /* <DEDUP_REMOVED lines=24> */
[----:B--2---:R-:W2:Y:S04]  /*53620*/  LDL.LU R56, [R1+0x5e0] ;  /* 0x0005e00001387983 */ /* 0x004ea80000300800 */
[----:B------:R-:W2:Y:S04]  /*53630*/  LDL.LU R57, [R1+0x5e4] ;  /* 0x0005e40001397983 */ /* 0x000ea80000300800 */
[----:B---3--:R-:W2:Y:S04]  /*53640*/  LDL.LU R58, [R1+0x5e8] ;  /* 0x0005e800013a7983 */ /* 0x008ea80000300800 */
[----:B------:R-:W2:Y:S04]  /*53650*/  LDL.LU R59, [R1+0x5ec] ;  /* 0x0005ec00013b7983 */ /* 0x000ea80000300800 */
        /* <DEDUP_REMOVED lines=8> */
[----:B------:R-:W-:-:S15]  /*536e0*/  HMMA.1688.F32.TF32 R248, R16, R142, R248 ;  /* 0x0000008e10f8723c */ /* 0x000fde00000810f8 */
[----:B------:R-:W-:-:S08]  /*536f0*/  NOP ;  /* 0x0000000000007918 */ /* 0x000fd00000000000 */
[----:B------:R-:W-:Y:S04]  /*53700*/  STL.64 [R1+0x4568], R250 ;  /* 0x004568fa01007387 */ /* 0x000fe80000100a00 */
[----:B------:R-:W-:Y:S01]  /*53710*/  STL.64 [R1+0x4560], R248 ;  /* 0x004560f801007387 */ /* 0x000fe20000100a00 */
[C---:B----4-:R-:W-:Y:S06]  /*53720*/  HMMA.1688.F32.TF32 R244, R16.reuse, R138, R244 ;  /* 0x0000008a10f4723c */ /* 0x050fec00000810f4 */
[----:B------:R-:W-:-:S15]  /*53730*/  HMMA.1688.F32.TF32 R236, R16, R114, R64 ;  /* 0x0000007210ec723c */ /* 0x000fde0000081040 */
[----:B------:R-:W-:-:S02]  /*53740*/  NOP ;  /* 0x0000000000007918 */ /* 0x000fc40000000000 */
[----:B------:R-:W-:Y:S04]  /*53750*/  STL.64 [R1+0x4578], R246 ;  /* 0x004578f601007387 */ /* 0x000fe80000100a00 */
[----:B------:R-:W-:Y:S04]  /*53760*/  STL.64 [R1+0x4570], R244 ;  /* 0x004570f401007387 */ /* 0x000fe80000100a00 */
[----:B------:R-:W4:Y:S01]  /*53770*/  LDL.LU R64, [R1+0xe00] ;  /* 0x000e000001407983 */ /* 0x000f220000300800 */
[C---:B------:R-:W-:Y:S03]  /*53780*/  HMMA.1688.F32.TF32 R232, R16.reuse, R110, R232 ;  /* 0x0000006e10e8723c */ /* 0x040fe600000810e8 */
[----:B------:R-:W4:Y:S04]  /*53790*/  LDL.LU R65, [R1+0xe04] ;  /* 0x000e040001417983 */ /* 0x000f280000300800 */
[----:B------:R-:W4:Y:S04]  /*537a0*/  LDL.LU R66, [R1+0xe08] ;  /* 0x000e080001427983 */ /* 0x000f280000300800 */
[----:B------:R-:W4:Y:S01]  /*537b0*/  LDL.LU R67, [R1+0xe0c] ;  /* 0x000e0c0001437983 */ /* 0x000f220000300800 */
[C---:B------:R-:W-:Y:S06]  /*537c0*/  HMMA.1688.F32.TF32 R228, R16.reuse, R106, R132 ;  /* 0x0000006a10e4723c */ /* 0x040fec0000081084 */
[C---:B------:R-:W-:Y:S01]  /*537d0*/  HMMA.1688.F32.TF32 R224, R16.reuse, R102, R128 ;  /* 0x0000006610e0723c */ /* 0x040fe20000081080 */
[----:B------:R-:W-:Y:S04]  /*537e0*/  STL.64 [R1+0x4608], R238 ;  /* 0x004608ee01007387 */ /* 0x000fe80000100a00 */
[----:B------:R-:W-:Y:S04]  /*537f0*/  STL.64 [R1+0x4600], R236 ;  /* 0x004600ec01007387 */ /* 0x000fe80000100a00 */
[----:B------:R-:W-:Y:S04]  /*53800*/  STL.64 [R1+0x4618], R234 ;  /* 0x004618ea01007387 */ /* 0x000fe80000100a00 */
[----:B------:R-:W-:Y:S04]  /*53810*/  STL.64 [R1+0x4610], R232 ;  /* 0x004610e801007387 */ /* 0x000fe80000100a00 */
[----:B------:R-:W-:Y:S01]  /*53820*/  STL.64 [R1+0x4628], R230 ;  /* 0x004628e601007387 */ /* 0x000fe20000100a00 */
[----:B--2---:R-:W-:Y:S03]  /*53830*/  HMMA.1688.F32.TF32 R216, R16, R94, R56 ;  /* 0x0000005e10d8723c */ /* 0x004fe60000081038 */
[----:B------:R-:W-:Y:S04]  /*53840*/  STL.64 [R1+0x4620], R228 ;  /* 0x004620e401007387 */ /* 0x000fe80000100a00 */
[----:B------:R-:W-:Y:S04]  /*53850*/  STL.64 [R1+0x4638], R226 ;  /* 0x004638e201007387 */ /* 0x000fe80000100a00 */
[----:B------:R-:W-:Y:S04]  /*53860*/  STL.64 [R1+0x4630], R224 ;  /* 0x004630e001007387 */ /* 0x000fe80000100a00 */
[----:B------:R-:W2:Y:S04]  /*53870*/  LDL.LU R56, [R1+0xdd0] ;  /* 0x000dd00001387983 */ /* 0x000ea80000300800 */
[----:B------:R-:W2:Y:S04]  /*53880*/  LDL.LU R57, [R1+0xdd4] ;  /* 0x000dd40001397983 */ /* 0x000ea80000300800 */
[----:B------:R-:W2:Y:S04]  /*53890*/  LDL.LU R58, [R1+0xdd8] ;  /* 0x000dd800013a7983 */ /* 0x000ea80000300800 */
[----:B------:R-:W2:Y:S01]  /*538a0*/  LDL.LU R59, [R1+0xddc] ;  /* 0x000ddc00013b7983 */ /* 0x000ea20000300800 */
[C---:B-1----:R-:W-:Y:S06]  /*538b0*/  HMMA.1688.F32.TF32 R208, R52.reuse, R14, R60 ;  /* 0x0000000e34d0723c */ /* 0x042fec000008103c */
[----:B---3--:R-:W-:Y:S06]  /*538c0*/  HMMA.1688.F32.TF32 R204, R52, R10, R240 ;  /* 0x0000000a34cc723c */ /* 0x008fec00000810f0 */
[----:B------:R-:W-:Y:S11]  /*538d0*/  HMMA.1688.F32.TF32 R212, R16, R30, R68 ;  /* 0x0000001e10d4723c */ /* 0x000ff60000081044 */
[----:B------:R-:W-:Y:S04]  /*538e0*/  STL.64 [R1+0x4448], R210 ;  /* 0x004448d201007387 */ /* 0x000fe80000100a00 */
[----:B------:R-:W-:Y:S04]  /*538f0*/  STL.64 [R1+0x4440], R208 ;  /* 0x004440d001007387 */ /* 0x000fe80000100a00 */
[----:B------:R-:W3:Y:S04]  /*53900*/  LDL.LU R240, [R1+0xdb0] ;  /* 0x000db00001f07983 */ /* 0x000ee80000300800 */
[----:B------:R-:W3:Y:S04]  /*53910*/  LDL.LU R241, [R1+0xdb4] ;  /* 0x000db40001f17983 */ /* 0x000ee80000300800 */
[----:B------:R-:W3:Y:S04]  /*53920*/  LDL.LU R242, [R1+0xdb8] ;  /* 0x000db80001f27983 */ /* 0x000ee80000300800 */
[----:B------:R-:W3:Y:S04]  /*53930*/  LDL.LU R243, [R1+0xdbc] ;  /* 0x000dbc0001f37983 */ /* 0x000ee80000300800 */
[----:B------:R-:W-:Y:S04]  /*53940*/  STL [R1+0x43d0], R204 ;  /* 0x0043d0cc01007387 */ /* 0x000fe80000100800 */
[----:B------:R-:W-:Y:S04]  /*53950*/  STL [R1+0x43cc], R205 ;  /* 0x0043cccd01007387 */ /* 0x000fe80000100800 */
[----:B------:R-:W-:Y:S04]  /*53960*/  STL [R1+0x43c8], R206 ;  /* 0x0043c8ce01007387 */ /* 0x000fe80000100800 */
[----:B------:R-:W-:Y:S04]  /*53970*/  STL [R1+0x43c4], R207 ;  /* 0x0043c4cf01007387 */ /* 0x000fe80000100800 */
        /* <DEDUP_REMOVED lines=8> */
[C---:B----4-:R-:W-:Y:S03]  /*53a00*/  HMMA.1688.F32.TF32 R200, R52.reuse, R6, R64 ;  /* 0x0000000634c8723c */ /* 0x050fe60000081040 */
[----:B------:R-:W4:Y:S04]  /*53a10*/  LDL.LU R64, [R1+0xd20] ;  /* 0x000d200001407983 */ /* 0x000f280000300800 */
[----:B------:R-:W4:Y:S04]  /*53a20*/  LDL.LU R65, [R1+0xd24] ;  /* 0x000d240001417983 */ /* 0x000f280000300800 */
[----:B------:R-:W4:Y:S04]  /*53a30*/  LDL.LU R66, [R1+0xd28] ;  /* 0x000d280001427983 */ /* 0x000f280000300800 */
[----:B------:R-:W4:Y:S08]  /*53a40*/  LDL.LU R67, [R1+0xd2c] ;  /* 0x000d2c0001437983 */ /* 0x000f300000300800 */
[----:B------:R-:W-:Y:S04]  /*53a50*/  STL [R1+0x43e0], R200 ;  /* 0x0043e0c801007387 */ /* 0x000fe80000100800 */
[----:B------:R-:W-:Y:S04]  /*53a60*/  STL [R1+0x43dc], R201 ;  /* 0x0043dcc901007387 */ /* 0x000fe80000100800 */
[----:B------:R-:W-:Y:S04]  /*53a70*/  STL [R1+0x43d8], R202 ;  /* 0x0043d8ca01007387 */ /* 0x000fe80000100800 */
[----:B------:R-:W-:Y:S01]  /*53a80*/  STL [R1+0x43d4], R203 ;  /* 0x0043d4cb01007387 */ /* 0x000fe20000100800 */
[C---:B--2---:R-:W-:Y:S03]  /*53a90*/  HMMA.1688.F32.TF32 R192, R52.reuse, R90, R56 ;  /* 0x0000005a34c0723c */ /* 0x044fe60000081038 */
[----:B------:R-:W2:Y:S04]  /*53aa0*/  LDL.LU R56, [R1+0xcd0] ;  /* 0x000cd00001387983 */ /* 0x000ea80000300800 */
[----:B------:R-:W2:Y:S04]  /*53ab0*/  LDL.LU R57, [R1+0xcd4] ;  /* 0x000cd40001397983 */ /* 0x000ea80000300800 */
[----:B------:R-:W2:Y:S04]  /*53ac0*/  LDL.LU R58, [R1+0xcd8] ;  /* 0x000cd800013a7983 */ /* 0x000ea80000300800 */
[----:B------:R-:W2:Y:S08]  /*53ad0*/  LDL.LU R59, [R1+0xcdc] ;  /* 0x000cdc00013b7983 */ /* 0x000eb00000300800 */
[----:B------:R-:W-:Y:S04]  /*53ae0*/  STL [R1+0x43ec], R192 ;  /* 0x0043ecc001007387 */ /* 0x000fe80000100800 */
[----:B------:R-:W-:Y:S01]  /*53af0*/  STL [R1+0x43e8], R193 ;  /* 0x0043e8c101007387 */ /* 0x000fe20000100800 */
[C---:B---3--:R-:W-:Y:S03]  /*53b00*/  HMMA.1688.F32.TF32 R188, R52.reuse, R86, R240 ;  /* 0x0000005634bc723c */ /* 0x048fe600000810f0 */
[----:B------:R-:W-:Y:S04]  /*53b10*/  STL [R1+0x43e4], R194 ;  /* 0x0043e4c201007387 */ /* 0x000fe80000100800 */
[----:B------:R-:W-:Y:S04]  /*53b20*/  STL [R1+0x43c0], R195 ;  /* 0x0043c0c301007387 */ /* 0x000fe80000100800 */
[----:B------:R-:W3:Y:S04]  /*53b30*/  LDL.LU R240, [R1+0xca0] ;  /* 0x000ca00001f07983 */ /* 0x000ee80000300800 */
[----:B------:R-:W3:Y:S04]  /*53b40*/  LDL.LU R241, [R1+0xca4] ;  /* 0x000ca40001f17983 */ /* 0x000ee80000300800 */
[----:B------:R-:W3:Y:S04]  /*53b50*/  LDL.LU R242, [R1+0xca8] ;  /* 0x000ca80001f27983 */ /* 0x000ee80000300800 */
[----:B------:R-:W3:Y:S01]  /*53b60*/  LDL.LU R243, [R1+0xcac] ;  /* 0x000cac0001f37983 */ /* 0x000ee20000300800 */
[C---:B------:R-:W-:Y:S03]  /*53b70*/  HMMA.1688.F32.TF32 R184, R52.reuse, R82, R68 ;  /* 0x0000005234b8723c */ /* 0x040fe60000081044 */
[----:B------:R-:W-:Y:S03]  /*53b80*/  STL [R1+0x43f8], R188 ;  /* 0x0043f8bc01007387 */ /* 0x000fe60000100800 */
[----:B------:R-:W-:Y:S01]  /*53b90*/  HMMA.1688.F32.TF32 R180, R52, R50, R60 ;  /* 0x0000003234b4723c */ /* 0x000fe2000008103c */
[----:B------:R-:W-:Y:S04]  /*53ba0*/  STL [R1+0x43f4], R189 ;  /* 0x0043f4bd01007387 */ /* 0x000fe80000100800 */
[----:B------:R-:W-:Y:S04]  /*53bb0*/  STL [R1+0x43f0], R190 ;  /* 0x0043f0be01007387 */ /* 0x000fe80000100800 */
[----:B------:R-:W-:Y:S08]  /*53bc0*/  STL [R1+0x43bc], R191 ;  /* 0x0043bcbf01007387 */ /* 0x000ff00000100800 */
        /* <DEDUP_REMOVED lines=8> */
[----:B------:R-:W3:Y:S04]  /*53c50*/  LDL.LU R60, [R1+0xc70] ;  /* 0x000c7000013c7983 */ /* 0x000ee80000300800 */
[----:B------:R-:W3:Y:S04]  /*53c60*/  LDL.LU R61, [R1+0xc74] ;  /* 0x000c7400013d7983 */ /* 0x000ee80000300800 */
[----:B------:R-:W3:Y:S04]  /*53c70*/  LDL.LU R62, [R1+0xc78] ;  /* 0x000c7800013e7983 */ /* 0x000ee80000300800 */
[----:B------:R-:W3:Y:S01]  /*53c80*/  LDL.LU R63, [R1+0xc7c] ;  /* 0x000c7c00013f7983 */ /* 0x000ee20000300800 */
[----:B------:R-:W-:Y:S06]  /*53c90*/  HMMA.1688.F32.TF32 R220, R16, R98, R124 ;  /* 0x0000006210dc723c */ /* 0x000fec000008107c */
[----:B----4-:R-:W-:-:S15]  /*53ca0*/  HMMA.1688.F32.TF32 R176, R52, R46, R64 ;  /* 0x0000002e34b0723c */ /* 0x010fde0000081040 */
[----:B------:R-:W-:-:S08]  /*53cb0*/  NOP ;  /* 0x0000000000007918 */ /* 0x000fd00000000000 */
[----:B------:R-:W-:Y:S04]  /*53cc0*/  STL [R1+0x441c], R176 ;  /* 0x00441cb001007387 */ /* 0x000fe80000100800 */
[----:B------:R-:W-:Y:S04]  /*53cd0*/  STL [R1+0x4418], R177 ;  /* 0x004418b101007387 */ /* 0x000fe80000100800 */
[----:B------:R-:W-:Y:S04]  /*53ce0*/  STL [R1+0x4414], R178 ;  /* 0x004414b201007387 */ /* 0x000fe80000100800 */
[----:B------:R-:W-:Y:S04]  /*53cf0*/  STL [R1+0x4410], R179 ;  /* 0x004410b301007387 */ /* 0x000fe80000100800 */
[----:B------:R-:W4:Y:S04]  /*53d00*/  LDL.LU R64, [R1+0x5f0] ;  /* 0x0005f00001407983 */ /* 0x000f280000300800 */
[----:B------:R-:W4:Y:S04]  /*53d10*/  LDL.LU R65, [R1+0x5f4] ;  /* 0x0005f40001417983 */ /* 0x000f280000300800 */
[----:B------:R-:W4:Y:S04]  /*53d20*/  LDL.LU R66, [R1+0x5f8] ;  /* 0x0005f80001427983 */ /* 0x000f280000300800 */
[----:B------:R-:W4:Y:S01]  /*53d30*/  LDL.LU R67, [R1+0x5fc] ;  /* 0x0005fc0001437983 */ /* 0x000f220000300800 */
[C---:B--2---:R-:W-:Y:S03]  /*53d40*/  HMMA.1688.F32.TF32 R132, R52.reuse, R42, R56 ;  /* 0x0000002a3484723c */ /* 0x044fe60000081038 */
[----:B------:R-:W-:Y:S04]  /*53d50*/  LDS R56, [R157+UR10+0x23100] ;  /* 0x0231000a9d387984 */ /* 0x000fe80008000800 */
[----:B------:R-:W-:Y:S04]  /*53d60*/  LDS R58, [R157+UR10+0x23900] ;  /* 0x0239000a9d3a7984 */ /* 0x000fe80008000800 */
[----:B------:R-:W-:Y:S04]  /*53d70*/  LDS R57, [R89+UR10+0x23100] ;  /* 0x0231000a59397984 */ /* 0x000fe80008000800 */
[----:B------:R-:W1:Y:S08]  /*53d80*/  LDS R59, [R89+UR10+0x23900] ;  /* 0x0239000a593b7984 */ /* 0x000e700008000800 */
        /* <DEDUP_REMOVED lines=16> */
[----:B---3--:R-:W-:-:S15]  /*53e90*/  HMMA.1688.F32.TF32 R240, R52, R38, R240 ;  /* 0x0000002634f0723c */ /* 0x008fde00000810f0 */
[----:B------:R-:W-:-:S08]  /*53ea0*/  NOP ;  /* 0x0000000000007918 */ /* 0x000fd00000000000 */
[----:B------:R-:W-:Y:S04]  /*53eb0*/  STL [R1+0x443c], R240 ;  /* 0x00443cf001007387 */ /* 0x000fe80000100800 */
[----:B------:R-:W-:Y:S04]  /*53ec0*/  STL [R1+0x4438], R241 ;  /* 0x004438f101007387 */ /* 0x000fe80000100800 */
[----:B------:R-:W-:Y:S01]  /*53ed0*/  STL [R1+0x4434], R242 ;  /* 0x004434f201007387 */ /* 0x000fe20000100800 */
[----:B------:R-:W-:Y:S03]  /*53ee0*/  HMMA.1688.F32.TF32 R16, R52, R34, R60 ;  /* 0x000000223410723c */ /* 0x000fe6000008103c */
[----:B------:R-:W-:Y:S04]  /*53ef0*/  STL [R1+0x4430], R243 ;  /* 0x004430f301007387 */ /* 0x000fe80000100800 */
[----:B------:R-:W3:-:S15]  /*53f00*/  LDL.LU R68, [R1+0x630] ;  /* 0x0006300001447983 */ /* 0x000ede0000300800 */
[----:B------:R-:W-:-:S01]  /*53f10*/  NOP ;  /* 0x0000000000007918 */ /* 0x000fc20000000000 */
        /* <DEDUP_REMOVED lines=9> */
[----:B----4-:R-:W-:Y:S03]  /*53fb0*/  HMMA.1688.F32.TF32 R16, R52, R122, R64 ;  /* 0x0000007a3410723c */ /* 0x010fe60000081040 */
[----:B------:R-:W4:Y:S04]  /*53fc0*/  LDL.LU R64, [R1+0x650] ;  /* 0x0006500001407983 */ /* 0x000f280000300800 */
[----:B------:R-:W4:Y:S04]  /*53fd0*/  LDL.LU R65, [R1+0x654] ;  /* 0x0006540001417983 */ /* 0x000f280000300800 */
[----:B------:R-:W4:Y:S04]  /*53fe0*/  LDL.LU R66, [R1+0x658] ;  /* 0x0006580001427983 */ /* 0x000f280000300800 */
[----:B------:R-:W4:Y:S09]  /*53ff0*/  LDL.LU R67, [R1+0x65c] ;  /* 0x00065c0001437983 */ /* 0x000f320000300800 */
[----:B------:R-:W-:Y:S01]  /*54000*/  MOV R185, R16 ;  /* 0x0000001000b97202 */ /* 0x000fe20000000f00 */
[----:B------:R-:W-:-:S02]  /*54010*/  IMAD.MOV.U32 R188, RZ, RZ, R17 ;  /* 0x000000ffffbc7224 */ /* 0x000fc400078e0011 */
[----:B------:R-:W-:Y:S02]  /*54020*/  IMAD.MOV.U32 R189, RZ, RZ, R18 ;  /* 0x000000ffffbd7224 */ /* 0x000fe400078e0012 */
[----:B------:R-:W-:Y:S02]  /*54030*/  IMAD.MOV.U32 R190, RZ, RZ, R19 ;  /* 0x000000ffffbe7224 */ /* 0x000fe400078e0013 */
[----:B--2---:R-:W-:-:S15]  /*54040*/  HMMA.1688.F32.TF32 R16, R52, R118, R196 ;  /* 0x000000763410723c */ /* 0x004fde00000810c4 */
        /* <DEDUP_REMOVED lines=17> */
[----:B---3--:R-:W-:-:S15]  /*54160*/  HMMA.1688.F32.TF32 R16, R52, R26, R68 ;  /* 0x0000001a3410723c */ /* 0x008fde0000081044 */
[----:B------:R-:W-:-:S09]  /*54170*/  NOP ;  /* 0x0000000000007918 */ /* 0x000fd20000000000 */
[----:B------:R-:W-:Y:S01]  /*54180*/  MOV R205, R16 ;  /* 0x0000001000cd7202 */ /* 0x000fe20000000f00 */
[----:B------:R-:W-:Y:S02]  /*54190*/  IMAD.MOV.U32 R206, RZ, RZ, R17 ;  /* 0x000000ffffce7224 */ /* 0x000fe400078e0011 */
[----:B------:R-:W-:Y:S02]  /*541a0*/  IMAD.MOV.U32 R207, RZ, RZ, R18 ;  /* 0x000000ffffcf7224 */ /* 0x000fe400078e0012 */
[----:B------:R-:W-:Y:S02]  /*541b0*/  IMAD.MOV.U32 R195, RZ, RZ, R19 ;  /* 0x000000ffffc37224 */ /* 0x000fe400078e0013 */
[----:B------:R-:W-:Y:S01]  /*541c0*/  HMMA.1688.F32.TF32 R16, R52, R22, R60 ;  /* 0x000000163410723c */ /* 0x000fe2000008103c */
[----:B------:R-:W-:Y:S04]  /*541d0*/  STL.64 [R1+0x4458], R202 ;  /* 0x004458ca01007387 */ /* 0x000fe80000100a00 */
[----:B------:R-:W-:Y:S04]  /*541e0*/  STL.64 [R1+0x4450], R200 ;  /* 0x004450c801007387 */ /* 0x000fe80000100a00 */
[----:B------:R-:W-:Y:S04]  /*541f0*/  STL.64 [R1+0x4478], R194 ;  /* 0x004478c201007387 */ /* 0x000fe80000100a00 */
[----:B------:R-:W-:Y:S04]  /*54200*/  STL.64 [R1+0x4470], R192 ;  /* 0x004470c001007387 */ /* 0x000fe80000100a00 */
[----:B------:R-:W-:Y:S07]  /*54210*/  STL.64 [R1+0x4468], R206 ;  /* 0x004468ce01007387 */ /* 0x000fee0000100a00 */
[----:B------:R-:W-:Y:S01]  /*54220*/  IMAD.MOV.U32 R178, RZ, RZ, R18 ;  /* 0x000000ffffb27224 */ /* 0x000fe200078e0012 */
[----:B------:R-:W-:Y:S01]  /*54230*/  MOV R176, R16 ;  /* 0x0000001000b07202 */ /* 0x000fe20000000f00 */
[----:B------:R-:W-:-:S02]  /*54240*/  IMAD.MOV.U32 R179, RZ, RZ, R19 ;  /* 0x000000ffffb37224 */ /* 0x000fc400078e0013 */
[----:B------:R-:W-:Y:S01]  /*54250*/  IMAD.MOV.U32 R177, RZ, RZ, R17 ;  /* 0x000000ffffb17224 */ /* 0x000fe200078e0011 */
        /* <DEDUP_REMOVED lines=55> */
[----:B------:R-:W-:-:S05]  /*545d0*/  IMAD.MOV.U32 R135, RZ, RZ, R19 ;  /* 0x000000ffff877224 */ /* 0x000fca00078e0013 */
[----:B------:R-:W-:Y:S04]  /*545e0*/  STL.64 [R1+0x4498], R134 ;  /* 0x0044988601007387 */ /* 0x000fe80000100a00 */
[----:B------:R1:W-:Y:S01]  /*545f0*/  STL.64 [R1+0x4490], R132 ;  /* 0x0044908401007387 */ /* 0x0003e20000100a00 */
[----:B--2---:R-:W-:-:S15]  /*54600*/  HMMA.1688.F32.TF32 R16, R52, R162, R232 ;  /* 0x000000a23410723c */ /* 0x004fde00000810e8 */
[----:B------:R-:W-:-:S09]  /*54610*/  NOP ;  /* 0x0000000000007918 */ /* 0x000fd20000000000 */
[----:B------:R-:W-:Y:S01]  /*54620*/  MOV R240, R16 ;  /* 0x0000001000f07202 */ /* 0x000fe20000000f00 */
[----:B------:R-:W-:Y:S02]  /*54630*/  IMAD.MOV.U32 R241, RZ, RZ, R17 ;  /* 0x000000fffff17224 */ /* 0x000fe400078e0011 */
[----:B------:R-:W-:Y:S02]  /*54640*/  IMAD.MOV.U32 R242, RZ, RZ, R18 ;  /* 0x000000fffff27224 */ /* 0x000fe400078e0012 */
[----:B------:R-:W-:Y:S02]  /*54650*/  IMAD.MOV.U32 R243, RZ, RZ, R19 ;  /* 0x000000fffff37224 */ /* 0x000fe400078e0013 */
[C---:B---3--:R-:W-:Y:S03]  /*54660*/  HMMA.1688.F32.TF32 R16, R52.reuse, R158, R236 ;  /* 0x0000009e3410723c */ /* 0x048fe600000810ec */
[----:B------:R-:W-:Y:S03]  /*54670*/  STL.64 [R1+0x44a8], R242 ;  /* 0x0044a8f201007387 */ /* 0x000fe60000100a00 */
[----:B-1----:R-:W-:-:S15]  /*54680*/  HMMA.1688.F32.TF32 R132, R52, R150, R248 ;  /* 0x000000963484723c */ /* 0x002fde00000810f8 */
[----:B------:R-:W-:-:S03]  /*54690*/  NOP ;  /* 0x0000000000007918 */ /* 0x000fc60000000000 */
[----:B------:R-:W-:Y:S01]  /*546a0*/  MOV R191, R16 ;  /* 0x0000001000bf7202 */ /* 0x000fe20000000f00 */
[----:B------:R-:W-:Y:S02]  /*546b0*/  IMAD.MOV.U32 R186, RZ, RZ, R17 ;  /* 0x000000ffffba7224 */ /* 0x000fe400078e0011 */
[----:B------:R-:W-:Y:S02]  /*546c0*/  IMAD.MOV.U32 R187, RZ, RZ, R18 ;  /* 0x000000ffffbb7224 */ /* 0x000fe400078e0012 */
[----:B------:R-:W-:Y:S01]  /*546d0*/  IMAD.MOV.U32 R183, RZ, RZ, R19 ;  /* 0x000000ffffb77224 */ /* 0x000fe200078e0013 */
[C---:B------:R-:W-:Y:S01]  /*546e0*/  HMMA.1688.F32.TF32 R176, R52.reuse, R154, R244 ;  /* 0x0000009a34b0723c */ /* 0x040fe200000810f4 */
[----:B------:R-:W-:Y:S05]  /*546f0*/  STL.64 [R1+0x44a0], R240 ;  /* 0x0044a0f001007387 */ /* 0x000fea0000100a00 */
[C---:B------:R-:W-:Y:S01]  /*54700*/  HMMA.1688.F32.TF32 R16, R52.reuse, R146, R76 ;  /* 0x000000923410723c */ /* 0x040fe2000008104c */
[----:B------:R-:W-:Y:S04]  /*54710*/  STL.64 [R1+0x44d8], R182 ;  /* 0x0044d8b601007387 */ /* 0x000fe80000100a00 */
[----:B------:R-:W-:Y:S04]  /*54720*/  STL.64 [R1+0x44d0], R180 ;  /* 0x0044d0b401007387 */ /* 0x000fe80000100a00 */
[----:B------:R-:W-:Y:S04]  /*54730*/  STL.64 [R1+0x44c8], R186 ;  /* 0x0044c8ba01007387 */ /* 0x000fe80000100a00 */
[----:B------:R-:W-:Y:S04]  /*54740*/  STL.64 [R1+0x44c0], R184 ;  /* 0x0044c0b801007387 */ /* 0x000fe80000100a00 */
[----:B------:R-:W-:Y:S01]  /*54750*/  STL.64 [R1+0x44b8], R190 ;  /* 0x0044b8be01007387 */ /* 0x000fe20000100a00 */
[C---:B------:R-:W-:Y:S03]  /*54760*/  HMMA.1688.F32.TF32 R72, R52.reuse, R142, R72 ;  /* 0x0000008e3448723c */ /* 0x040fe60000081048 */
        /* <DEDUP_REMOVED lines=8> */
[C---:B-1----:R-:W-:Y:S02]  /*547f0*/  HMMA.1688.F32.TF32 R16, R52.reuse, R114, R128 ;  /* 0x000000723410723c */ /* 0x042fe40000081080 */
[----:B------:R-:W-:Y:S04]  /*54800*/  STL.64 [R1+0x270], R72 ;  /* 0x0002704801007387 */ /* 0x000fe80000100a00 */
[----:B------:R1:W-:Y:S01]  /*54810*/  STL.64 [R1+0x278], R74 ;  /* 0x0002784a01007387 */ /* 0x0003e20000100a00 */
[C---:B------:R-:W-:Y:S03]  /*54820*/  HMMA.1688.F32.TF32 R68, R52.reuse, R106, R68 ;  /* 0x0000006a3444723c */ /* 0x040fe60000081044 */
[----:B------:R-:W-:Y:S04]  /*54830*/  STL.64 [R1+0x280], R76 ;  /* 0x0002804c01007387 */ /* 0x000fe80000100a00 */
[----:B------:R-:W-:Y:S01]  /*54840*/  STL.64 [R1+0x288], R78 ;  /* 0x0002884e01007387 */ /* 0x000fe20000100a00 */
[C---:B-1----:R-:W-:Y:S08]  /*54850*/  HMMA.1688.F32.TF32 R72, R52.reuse, R110, R124 ;  /* 0x0000006e3448723c */ /* 0x042ff0000008107c */
[----:B------:R-:W-:Y:S04]  /*54860*/  STL.64 [R1+0x290], R16 ;  /* 0x0002901001007387 */ /* 0x000fe80000100a00 */
[----:B------:R1:W-:Y:S02]  /*54870*/  STL.64 [R1+0x298], R18 ;  /* 0x0002981201007387 */ /* 0x0003e40000100a00 */
[----:B-1----:R-:W-:Y:S09]  /*54880*/  HMMA.1688.F32.TF32 R16, R52, R102, R60 ;  /* 0x000000663410723c */ /* 0x002ff2000008103c */
[----:B------:R-:W-:Y:S04]  /*54890*/  STL.64 [R1+0x2a0], R72 ;  /* 0x0002a04801007387 */ /* 0x000fe80000100a00 */
[----:B------:R-:W-:Y:S04]  /*548a0*/  STL.64 [R1+0x2a8], R74 ;  /* 0x0002a84a01007387 */ /* 0x000fe80000100a00 */
[----:B------:R-:W-:Y:S04]  /*548b0*/  STL.64 [R1+0x2b0], R68 ;  /* 0x0002b04401007387 */ /* 0x000fe80000100a00 */
[----:B------:R-:W-:Y:S04]  /*548c0*/  STL.64 [R1+0x2b8], R70 ;  /* 0x0002b84601007387 */ /* 0x000fe80000100a00 */
[----:B------:R4:W-:Y:S01]  /*548d0*/  STL.64 [R1+0x2c8], R18 ;  /* 0x0002c81201007387 */ /* 0x0009e20000100a00 */
[----:B------:R-:W-:Y:S01]  /*548e0*/  MOV R144, R16 ;  /* 0x0000001000907202 */ /* 0x000fe20000000f00 */
[----:B------:R-:W-:-:S02]  /*548f0*/  IMAD.MOV.U32 R145, RZ, RZ, R17 ;  /* 0x000000ffff917224 */ /* 0x000fc400078e0011 */
[----:B----4-:R-:W-:Y:S01]  /*54900*/  HMMA.1688.F32.TF32 R16, R52, R98, R64 ;  /* 0x000000623410723c */ /* 0x010fe20000081040 */
        /* <DEDUP_REMOVED lines=52> */
[----:B------:R-:W-:-:S03]  /*54c50*/  IMAD.MOV.U32 R148, RZ, RZ, R16 ;  /* 0x000000ffff947224 */ /* 0x000fc600078e0010 */
[----:B------:R-:W2:Y:S01]  /*54c60*/  LDL.LU R240, [R1+0x760] ;  /* 0x0007600001f07983 */ /* 0x000ea20000300800 */
[----:B------:R-:W-:-:S03]  /*54c70*/  IMAD.MOV.U32 R149, RZ, RZ, R17 ;  /* 0x000000ffff957224 */ /* 0x000fc600078e0011 */
[----:B------:R-:W2:Y:S01]  /*54c80*/  LDL.LU R241, [R1+0x764] ;  /* 0x0007640001f17983 */ /* 0x000ea20000300800 */
[----:B------:R-:W-:-:S03]  /*54c90*/  MOV R172, R18 ;  /* 0x0000001200ac7202 */ /* 0x000fc60000000f00 */
        /* <DEDUP_REMOVED lines=35> */
[C---:B----4-:R-:W-:Y:S06]  /*54ed0*/  HMMA.1688.F32.TF32 R68, R56.reuse, R166, R68 ;  /* 0x000000a63844723c */ /* 0x050fec0000081044 */
[----:B---3--:R-:W-:Y:S06]  /*54ee0*/  HMMA.1688.F32.TF32 R60, R56, R162, R60 ;  /* 0x000000a2383c723c */ /* 0x008fec000008103c */
[C---:B--2---:R-:W-:Y:S06]  /*54ef0*/  HMMA.1688.F32.TF32 R180, R52.reuse, R94, R240 ;  /* 0x0000005e34b4723c */ /* 0x044fec00000810f0 */
[----:B------:R-:W-:Y:S06]  /*54f00*/  HMMA.1688.F32.TF32 R16, R52, R30, R16 ;  /* 0x0000001e3410723c */ /* 0x000fec0000081010 */
        /* <DEDUP_REMOVED lines=38> */
[----:B------:R-:W-:Y:S01]  /*55170*/  STL.64 [R1+0x8a8], R178 ;  /* 0x0008a8b201007387 */ /* 0x000fe20000100a00 */
[C---:B------:R-:W-:Y:S06]  /*55180*/  HMMA.1688.F32.TF32 R76, R56.reuse, R170, R196 ;  /* 0x000000aa384c723c */ /* 0x040fec00000810c4 */
[C---:B------:R-:W-:Y:S01]  /*55190*/  HMMA.1688.F32.TF32 R72, R56.reuse, R26, R128 ;  /* 0x0000001a3848723c */ /* 0x040fe20000081080 */
[----:B------:R-:W-:Y:S04]  /*551a0*/  STL.64 [R1+0x890], R132 ;  /* 0x0008908401007387 */ /* 0x000fe80000100a00 */
[----:B------:R-:W-:Y:S04]  /*551b0*/  STL.64 [R1+0x898], R134 ;  /* 0x0008988601007387 */ /* 0x000fe80000100a00 */
[----:B------:R-:W-:Y:S04]  /*551c0*/  STL.64 [R1+0x880], R52 ;  /* 0x0008803401007387 */ /* 0x000fe80000100a00 */
[----:B------:R1:W-:Y:S02]  /*551d0*/  STL.64 [R1+0x888], R54 ;  /* 0x0008883601007387 */ /* 0x0003e40000100a00 */
[C---:B-1----:R-:W-:Y:S02]  /*551e0*/  HMMA.1688.F32.TF32 R52, R56.reuse, R22, R124 ;  /* 0x000000163834723c */ /* 0x042fe4000008107c */
[----:B------:R-:W-:Y:S04]  /*551f0*/  STL.64 [R1+0x870], R76 ;  /* 0x0008704c01007387 */ /* 0x000fe80000100a00 */
[----:B------:R-:W-:Y:S04]  /*55200*/  STL.64 [R1+0x878], R78 ;  /* 0x0008784e01007387 */ /* 0x000fe80000100a00 */
[----:B------:R-:W-:Y:S04]  /*55210*/  STL.64 [R1+0x860], R72 ;  /* 0x0008604801007387 */ /* 0x000fe80000100a00 */
[----:B------:R-:W-:Y:S09]  /*55220*/  STL.64 [R1+0x868], R74 ;  /* 0x0008684a01007387 */ /* 0x000ff20000100a00 */
[----:B------:R-:W-:Y:S04]  /*55230*/  STL.64 [R1+0x850], R52 ;  /* 0x0008503401007387 */ /* 0x000fe80000100a00 */
[----:B------:R1:W-:Y:S02]  /*55240*/  STL.64 [R1+0x858], R54 ;  /* 0x0008583601007387 */ /* 0x0003e40000100a00 */
[----:B-1----:R-:W-:Y:S02]  /*55250*/  HMMA.1688.F32.TF32 R52, R56, R158, R64 ;  /* 0x0000009e3834723c */ /* 0x002fe40000081040 */
[----:B------:R1:W-:Y:S04]  /*55260*/  STL.64 [R1+0x840], R68 ;  /* 0x0008404401007387 */ /* 0x0003e80000100a00 */
[----:B------:R2:W-:Y:S04]  /*55270*/  STL.64 [R1+0x848], R70 ;  /* 0x0008484601007387 */ /* 0x0005e80000100a00 */
[----:B-1----:R-:W3:Y:S04]  /*55280*/  LDL.LU R68, [R1+0x720] ;  /* 0x0007200001447983 */ /* 0x002ee80000300800 */
[----:B------:R-:W-:Y:S04]  /*55290*/  STL.64 [R1+0x830], R60 ;  /* 0x0008303c01007387 */ /* 0x000fe80000100a00 */
[----:B------:R-:W-:Y:S05]  /*552a0*/  STL.64 [R1+0x838], R62 ;  /* 0x0008383e01007387 */ /* 0x000fea0000100a00 */
[----:B------:R1:W-:Y:S04]  /*552b0*/  STL.64 [R1+0x820], R52 ;  /* 0x0008203401007387 */ /* 0x0003e80000100a00 */
[----:B------:R4:W-:Y:S04]  /*552c0*/  STL.64 [R1+0x828], R54 ;  /* 0x0008283601007387 */ /* 0x0009e80000100a00 */
[----:B------:R-:W3:Y:S04]  /*552d0*/  LDL.LU R69, [R1+0x724] ;  /* 0x0007240001457983 */ /* 0x000ee80000300800 */
[----:B--2---:R-:W3:Y:S04]  /*552e0*/  LDL.LU R70, [R1+0x728] ;  /* 0x0007280001467983 */ /* 0x004ee80000300800 */
        /* <DEDUP_REMOVED lines=53> */
[----:B-1----:R-:W2:Y:S04]  /*55640*/  LDL.LU R52, [R1+0x7d0] ;  /* 0x0007d00001347983 */ /* 0x002ea80000300800 */
[----:B------:R-:W2:Y:S04]  /*55650*/  LDL.LU R53, [R1+0x7d4] ;  /* 0x0007d40001357983 */ /* 0x000ea80000300800 */
[----:B----4-:R-:W2:Y:S04]  /*55660*/  LDL.LU R54, [R1+0x7d8] ;  /* 0x0007d80001367983 */ /* 0x010ea80000300800 */
        /* <DEDUP_REMOVED lines=42> */
[----:B------:R-:W3:Y:S04]  /*55910*/  LDL.LU R60, [R1+0x710] ;  /* 0x00071000013c7983 */ /* 0x000ee80000300800 */
[----:B------:R-:W3:Y:S04]  /*55920*/  LDL.LU R61, [R1+0x714] ;  /* 0x00071400013d7983 */ /* 0x000ee80000300800 */
[----:B------:R-:W3:Y:S01]  /*55930*/  LDL.LU R252, [R1+0x4640] ;  /* 0x0046400001fc7983 */ /* 0x000ee20000300800 */
        /* <DEDUP_REMOVED lines=8> */
[C---:B--2---:R-:W-:Y:S06]  /*559c0*/  HMMA.1688.F32.TF32 R52, R56.reuse, R138, R52 ;  /* 0x0000008a3834723c */ /* 0x044fec0000081034 */
[C---:B----4-:R-:W-:Y:S06]  /*559d0*/  HMMA.1688.F32.TF32 R236, R56.reuse, R142, R236 ;  /* 0x0000008e38ec723c */ /* 0x050fec00000810ec */
[C---:B---3--:R-:W-:Y:S06]  /*559e0*/  HMMA.1688.F32.TF32 R228, R56.reuse, R150, R228 ;  /* 0x0000009638e4723c */ /* 0x048fec00000810e4 */
[C---:B------:R-:W-:Y:S06]  /*559f0*/  HMMA.1688.F32.TF32 R224, R56.reuse, R154, R224 ;  /* 0x0000009a38e0723c */ /* 0x040fec00000810e0 */
[----:B------:R-:W-:-:S15]  /*55a00*/  HMMA.1688.F32.TF32 R232, R56, R146, R232 ;  /* 0x0000009238e8723c */ /* 0x000fde00000810e8 */
[----:B------:R-:W-:-:S02]  /*55a10*/  NOP ;  /* 0x0000000000007918 */ /* 0x000fc40000000000 */
[----:B------:R-:W-:Y:S04]  /*55a20*/  STL.64 [R1+0x810], R224 ;  /* 0x000810e001007387 */ /* 0x000fe80000100a00 */
[----:B------:R2:W-:Y:S04]  /*55a30*/  STL.64 [R1+0x818], R226 ;  /* 0x000818e201007387 */ /* 0x0005e80000100a00 */
[----:B--2---:R-:W2:Y:S04]  /*55a40*/  LDL.LU.64 R226, [R1+0x4638] ;  /* 0x0046380001e27983 */ /* 0x004ea80000300a00 */
[----:B------:R-:W2:Y:S04]  /*55a50*/  LDL.LU.64 R224, [R1+0x4630] ;  /* 0x0046300001e07983 */ /* 0x000ea80000300a00 */
[----:B------:R-:W-:Y:S04]  /*55a60*/  STL.64 [R1+0x800], R228 ;  /* 0x000800e401007387 */ /* 0x000fe80000100a00 */
[----:B------:R3:W-:Y:S01]  /*55a70*/  STL.64 [R1+0x808], R230 ;  /* 0x000808e601007387 */ /* 0x0007e20000100a00 */
[C---:B------:R-:W-:Y:S03]  /*55a80*/  HMMA.1688.F32.TF32 R188, R56.reuse, R114, R188 ;  /* 0x0000007238bc723c */ /* 0x040fe600000810bc */
[----:B---3--:R-:W3:Y:S04]  /*55a90*/  LDL.LU.64 R230, [R1+0x4628] ;  /* 0x0046280001e67983 */ /* 0x008ee80000300a00 */
[----:B------:R-:W3:Y:S04]  /*55aa0*/  LDL.LU.64 R228, [R1+0x4620] ;  /* 0x0046200001e47983 */ /* 0x000ee80000300a00 */
[----:B------:R-:W-:Y:S04]  /*55ab0*/  STL.64 [R1+0x7f0], R232 ;  /* 0x0007f0e801007387 */ /* 0x000fe80000100a00 */
[----:B------:R4:W-:Y:S04]  /*55ac0*/  STL.64 [R1+0x7f8], R234 ;  /* 0x0007f8ea01007387 */ /* 0x0009e80000100a00 */
[----:B----4-:R-:W4:Y:S04]  /*55ad0*/  LDL.LU.64 R234, [R1+0x4618] ;  /* 0x0046180001ea7983 */ /* 0x010f280000300a00 */
[----:B------:R-:W4:Y:S04]  /*55ae0*/  LDL.LU.64 R232, [R1+0x4610] ;  /* 0x0046100001e87983 */ /* 0x000f280000300a00 */
[----:B------:R-:W-:Y:S04]  /*55af0*/  STL.64 [R1+0x7e0], R236 ;  /* 0x0007e0ec01007387 */ /* 0x000fe80000100a00 */
[----:B------:R1:W-:Y:S04]  /*55b00*/  STL.64 [R1+0x7e8], R238 ;  /* 0x0007e8ee01007387 */ /* 0x0003e80000100a00 */
[----:B-1----:R-:W2:Y:S04]  /*55b10*/  LDL.LU.64 R238, [R1+0x4608] ;  /* 0x0046080001ee7983 */ /* 0x002ea80000300a00 */
[----:B------:R-:W2:Y:S04]  /*55b20*/  LDL.LU.64 R236, [R1+0x4600] ;  /* 0x0046000001ec7983 */ /* 0x000ea80000300a00 */
[----:B------:R-:W-:Y:S04]  /*55b30*/  STL.64 [R1+0x7d0], R52 ;  /* 0x0007d03401007387 */ /* 0x000fe80000100a00 */
[----:B------:R1:W-:Y:S02]  /*55b40*/  STL.64 [R1+0x7d8], R54 ;  /* 0x0007d83601007387 */ /* 0x0003e40000100a00 */
[C---:B-1----:R-:W-:Y:S02]  /*55b50*/  HMMA.1688.F32.TF32 R52, R56.reuse, R110, R184 ;  /* 0x0000006e3834723c */ /* 0x042fe400000810b8 */
[----:B------:R-:W-:Y:S04]  /*55b60*/  STL.64 [R1+0x760], R188 ;  /* 0x000760bc01007387 */ /* 0x000fe80000100a00 */
[----:B------:R-:W-:Y:S01]  /*55b70*/  STL.64 [R1+0x768], R190 ;  /* 0x000768be01007387 */ /* 0x000fe20000100a00 */
[C---:B------:R-:W-:Y:S06]  /*55b80*/  HMMA.1688.F32.TF32 R184, R56.reuse, R106, R180 ;  /* 0x0000006a38b8723c */ /* 0x040fec00000810b4 */
[C---:B------:R-:W-:Y:S10]  /*55b90*/  HMMA.1688.F32.TF32 R180, R56.reuse, R102, R240 ;  /* 0x0000006638b4723c */ /* 0x040ff400000810f0 */
[----:B------:R-:W-:Y:S04]  /*55ba0*/  STL.64 [R1+0x730], R52 ;  /* 0x0007303401007387 */ /* 0x000fe80000100a00 */
[----:B------:R1:W-:Y:S02]  /*55bb0*/  STL.64 [R1+0x738], R54 ;  /* 0x0007383601007387 */ /* 0x0003e40000100a00 */
[C---:B-1----:R-:W-:Y:S02]  /*55bc0*/  HMMA.1688.F32.TF32 R52, R56.reuse, R98, R132 ;  /* 0x000000623834723c */ /* 0x042fe40000081084 */
[----:B------:R-:W-:Y:S04]  /*55bd0*/  STL.64 [R1+0x700], R184 ;  /* 0x000700b801007387 */ /* 0x000fe80000100a00 */
[----:B------:R-:W-:Y:S01]  /*55be0*/  STL.64 [R1+0x708], R186 ;  /* 0x000708ba01007387 */ /* 0x000fe20000100a00 */
[C---:B------:R-:W-:Y:S03]  /*55bf0*/  HMMA.1688.F32.TF32 R132, R56.reuse, R94, R176 ;  /* 0x0000005e3884723c */ /* 0x040fe600000810b0 */
[----:B------:R-:W-:Y:S03]  /*55c00*/  STL.64 [R1+0x6e0], R180 ;  /* 0x0006e0b401007387 */ /* 0x000fe60000100a00 */
[----:B------:R-:W-:Y:S01]  /*55c10*/  HMMA.1688.F32.TF32 R56, R56, R30, R204 ;  /* 0x0000001e3838723c */ /* 0x000fe200000810cc */
[----:B------:R-:W-:Y:S09]  /*55c20*/  STL.64 [R1+0x6e8], R182 ;  /* 0x0006e8b601007387 */ /* 0x000ff20000100a00 */
        /* <DEDUP_REMOVED lines=9> */
[----:B------:R1:W-:Y:S03]  /*55cc0*/  STL.64 [R1+0xfb8], R54 ;  /* 0x000fb83601007387 */ /* 0x0003e60000100a00 */
[C---:B-1----:R-:W-:Y:S06]  /*55cd0*/  HMMA.1688.F32.TF32 R52, R16.reuse, R6, R200 ;  /* 0x000000061034723c */ /* 0x042fec00000810c8 */
[C---:B------:R-:W-:Y:S11]  /*55ce0*/  HMMA.1688.F32.TF32 R132, R16.reuse, R90, R208 ;  /* 0x0000005a1084723c */ /* 0x040ff600000810d0 */
[----:B------:R-:W-:Y:S04]  /*55cf0*/  STL.64 [R1+0xfa0], R56 ;  /* 0x000fa03801007387 */ /* 0x000fe80000100a00 */
[----:B------:R1:W-:Y:S04]  /*55d00*/  STL.64 [R1+0xfa8], R58 ;  /* 0x000fa83a01007387 */ /* 0x0003e80000100a00 */
[----:B------:R-:W-:Y:S01]  /*55d10*/  STL.64 [R1+0xf90], R52 ;  /* 0x000f903401007387 */ /* 0x000fe20000100a00 */
[C---:B-1----:R-:W-:Y:S03]  /*55d20*/  HMMA.1688.F32.TF32 R56, R16.reuse, R86, R244 ;  /* 0x000000561038723c */ /* 0x042fe600000810f4 */
[----:B------:R1:W-:Y:S03]  /*55d30*/  STL.64 [R1+0xf98], R54 ;  /* 0x000f983601007387 */ /* 0x0003e60000100a00 */
[C---:B-1----:R-:W-:Y:S01]  /*55d40*/  HMMA.1688.F32.TF32 R52, R16.reuse, R82, R248 ;  /* 0x000000521034723c */ /* 0x042fe200000810f8 */
[----:B------:R-:W-:Y:S04]  /*55d50*/  STL.64 [R1+0xf80], R132 ;  /* 0x000f808401007387 */ /* 0x000fe80000100a00 */
[----:B------:R-:W-:Y:S01]  /*55d60*/  STL.64 [R1+0xf88], R134 ;  /* 0x000f888601007387 */ /* 0x000fe20000100a00 */
        /* <DEDUP_REMOVED lines=9> */
[----:B------:R-:W-:Y:S11]  /*55e00*/  HMMA.1688.F32.TF32 R72, R16, R38, R128 ;  /* 0x000000261048723c */ /* 0x000ff60000081080 */
[----:B------:R-:W-:Y:S04]  /*55e10*/  STL.64 [R1+0xf40], R56 ;  /* 0x000f403801007387 */ /* 0x000fe80000100a00 */
[----:B------:R1:W-:Y:S01]  /*55e20*/  STL.64 [R1+0xf48], R58 ;  /* 0x000f483a01007387 */ /* 0x0003e20000100a00 */
[----:B------:R-:W-:-:S02]  /*55e30*/  IMAD.MOV.U32 R63, RZ, RZ, R120 ;  /* 0x000000ffff3f7224 */ /* 0x000fc400078e0078 */
[----:B------:R-:W-:Y:S01]  /*55e40*/  IMAD.MOV.U32 R66, RZ, RZ, R3 ;  /* 0x000000ffff427224 */ /* 0x000fe200078e0003 */
[----:B------:R-:W3:Y:S01]  /*55e50*/  LDSM.16.M88.4 R128, [R252+UR11+0x80] ;  /* 0x0000800bfc80783b */ /* 0x000ee20008000200 */
[----:B------:R-:W-:Y:S01]  /*55e60*/  IMAD.MOV.U32 R67, RZ, RZ, R2 ;  /* 0x000000ffff437224 */ /* 0x000fe200078e0002 */
[----:B------:R-:W-:Y:S02]  /*55e70*/  MOV R64, R117 ;  /* 0x0000007500407202 */ /* 0x000fe40000000f00 */
[----:B------:R-:W-:Y:S04]  /*55e80*/  LDS R197, [R121+UR10+0x24000] ;  /* 0x0240000a79c57984 */ /* 0x000fe80008000800 */
[----:B------:R-:W-:Y:S01]  /*55e90*/  STL.64 [R1+0xf30], R52 ;  /* 0x000f303401007387 */ /* 0x000fe20000100a00 */
[----:B-1----:R-:W-:Y:S03]  /*55ea0*/  HMMA.1688.F32.TF32 R56, R16, R34, R124 ;  /* 0x000000221038723c */ /* 0x002fe6000008107c */
[----:B------:R1:W-:Y:S01]  /*55eb0*/  STL.64 [R1+0xf38], R54 ;  /* 0x000f383601007387 */ /* 0x0003e20000100a00 */
[----:B------:R-:W-:-:S03]  /*55ec0*/  IMAD.MOV.U32 R65, RZ, RZ, R116 ;  /* 0x000000ffff417224 */ /* 0x000fc600078e0074 */
[----:B------:R-:W4:Y:S04]  /*55ed0*/  LDSM.16.M88.4 R124, [R252+UR11+0x880] ;  /* 0x0008800bfc7c783b */ /* 0x000f280008000200 */
[----:B------:R-:W-:Y:S01]  /*55ee0*/  LDS R199, [R121+UR10+0x24800] ;  /* 0x0248000a79c77984 */ /* 0x000fe20008000800 */
[----:B-1----:R-:W-:Y:S03]  /*55ef0*/  HMMA.1688.F32.TF32 R52, R16, R122, R68 ;  /* 0x0000007a1034723c */ /* 0x002fe60000081044 */
[----:B------:R-:W-:Y:S04]  /*55f00*/  STL.64 [R1+0xf20], R72 ;  /* 0x000f204801007387 */ /* 0x000fe80000100a00 */
[----:B------:R-:W-:Y:S04]  /*55f10*/  STL.64 [R1+0xf28], R74 ;  /* 0x000f284a01007387 */ /* 0x000fe80000100a00 */
[----:B------:R-:W-:Y:S04]  /*55f20*/  STL.64 [R1+0xac0], R56 ;  /* 0x000ac03801007387 */ /* 0x000fe80000100a00 */
[----:B------:R-:W-:Y:S04]  /*55f30*/  STL.64 [R1+0xac8], R58 ;  /* 0x000ac83a01007387 */ /* 0x000fe80000100a00 */
[----:B------:R-:W1:Y:S04]  /*55f40*/  LDSM.16.M88.4 R120, [R252+UR11+0x1080] ;  /* 0x0010800bfc78783b */ /* 0x000e680008000200 */
[----:B------:R-:W-:Y:S01]  /*55f50*/  LDS R196, [R0+UR10+0x24000] ;  /* 0x0240000a00c47984 */ /* 0x000fe20008000800 */
[----:B------:R-:W-:-:S03]  /*55f60*/  MOV R3, R54 ;  /* 0x0000003600037202 */ /* 0x000fc60000000f00 */
[----:B------:R3:W-:Y:S01]  /*55f70*/  STL.64 [R1+0xab0], R52 ;  /* 0x000ab03401007387 */ /* 0x0007e20000100a00 */
[----:B------:R-:W-:-:S03]  /*55f80*/  IMAD.MOV.U32 R2, RZ, RZ, R55 ;  /* 0x000000ffff027224 */ /* 0x000fc600078e0037 */
[----:B------:R-:W-:Y:S01]  /*55f90*/  LDS R198, [R0+UR10+0x24800] ;  /* 0x0248000a00c67984 */ /* 0x000fe20008000800 */
[----:B---3--:R-:W-:Y:S03]  /*55fa0*/  HMMA.1688.F32.TF32 R52, R16, R118, R60 ;  /* 0x000000761034723c */ /* 0x008fe6000008103c */
[----:B------:R-:W3:-:S15]  /*55fb0*/  LDSM.16.M88.4 R116, [R252+UR11+0x1880] ;  /* 0x0018800bfc74783b */ /* 0x000ede0008000200 */
[----:B------:R-:W-:-:S05]  /*55fc0*/  NOP ;  /* 0x0000000000007918 */ /* 0x000fca0000000000 */
[----:B------:R-:W-:Y:S04]  /*55fd0*/  STL.64 [R1+0xaa0], R52 ;  /* 0x000aa03401007387 */ /* 0x000fe80000100a00 */
[----:B------:R4:W-:Y:S02]  /*55fe0*/  STL.64 [R1+0xaa8], R54 ;  /* 0x000aa83601007387 */ /* 0x0009e40000100a00 */
[----:B----4-:R-:W-:Y:S02]  /*55ff0*/  HMMA.1688.F32.TF32 R52, R16, R174, R64 ;  /* 0x000000ae1034723c */ /* 0x010fe40000081040 */
[----:B------:R-:W-:Y:S04]  /*56000*/  STL [R1+0x4334], R130 ;  /* 0x0043348201007387 */ /* 0x000fe80000100800 */
[----:B------:R-:W-:Y:S04]  /*56010*/  STL [R1+0x4330], R131 ;  /* 0x0043308301007387 */ /* 0x000fe80000100800 */
[----:B------:R-:W-:Y:S04]  /*56020*/  STL [R1+0x433c], R126 ;  /* 0x00433c7e01007387 */ /* 0x000fe80000100800 */
[----:B------:R-:W-:Y:S01]  /*56030*/  STL [R1+0x4338], R127 ;  /* 0x0043387f01007387 */ /* 0x000fe20000100800 */
[----:B------:R-:W-:-:S03]  /*56040*/  IMAD.MOV.U32 R68, RZ, RZ, R101 ;  /* 0x000000ffff447224 */ /* 0x000fc600078e0065 */
[----:B-1----:R-:W-:Y:S04]  /*56050*/  STL [R1+0x4344], R122 ;  /* 0x0043447a01007387 */ /* 0x002fe80000100800 */
[----:B------:R-:W-:Y:S04]  /*56060*/  STL [R1+0x4340], R123 ;  /* 0x0043407b01007387 */ /* 0x000fe80000100800 */
[----:B---3--:R-:W-:Y:S01]  /*56070*/  STL [R1+0x434c], R118 ;  /* 0x00434c7601007387 */ /* 0x008fe20000100800 */
[----:B------:R-:W-:-:S03]  /*56080*/  IMAD.MOV.U32 R69, RZ, RZ, R104 ;  /* 0x000000ffff457224 */ /* 0x000fc600078e0068 */
[----:B------:R-:W-:Y:S01]  /*56090*/  STL [R1+0x4348], R119 ;  /* 0x0043487701007387 */ /* 0x000fe20000100800 */
[----:B------:R-:W-:-:S03]  /*560a0*/  MOV R70, R105 ;  /* 0x0000006900467202 */ /* 0x000fc60000000f00 */
[----:B------:R-:W3:Y:S01]  /*560b0*/  LDL.LU R101, [R1+0x45fc] ;  /* 0x0045fc0001657983 */ /* 0x000ee20000300800 */
[----:B------:R-:W-:-:S03]  /*560c0*/  IMAD.MOV.U32 R71, RZ, RZ, R108 ;  /* 0x000000ffff477224 */ /* 0x000fc600078e006c */
[----:B------:R1:W-:Y:S01]  /*560d0*/  STL.64 [R1+0xf10], R52 ;  /* 0x000f103401007387 */ /* 0x0003e20000100a00 */
[----:B------:R-:W-:-:S03]  /*560e0*/  IMAD.MOV.U32 R72, RZ, RZ, R84 ;  /* 0x000000ffff487224 */ /* 0x000fc600078e0054 */
[----:B------:R4:W-:Y:S01]  /*560f0*/  STL.64 [R1+0xf18], R54 ;  /* 0x000f183601007387 */ /* 0x0009e20000100a00 */
[----:B------:R-:W-:-:S03]  /*56100*/  IMAD.MOV.U32 R73, RZ, RZ, R88 ;  /* 0x000000ffff497224 */ /* 0x000fc600078e0058 */
[----:B------:R-:W2:Y:S01]  /*56110*/  LDL.LU R104, [R1+0x45f8] ;  /* 0x0045f80001687983 */ /* 0x000ea20000300800 */
[----:B------:R-:W-:-:S03]  /*56120*/  MOV R74, R136 ;  /* 0x00000088004a7202 */ /* 0x000fc60000000f00 */
[----:B------:R-:W3:Y:S04]  /*56130*/  LDL.LU R105, [R1+0x45f4] ;  /* 0x0045f40001697983 */ /* 0x000ee80000300800 */
[----:B------:R-:W4:Y:S04]  /*56140*/  LDL.LU R108, [R1+0x45f0] ;  /* 0x0045f000016c7983 */ /* 0x000f280000300800 */
[----:B------:R-:W2:Y:S04]  /*56150*/  LDL.LU R84, [R1+0x45ec] ;  /* 0x0045ec0001547983 */ /* 0x000ea80000300800 */
[----:B------:R-:W3:Y:S04]  /*56160*/  LDL.LU R88, [R1+0x45e8] ;  /* 0x0045e80001587983 */ /* 0x000ee80000300800 */
[----:B------:R-:W4:Y:S01]  /*56170*/  LDL.LU R136, [R1+0x45e4] ;  /* 0x0045e40001887983 */ /* 0x000f220000300800 */
[----:B------:R-:W-:-:S02]  /*56180*/  IMAD.MOV.U32 R75, RZ, RZ, R85 ;  /* 0x000000ffff4b7224 */ /* 0x000fc400078e0055 */
[----:B------:R-:W-:Y:S01]  /*56190*/  IMAD.MOV.U32 R76, RZ, RZ, R113 ;  /* 0x000000ffff4c7224 */ /* 0x000fe200078e0071 */
[----:B------:R-:W4:Y:S01]  /*561a0*/  LDL.LU R85, [R1+0x45e0] ;  /* 0x0045e00001557983 */ /* 0x000f220000300800 */
[----:B------:R-:W-:Y:S01]  /*561b0*/  IMAD.MOV.U32 R77, RZ, RZ, R112 ;  /* 0x000000ffff4d7224 */ /* 0x000fe200078e0070 */
[----:B------:R-:W-:Y:S02]  /*561c0*/  MOV R78, R109 ;  /* 0x0000006d004e7202 */ /* 0x000fe40000000f00 */
[----:B------:R-:W4:Y:S01]  /*561d0*/  LDL.LU R113, [R1+0x45dc] ;  /* 0x0045dc0001717983 */ /* 0x000f220000300800 */
[----:B------:R-:W-:-:S03]  /*561e0*/  IMAD.MOV.U32 R79, RZ, RZ, R137 ;  /* 0x000000ffff4f7224 */ /* 0x000fc600078e0089 */
[----:B------:R-:W4:Y:S04]  /*561f0*/  LDL.LU R112, [R1+0x45d8] ;  /* 0x0045d80001707983 */ /* 0x000f280000300800 */
[----:B------:R-:W4:Y:S04]  /*56200*/  LDL.LU R109, [R1+0x45d4] ;  /* 0x0045d400016d7983 */ /* 0x000f280000300800 */
[----:B------:R-:W4:Y:S01]  /*56210*/  LDL.LU R137, [R1+0x45d0] ;  /* 0x0045d00001897983 */ /* 0x000f220000300800 */
[----:B--2---:R-:W-:Y:S01]  /*56220*/  MOV R202, R84 ;  /* 0x0000005400ca7202 */ /* 0x004fe20000000f00 */
[----:B---3--:R-:W-:-:S02]  /*56230*/  IMAD.MOV.U32 R201, RZ, RZ, R88 ;  /* 0x000000ffffc97224 */ /* 0x008fc400078e0058 */
[----:B----4-:R-:W-:Y:S02]  /*56240*/  IMAD.MOV.U32 R200, RZ, RZ, R136 ;  /* 0x000000ffffc87224 */ /* 0x010fe400078e0088 */
[----:B------:R-:W2:Y:S04]  /*56250*/  LDL.LU R136, [R1+0x45cc] ;  /* 0x0045cc0001887983 */ /* 0x000ea80000300800 */
[----:B------:R-:W3:Y:S04]  /*56260*/  LDL.LU R88, [R1+0x45c8] ;  /* 0x0045c80001587983 */ /* 0x000ee80000300800 */
[----:B------:R-:W4:Y:S01]  /*56270*/  LDL.LU R84, [R1+0x45c4] ;  /* 0x0045c40001547983 */ /* 0x000f220000300800 */
[----:B------:R-:W-:Y:S01]  /*56280*/  IMAD.MOV.U32 R203, RZ, RZ, R108 ;  /* 0x000000ffffcb7224 */ /* 0x000fe200078e006c */
[----:B------:R-:W-:Y:S01]  /*56290*/  MOV R194, R113 ;  /* 0x0000007100c27202 */ /* 0x000fe20000000f00 */
        /* <DEDUP_REMOVED lines=8> */
[----:B----4-:R-:W-:-:S03]  /*56320*/  IMAD.MOV.U32 R204, RZ, RZ, R84 ;  /* 0x000000ffffcc7224 */ /* 0x010fc600078e0054 */
[----:B------:R-:W4:Y:S01]  /*56330*/  LDL.LU R84, [R1+0x45ac] ;  /* 0x0045ac0001547983 */ /* 0x000f220000300800 */
[----:B---3--:R-:W-:Y:S01]  /*56340*/  IMAD.MOV.U32 R205, RZ, RZ, R88 ;  /* 0x000000ffffcd7224 */ /* 0x008fe200078e0058 */
[----:B--2---:R-:W-:Y:S01]  /*56350*/  MOV R206, R136 ;  /* 0x0000008800ce7202 */ /* 0x004fe20000000f00 */
[----:B------:R-:W-:Y:S01]  /*56360*/  IMAD.MOV.U32 R207, RZ, RZ, R137 ;  /* 0x000000ffffcf7224 */ /* 0x000fe200078e0089 */
[----:B------:R-:W2:Y:S04]  /*56370*/  LDL.LU R88, [R1+0x45a8] ;  /* 0x0045a80001587983 */ /* 0x000ea80000300800 */
[----:B------:R-:W3:Y:S04]  /*56380*/  LDL.LU R136, [R1+0x45a4] ;  /* 0x0045a40001887983 */ /* 0x000ee80000300800 */
[----:B------:R-:W3:Y:S04]  /*56390*/  LDL.LU R137, [R1+0x45a0] ;  /* 0x0045a00001897983 */ /* 0x000ee80000300800 */
[----:B------:R-:W3:Y:S01]  /*563a0*/  LDL.LU R132, [R1+0x950] ;  /* 0x0009500001847983 */ /* 0x000ee20000300800 */
[----:B------:R-:W-:-:S03]  /*563b0*/  IMAD.MOV.U32 R133, RZ, RZ, R85 ;  /* 0x000000ffff857224 */ /* 0x000fc600078e0055 */
[----:B------:R-:W3:Y:S01]  /*563c0*/  LDL.LU R85, [R1+0x459c] ;  /* 0x00459c0001557983 */ /* 0x000ee20000300800 */
[----:B----4-:R-:W-:-:S03]  /*563d0*/  IMAD.MOV.U32 R134, RZ, RZ, R84 ;  /* 0x000000ffff867224 */ /* 0x010fc600078e0054 */
[----:B------:R-:W4:Y:S01]  /*563e0*/  LDL.LU R84, [R1+0x4598] ;  /* 0x0045980001547983 */ /* 0x000f220000300800 */
[----:B--2---:R-:W-:-:S03]  /*563f0*/  MOV R135, R88 ;  /* 0x0000005800877202 */ /* 0x004fc60000000f00 */
[----:B------:R-:W2:Y:S04]  /*56400*/  LDL.LU R88, [R1+0x4594] ;  /* 0x0045940001587983 */ /* 0x000ea80000300800 */
[----:B------:R-:W2:Y:S04]  /*56410*/  LDL.LU R240, [R1+0x960] ;  /* 0x0009600001f07983 */ /* 0x000ea80000300800 */
[----:B------:R-:W2:Y:S01]  /*56420*/  LDL.LU R241, [R1+0x964] ;  /* 0x0009640001f17983 */ /* 0x000ea20000300800 */
[----:B---3--:R-:W-:-:S03]  /*56430*/  IMAD.MOV.U32 R184, RZ, RZ, R85 ;  /* 0x000000ffffb87224 */ /* 0x008fc600078e0055 */
[----:B------:R-:W3:Y:S01]  /*56440*/  LDL.LU R85, [R1+0x4590] ;  /* 0x0045900001557983 */ /* 0x000ee20000300800 */
[----:B----4-:R-:W-:-:S03]  /*56450*/  MOV R185, R84 ;  /* 0x0000005400b97202 */ /* 0x010fc60000000f00 */
[----:B------:R-:W4:Y:S04]  /*56460*/  LDL.LU R84, [R1+0x458c] ;  /* 0x00458c0001547983 */ /* 0x000f280000300800 */
[----:B------:R-:W2:Y:S04]  /*56470*/  LDL.LU R186, [R1+0x988] ;  /* 0x0009880001ba7983 */ /* 0x000ea80000300800 */
[----:B------:R-:W2:Y:S04]  /*56480*/  LDL.LU R187, [R1+0x98c] ;  /* 0x00098c0001bb7983 */ /* 0x000ea80000300800 */
[----:B-1----:R-:W2:Y:S04]  /*56490*/  LDL.LU R52, [R1+0x9a0] ;  /* 0x0009a00001347983 */ /* 0x002ea80000300800 */
[----:B------:R-:W2:Y:S01]  /*564a0*/  LDL.LU R53, [R1+0x9a4] ;  /* 0x0009a40001357983 */ /* 0x000ea20000300800 */
[----:B---3--:R-:W-:-:S03]  /*564b0*/  IMAD.MOV.U32 R54, RZ, RZ, R85 ;  /* 0x000000ffff367224 */ /* 0x008fc600078e0055 */
[----:B------:R-:W3:Y:S01]  /*564c0*/  LDL.LU R85, [R1+0x4588] ;  /* 0x0045880001557983 */ /* 0x000ee20000300800 */
[----:B----4-:R-:W-:-:S03]  /*564d0*/  IMAD.MOV.U32 R55, RZ, RZ, R84 ;  /* 0x000000ffff377224 */ /* 0x010fc600078e0054 */
        /* <DEDUP_REMOVED lines=23> */
[----:B------:R-:W2:Y:S04]  /*56650*/  LDL.LU R191, [R1+0x99c] ;  /* 0x00099c0001bf7983 */ /* 0x000ea80000300800 */
[----:B------:R-:W2:Y:S04]  /*56660*/  LDL.LU R180, [R1+0x970] ;  /* 0x0009700001b47983 */ /* 0x000ea80000300800 */
[----:B------:R-:W2:Y:S04]  /*56670*/  LDL.LU R181, [R1+0x974] ;  /* 0x0009740001b57983 */ /* 0x000ea80000300800 */
[----:B------:R-:W2:Y:S04]  /*56680*/  LDL.LU R182, [R1+0x978] ;  /* 0x0009780001b67983 */ /* 0x000ea80000300800 */
[----:B------:R-:W2:Y:S01]  /*56690*/  LDL.LU R88, [R1+0x4580] ;  /* 0x0045800001587983 */ /* 0x000ea20000300800 */
[----:B---3--:R-:W-:-:S15]  /*566a0*/  HMMA.1688.F32.TF32 R244, R16, R170, R244 ;  /* 0x000000aa10f4723c */ /* 0x008fde00000810f4 */
[----:B------:R-:W-:-:S08]  /*566b0*/  NOP ;  /* 0x0000000000007918 */ /* 0x000fd00000000000 */
[----:B------:R-:W-:Y:S04]  /*566c0*/  STL.64 [R1+0xa80], R244 ;  /* 0x000a80f401007387 */ /* 0x000fe80000100a00 */
[----:B------:R1:W-:Y:S04]  /*566d0*/  STL.64 [R1+0xa88], R246 ;  /* 0x000a88f601007387 */ /* 0x0003e80000100a00 */
[----:B-1----:R-:W3:Y:S04]  /*566e0*/  LDL.LU.64 R246, [R1+0x4578] ;  /* 0x0045780001f67983 */ /* 0x002ee80000300a00 */
[----:B------:R-:W3:Y:S04]  /*566f0*/  LDL.LU.64 R244, [R1+0x4570] ;  /* 0x0045700001f47983 */ /* 0x000ee80000300a00 */
[----:B------:R1:W-:Y:S04]  /*56700*/  STL.64 [R1+0x44e0], R168 ;  /* 0x0044e0a801007387 */ /* 0x0003e80000100a00 */
[----:B-1----:R-:W3:Y:S04]  /*56710*/  LDL.LU R168, [R1+0x9e0] ;  /* 0x0009e00001a87983 */ /* 0x002ee80000300800 */
[----:B------:R-:W3:Y:S04]  /*56720*/  LDL.LU R169, [R1+0x9e4] ;  /* 0x0009e40001a97983 */ /* 0x000ee80000300800 */
[----:B------:R-:W3:Y:S01]  /*56730*/  LDL.LU R170, [R1+0x9e8] ;  /* 0x0009e80001aa7983 */ /* 0x000ee20000300800 */
[----:B----4-:R-:W-:Y:S01]  /*56740*/  HMMA.1688.F32.TF32 R248, R16, R26, R248 ;  /* 0x0000001a10f8723c */ /* 0x010fe200000810f8 */
[----:B--2---:R-:W-:-:S15]  /*56750*/  MOV R171, R88 ;  /* 0x0000005800ab7202 */ /* 0x004fde0000000f00 */
[----:B------:R-:W-:-:S07]  /*56760*/  NOP ;  /* 0x0000000000007918 */ /* 0x000fce0000000000 */
[----:B------:R-:W-:Y:S04]  /*56770*/  STL.64 [R1+0xf00], R248 ;  /* 0x000f00f801007387 */ /* 0x000fe80000100a00 */
[----:B------:R1:W-:Y:S04]  /*56780*/  STL.64 [R1+0xf08], R250 ;  /* 0x000f08fa01007387 */ /* 0x0003e80000100a00 */
[----:B-1----:R-:W2:Y:S04]  /*56790*/  LDL.LU.64 R250, [R1+0x4568] ;  /* 0x0045680001fa7983 */ /* 0x002ea80000300a00 */
[----:B------:R-:W2:Y:S01]  /*567a0*/  LDL.LU.64 R248, [R1+0x4560] ;  /* 0x0045600001f87983 */ /* 0x000ea20000300a00 */
[----:B------:R-:W-:Y:S01]  /*567b0*/  HMMA.1688.F32.TF32 R56, R16, R158, R56 ;  /* 0x0000009e1038723c */ /* 0x000fe20000081038 */
        /* <DEDUP_REMOVED lines=13> */
[----:B------:R-:W-:Y:S02]  /*56890*/  IMAD.MOV.U32 R61, RZ, RZ, R96 ;  /* 0x000000ffff3d7224 */ /* 0x000fe400078e0060 */
[----:B------:R-:W-:Y:S02]  /*568a0*/  IMAD.MOV.U32 R62, RZ, RZ, R93 ;  /* 0x000000ffff3e7224 */ /* 0x000fe400078e005d */
[----:B------:R-:W-:Y:S01]  /*568b0*/  IMAD.MOV.U32 R63, RZ, RZ, R92 ;  /* 0x000000ffff3f7224 */ /* 0x000fe200078e005c */
[----:B------:R-:W-:Y:S01]  /*568c0*/  LOP3.LUT R175, R0, 0x20, RZ, 0x3c, !PT ;  /* 0x0000002000af7812 */ /* 0x000fe200078e3cff */
[----:B------:R-:W-:Y:S01]  /*568d0*/  LDS R158, [R157+UR10+0x24880] ;  /* 0x0248800a9d9e7984 */ /* 0x000fe20008000800 */
[----:B---3--:R-:W-:-:S15]  /*568e0*/  HMMA.1688.F32.TF32 R168, R16, R22, R168 ;  /* 0x0000001610a8723c */ /* 0x008fde00000810a8 */
[----:B------:R-:W-:-:S08]  /*568f0*/  NOP ;  /* 0x0000000000007918 */ /* 0x000fd00000000000 */
[----:B------:R-:W-:Y:S04]  /*56900*/  STL.64 [R1+0xef0], R168 ;  /* 0x000ef0a801007387 */ /* 0x000fe80000100a00 */
[----:B------:R1:W-:Y:S02]  /*56910*/  STL.64 [R1+0xef8], R170 ;  /* 0x000ef8aa01007387 */ /* 0x0003e40000100a00 */
[----:B-1----:R-:W-:Y:S07]  /*56920*/  HMMA.1688.F32.TF32 R168, R16, R166, R64 ;  /* 0x000000a610a8723c */ /* 0x002fee0000081040 */
[----:B------:R-:W-:Y:S01]  /*56930*/  IMAD.MOV.U32 R66, RZ, RZ, R49 ;  /* 0x000000ffff427224 */ /* 0x000fe200078e0031 */
[----:B------:R-:W-:-:S02]  /*56940*/  MOV R67, R48 ;  /* 0x0000003000437202 */ /* 0x000fc40000000f00 */
[C---:B------:R-:W-:Y:S01]  /*56950*/  HMMA.1688.F32.TF32 R48, R16.reuse, R162, R84 ;  /* 0x000000a21030723c */ /* 0x040fe20000081054 */
[----:B------:R-:W-:Y:S01]  /*56960*/  IMAD.MOV.U32 R64, RZ, RZ, R81 ;  /* 0x000000ffff407224 */ /* 0x000fe200078e0051 */
[----:B------:R-:W-:Y:S11]  /*56970*/  LDSM.16.M88.4 R84, [R252+UR11+0x5880] ;  /* 0x0058800bfc54783b */ /* 0x000ff60008000200 */
[----:B------:R-:W-:Y:S04]  /*56980*/  STL.64 [R1+0xa50], R168 ;  /* 0x000a50a801007387 */ /* 0x000fe80000100a00 */
[----:B------:R-:W-:Y:S04]  /*56990*/  STL.64 [R1+0xa58], R170 ;  /* 0x000a58aa01007387 */ /* 0x000fe80000100a00 */
[----:B------:R-:W-:Y:S04]  /*569a0*/  STL.64 [R1+0x44e8], R164 ;  /* 0x0044e8a401007387 */ /* 0x000fe80000100a00 */
[----:B------:R-:W-:Y:S04]  /*569b0*/  STL.64 [R1+0x44f0], R160 ;  /* 0x0044f0a001007387 */ /* 0x000fe80000100a00 */
[----:B------:R-:W-:Y:S04]  /*569c0*/  STL.64 [R1+0xee0], R48 ;  /* 0x000ee03001007387 */ /* 0x000fe80000100a00 */
[----:B------:R1:W-:Y:S02]  /*569d0*/  STL.64 [R1+0xee8], R50 ;  /* 0x000ee83201007387 */ /* 0x0003e40000100a00 */
[C---:B-1----:R-:W-:Y:S02]  /*569e0*/  HMMA.1688.F32.TF32 R48, R16.reuse, R154, R52 ;  /* 0x0000009a1030723c */ /* 0x042fe40000081034 */
[----:B------:R-:W-:Y:S04]  /*569f0*/  STL.64 [R1+0x44f8], R152 ;  /* 0x0044f89801007387 */ /* 0x000fe80000100a00 */
[----:B------:R-:W-:Y:S01]  /*56a00*/  STL.64 [R1+0xed0], R56 ;  /* 0x000ed03801007387 */ /* 0x000fe20000100a00 */
[----:B------:R-:W-:Y:S03]  /*56a10*/  HMMA.1688.F32.TF32 R52, R16, R150, R188 ;  /* 0x000000961034723c */ /* 0x000fe600000810bc */
[----:B------:R-:W-:-:S13]  /*56a20*/  STL.64 [R1+0xed8], R58 ;  /* 0x000ed83a01007387 */ /* 0x000fda0000100a00 */
[----:B------:R-:W-:Y:S04]  /*56a30*/  STL.64 [R1+0xec0], R48 ;  /* 0x000ec03001007387 */ /* 0x000fe80000100a00 */
[----:B------:R1:W-:Y:S02]  /*56a40*/  STL.64 [R1+0xec8], R50 ;  /* 0x000ec83201007387 */ /* 0x0003e40000100a00 */
[C---:B-1----:R-:W-:Y:S02]  /*56a50*/  HMMA.1688.F32.TF32 R48, R16.reuse, R146, R184 ;  /* 0x000000921030723c */ /* 0x042fe400000810b8 */
[----:B------:R-:W-:Y:S04]  /*56a60*/  STL.64 [R1+0x4500], R148 ;  /* 0x0045009401007387 */ /* 0x000fe80000100a00 */
[----:B------:R-:W-:Y:S04]  /*56a70*/  STL.64 [R1+0xeb0], R52 ;  /* 0x000eb03401007387 */ /* 0x000fe80000100a00 */
[----:B------:R1:W-:Y:S04]  /*56a80*/  STL.64 [R1+0xeb8], R54 ;  /* 0x000eb83601007387 */ /* 0x0003e80000100a00 */
[----:B------:R-:W-:Y:S01]  /*56a90*/  STL.64 [R1+0x4508], R144 ;  /* 0x0045089001007387 */ /* 0x000fe20000100a00 */
[----:B-1----:R-:W-:Y:S01]  /*56aa0*/  HMMA.1688.F32.TF32 R52, R16, R142, R180 ;  /* 0x0000008e1034723c */ /* 0x002fe200000810b4 */
[----:B------:R-:W-:-:S07]  /*56ab0*/  IMAD.MOV.U32 R65, RZ, RZ, R80 ;  /* 0x000000ffff417224 */ /* 0x000fce00078e0050 */
[----:B------:R-:W-:Y:S04]  /*56ac0*/  STL.64 [R1+0xea0], R48 ;  /* 0x000ea03001007387 */ /* 0x000fe80000100a00 */
[----:B------:R1:W-:Y:S01]  /*56ad0*/  STL.64 [R1+0xea8], R50 ;  /* 0x000ea83201007387 */ /* 0x0003e20000100a00 */
[C---:B------:R-:W-:Y:S03]  /*56ae0*/  HMMA.1688.F32.TF32 R56, R16.reuse, R114, R132 ;  /* 0x000000721038723c */ /* 0x040fe60000081084 */
[----:B------:R-:W3:Y:S04]  /*56af0*/  LDSM.16.M88.4 R112, [R252+UR11+0x2080] ;  /* 0x0020800bfc70783b */ /* 0x000ee80008000200 */
[----:B------:R-:W-:Y:S01]  /*56b00*/  LDSM.16.M88.4 R80, [R252+UR11+0x6080] ;  /* 0x0060800bfc50783b */ /* 0x000fe20008000200 */
[C---:B-1----:R-:W-:Y:S03]  /*56b10*/  HMMA.1688.F32.TF32 R48, R16.reuse, R138, R240 ;  /* 0x0000008a1030723c */ /* 0x042fe600000810f0 */
[----:B------:R-:W-:Y:S04]  /*56b20*/  LDS R139, [R89+UR10+0x24800] ;  /* 0x0248000a598b7984 */ /* 0x000fe80008000800 */
[----:B------:R-:W-:Y:S04]  /*56b30*/  STL.64 [R1+0xe90], R52 ;  /* 0x000e903401007387 */ /* 0x000fe80000100a00 */
[----:B------:R1:W-:Y:S04]  /*56b40*/  STL.64 [R1+0xe98], R54 ;  /* 0x000e983601007387 */ /* 0x0003e80000100a00 */
[----:B------:R-:W-:Y:S04]  /*56b50*/  LDSM.16.M88.4 R88, [R252+UR11+0x5080] ;  /* 0x0050800bfc58783b */ /* 0x000fe80008000200 */
[----:B------:R-:W-:Y:S01]  /*56b60*/  LDS R138, [R157+UR10+0x24800] ;  /* 0x0248000a9d8a7984 */ /* 0x000fe20008000800 */
[C---:B-1----:R-:W-:Y:S03]  /*56b70*/  HMMA.1688.F32.TF32 R52, R16.reuse, R110, R176 ;  /* 0x0000006e1034723c */ /* 0x042fe600000810b0 */
[----:B------:R-:W1:Y:S04]  /*56b80*/  LDSM.16.M88.4 R108, [R252+UR11+0x2880] ;  /* 0x0028800bfc6c783b */ /* 0x000e680008000200 */
[----:B------:R-:W-:Y:S04]  /*56b90*/  STL.64 [R1+0xe80], R48 ;  /* 0x000e803001007387 */ /* 0x000fe80000100a00 */
[----:B------:R4:W-:Y:S04]  /*56ba0*/  STL.64 [R1+0xe88], R50 ;  /* 0x000e883201007387 */ /* 0x0009e80000100a00 */
[----:B------:R-:W-:Y:S04]  /*56bb0*/  LDS R142, [R0+UR10+0x24880] ;  /* 0x0248800a008e7984 */ /* 0x000fe80008000800 */
[----:B------:R-:W-:Y:S01]  /*56bc0*/  LDS R143, [R175+UR10+0x24880] ;  /* 0x0248800aaf8f7984 */ /* 0x000fe20008000800 */
[C---:B----4-:R-:W-:Y:S03]  /*56bd0*/  HMMA.1688.F32.TF32 R48, R16.reuse, R106, R204 ;  /* 0x0000006a1030723c */ /* 0x050fe600000810cc */
[----:B------:R-:W-:Y:S04]  /*56be0*/  STL.64 [R1+0xe70], R56 ;  /* 0x000e703801007387 */ /* 0x000fe80000100a00 */
[----:B------:R4:W-:Y:S04]  /*56bf0*/  STL.64 [R1+0xe78], R58 ;  /* 0x000e783a01007387 */ /* 0x0009e80000100a00 */
[----:B------:R-:W-:Y:S04]  /*56c00*/  STL.64 [R1+0xe60], R52 ;  /* 0x000e603401007387 */ /* 0x000fe80000100a00 */
[----:B------:R2:W-:Y:S01]  /*56c10*/  STL.64 [R1+0xe68], R54 ;  /* 0x000e683601007387 */ /* 0x0005e20000100a00 */
[C---:B----4-:R-:W-:Y:S03]  /*56c20*/  HMMA.1688.F32.TF32 R56, R16.reuse, R102, R192 ;  /* 0x000000661038723c */ /* 0x050fe600000810c0 */
[----:B------:R-:W4:Y:S04]  /*56c30*/  LDSM.16.M88.4 R104, [R252+UR11+0x3080] ;  /* 0x0030800bfc68783b */ /* 0x000f280008000200 */
[----:B------:R-:W4:Y:S01]  /*56c40*/  LDSM.16.M88.4 R100, [R252+UR11+0x3880] ;  /* 0x0038800bfc64783b */ /* 0x000f220008000200 */
[C---:B--2---:R-:W-:Y:S03]  /*56c50*/  HMMA.1688.F32.TF32 R52, R16.reuse, R98, R200 ;  /* 0x000000621034723c */ /* 0x044fe600000810c8 */
[----:B------:R-:W-:Y:S04]  /*56c60*/  STL.64 [R1+0xe50], R48 ;  /* 0x000e503001007387 */ /* 0x000fe80000100a00 */
[----:B------:R2:W-:Y:S04]  /*56c70*/  STL.64 [R1+0xe58], R50 ;  /* 0x000e583201007387 */ /* 0x0005e80000100a00 */
[----:B------:R-:W4:Y:S01]  /*56c80*/  LDSM.16.M88.4 R96, [R252+UR11+0x4080] ;  /* 0x0040800bfc60783b */ /* 0x000f220008000200 */
[C---:B--2---:R-:W-:Y:S03]  /*56c90*/  HMMA.1688.F32.TF32 R48, R16.reuse, R94, R208 ;  /* 0x0000005e1030723c */ /* 0x044fe600000810d0 */
[----:B------:R-:W-:Y:S03]  /*56ca0*/  STL.64 [R1+0xe40], R56 ;  /* 0x000e403801007387 */ /* 0x000fe60000100a00 */
[----:B------:R-:W-:Y:S01]  /*56cb0*/  HMMA.1688.F32.TF32 R16, R16, R30, R76 ;  /* 0x0000001e1010723c */ /* 0x000fe2000008104c */
[----:B------:R-:W-:Y:S04]  /*56cc0*/  STL.64 [R1+0xe48], R58 ;  /* 0x000e483a01007387 */ /* 0x000fe80000100a00 */
[----:B------:R-:W-:Y:S04]  /*56cd0*/  STL.64 [R1+0xbf0], R52 ;  /* 0x000bf03401007387 */ /* 0x000fe80000100a00 */
[----:B------:R2:W-:Y:S04]  /*56ce0*/  STL.64 [R1+0xbf8], R54 ;  /* 0x000bf83601007387 */ /* 0x0005e80000100a00 */
[----:B------:R-:W4:Y:S04]  /*56cf0*/  LDSM.16.M88.4 R76, [R252+UR11+0x6880] ;  /* 0x0068800bfc4c783b */ /* 0x000f280008000200 */
[----:B------:R-:W-:Y:S04]  /*56d00*/  STL.64 [R1+0xc30], R48 ;  /* 0x000c303001007387 */ /* 0x000fe80000100a00 */
[----:B------:R-:W-:Y:S04]  /*56d10*/  STL.64 [R1+0xc38], R50 ;  /* 0x000c383201007387 */ /* 0x000fe80000100a00 */
[----:B------:R-:W-:Y:S04]  /*56d20*/  STL.64 [R1+0xc20], R16 ;  /* 0x000c201001007387 */ /* 0x000fe80000100a00 */
[----:B------:R3:W-:Y:S01]  /*56d30*/  STL.64 [R1+0xc28], R18 ;  /* 0x000c281201007387 */ /* 0x0007e20000100a00 */
[----:B------:R-:W-:Y:S01]  /*56d40*/  IMAD.MOV.U32 R194, RZ, RZ, R41 ;  /* 0x000000ffffc27224 */ /* 0x000fe200078e0029 */
[----:B------:R-:W-:Y:S01]  /*56d50*/  MOV R195, R40 ;  /* 0x0000002800c37202 */ /* 0x000fe20000000f00 */
[----:B--2---:R-:W-:Y:S01]  /*56d60*/  HMMA.1688.F32.TF32 R52, R196, R128, R72 ;  /* 0x00000080c434723c */ /* 0x004fe20000081048 */
[----:B------:R-:W2:Y:S01]  /*56d70*/  LDSM.16.M88.4 R72, [R252+UR11+0x7080] ;  /* 0x0070800bfc48783b */ /* 0x000ea20008000200 */
[----:B------:R-:W-:-:S02]  /*56d80*/  IMAD.MOV.U32 R204, RZ, RZ, R37 ;  /* 0x000000ffffcc7224 */ /* 0x000fc400078e0025 */
[----:B------:R-:W-:Y:S01]  /*56d90*/  IMAD.MOV.U32 R205, RZ, RZ, R36 ;  /* 0x000000ffffcd7224 */ /* 0x000fe200078e0024 */
[----:B------:R-:W-:Y:S01]  /*56da0*/  LDSM.16.M88.4 R40, [R252+UR11+0x8080] ;  /* 0x0080800bfc28783b */ /* 0x000fe20008000200 */
[C---:B---3--:R-:W-:Y:S03]  /*56db0*/  HMMA.1688.F32.TF32 R16, R196.reuse, R120, R60 ;  /* 0x00000078c410723c */ /* 0x048fe6000008103c */
[----:B------:R-:W-:Y:S04]  /*56dc0*/  LDSM.16.M88.4 R36, [R252+UR11+0x8880] ;  /* 0x0088800bfc24783b */ /* 0x000fe80008000200 */
[----:B------:R-:W-:Y:S01]  /*56dd0*/  LDSM.16.M88.4 R60, [R252+UR11+0x9880] ;  /* 0x0098800bfc3c783b */ /* 0x000fe20008000200 */
[----:B------:R-:W-:Y:S03]  /*56de0*/  HMMA.1688.F32.TF32 R48, R196, R124, R68 ;  /* 0x0000007cc430723c */ /* 0x000fe60000081044 */
[----:B------:R-:W3:Y:S04]  /*56df0*/  LDSM.16.M88.4 R68, [R252+UR11+0x7880] ;  /* 0x0078800bfc44783b */ /* 0x000ee80008000200 */
[----:B------:R-:W-:Y:S01]  /*56e00*/  LDSM.16.M88.4 R56, [R252+UR11+0xa080] ;  /* 0x00a0800bfc38783b */ /* 0x000fe20008000200 */
[----:B------:R-:W-:-:S02]  /*56e10*/  IMAD.MOV.U32 R192, RZ, RZ, R45 ;  /* 0x000000ffffc07224 */ /* 0x000fc400078e002d */
[----:B------:R-:W-:Y:S01]  /*56e20*/  IMAD.MOV.U32 R193, RZ, RZ, R44 ;  /* 0x000000ffffc17224 */ /* 0x000fe200078e002c */
[----:B------:R-:W-:Y:S01]  /*56e30*/  STL.64 [R1+0xc50], R52 ;  /* 0x000c503401007387 */ /* 0x000fe20000100a00 */
[----:B------:R-:W-:Y:S01]  /*56e40*/  IMAD.MOV.U32 R206, RZ, RZ, R33 ;  /* 0x000000ffffce7224 */ /* 0x000fe200078e0021 */
[----:B------:R-:W-:Y:S01]  /*56e50*/  MOV R207, R32 ;  /* 0x0000002000cf7202 */ /* 0x000fe20000000f00 */
[----:B------:R-:W-:Y:S02]  /*56e60*/  IMAD.MOV.U32 R176, RZ, RZ, R21 ;  /* 0x000000ffffb07224 */ /* 0x000fe400078e0015 */
[----:B------:R-:W-:Y:S01]  /*56e70*/  IMAD.MOV.U32 R177, RZ, RZ, R20 ;  /* 0x000000ffffb17224 */ /* 0x000fe200078e0014 */
[----:B------:R-:W-:Y:S01]  /*56e80*/  MOV R179, R12 ;  /* 0x0000000c00b37202 */ /* 0x000fe20000000f00 */
[----:B------:R-:W-:Y:S01]  /*56e90*/  IMAD.MOV.U32 R118, RZ, RZ, R16 ;  /* 0x000000ffff767224 */ /* 0x000fe200078e0010 */
[----:B------:R-:W-:Y:S01]  /*56ea0*/  MOV R123, R19 ;  /* 0x00000013007b7202 */ /* 0x000fe20000000f00 */
[----:B------:R-:W-:-:S02]  /*56eb0*/  IMAD.MOV.U32 R119, RZ, RZ, R17 ;  /* 0x000000ffff777224 */ /* 0x000fc400078e0011 */
[----:B------:R-:W-:Y:S02]  /*56ec0*/  IMAD.MOV.U32 R178, RZ, RZ, R13 ;  /* 0x000000ffffb27224 */ /* 0x000fe400078e000d */
[----:B------:R-:W-:Y:S02]  /*56ed0*/  IMAD.MOV.U32 R200, RZ, RZ, R9 ;  /* 0x000000ffffc87224 */ /* 0x000fe400078e0009 */
[----:B------:R-:W-:Y:S01]  /*56ee0*/  IMAD.MOV.U32 R201, RZ, RZ, R8 ;  /* 0x000000ffffc97224 */ /* 0x000fe200078e0008 */
[----:B------:R-:W-:Y:S01]  /*56ef0*/  MOV R203, R4 ;  /* 0x0000000400cb7202 */ /* 0x000fe20000000f00 */
[----:B------:R-:W-:Y:S01]  /*56f00*/  IMAD.MOV.U32 R122, RZ, RZ, R18 ;  /* 0x000000ffff7a7224 */ /* 0x000fe200078e0012 */
[----:B------:R-:W-:Y:S01]  /*56f10*/  STL.64 [R1+0xc58], R54 ;  /* 0x000c583601007387 */ /* 0x000fe20000100a00 */
[----:B------:R-:W-:Y:S03]  /*56f20*/  HMMA.1688.F32.TF32 R16, R196, R116, R64 ;  /* 0x00000074c410723c */ /* 0x000fe60000081040 */
[----:B------:R-:W3:Y:S04]  /*56f30*/  LDSM.16.M88.4 R64, [R252+UR11+0x9080] ;  /* 0x0090800bfc40783b */ /* 0x000ee80008000200 */
[----:B------:R-:W-:Y:S04]  /*56f40*/  STL.64 [R1+0xc60], R48 ;  /* 0x000c603001007387 */ /* 0x000fe80000100a00 */
[----:B------:R-:W3:Y:S04]  /*56f50*/  LDSM.16.M88.4 R52, [R252+UR11+0xa880] ;  /* 0x00a8800bfc34783b */ /* 0x000ee80008000200 */
[----:B------:R-:W-:Y:S04]  /*56f60*/  STL.64 [R1+0xc68], R50 ;  /* 0x000c683201007387 */ /* 0x000fe80000100a00 */
[----:B------:R-:W3:Y:S01]  /*56f70*/  LDSM.16.M88.4 R48, [R252+UR11+0xb080] ;  /* 0x00b0800bfc30783b */ /* 0x000ee20008000200 */
[----:B------:R-:W-:-:S03]  /*56f80*/  IMAD.MOV.U32 R208, RZ, RZ, R29 ;  /* 0x000000ffffd07224 */ /* 0x000fc600078e001d */
[----:B------:R-:W3:Y:S01]  /*56f90*/  LDSM.16.M88.4 R44, [R252+UR11+0xb880] ;  /* 0x00b8800bfc2c783b */ /* 0x000ee20008000200 */
[----:B------:R-:W-:-:S03]  /*56fa0*/  IMAD.MOV.U32 R209, RZ, RZ, R28 ;  /* 0x000000ffffd17224 */ /* 0x000fc600078e001c */
[----:B------:R-:W-:Y:S01]  /*56fb0*/  STL [R1+0x435c], R123 ;  /* 0x00435c7b01007387 */ /* 0x000fe20000100800 */
[----:B------:R-:W-:-:S03]  /*56fc0*/  IMAD.MOV.U32 R210, RZ, RZ, R25 ;  /* 0x000000ffffd27224 */ /* 0x000fc600078e0019 */
[----:B------:R-:W3:Y:S01]  /*56fd0*/  LDSM.16.M88.4 R32, [R252+UR11+0xc080] ;  /* 0x00c0800bfc20783b */ /* 0x000ee20008000200 */
[----:B------:R-:W-:-:S03]  /*56fe0*/  MOV R211, R24 ;  /* 0x0000001800d37202 */ /* 0x000fc60000000f00 */
[----:B------:R-:W-:Y:S04]  /*56ff0*/  STL [R1+0x4358], R122 ;  /* 0x0043587a01007387 */ /* 0x000fe80000100800 */
[----:B------:R-:W-:Y:S04]  /*57000*/  STL [R1+0x4354], R119 ;  /* 0x0043547701007387 */ /* 0x000fe80000100800 */
[----:B------:R-:W3:Y:S04]  /*57010*/  LDSM.16.M88.4 R28, [R252+UR11+0xc880] ;  /* 0x00c8800bfc1c783b */ /* 0x000ee80008000200 */
[----:B------:R-:W-:Y:S04]  /*57020*/  STL [R1+0x4350], R118 ;  /* 0x0043507601007387 */ /* 0x000fe80000100800 */
[----:B------:R-:W-:Y:S04]  /*57030*/  STL.64 [R1+0xdf0], R16 ;  /* 0x000df01001007387 */ /* 0x000fe80000100a00 */
[----:B------:R-:W3:Y:S04]  /*57040*/  LDSM.16.M88.4 R24, [R252+UR11+0xd080] ;  /* 0x00d0800bfc18783b */ /* 0x000ee80008000200 */
[----:B------:R-:W-:Y:S04]  /*57050*/  STL.64 [R1+0xdf8], R18 ;  /* 0x000df81201007387 */ /* 0x000fe80000100a00 */
[----:B------:R-:W-:Y:S04]  /*57060*/  STL [R1+0x4364], R114 ;  /* 0x0043647201007387 */ /* 0x000fe80000100800 */
[----:B------:R-:W3:Y:S04]  /*57070*/  LDSM.16.M88.4 R20, [R252+UR11+0xd880] ;  /* 0x00d8800bfc14783b */ /* 0x000ee80008000200 */
[----:B------:R-:W-:Y:S04]  /*57080*/  STL [R1+0x4360], R115 ;  /* 0x0043607301007387 */ /* 0x000fe80000100800 */
[----:B-1----:R-:W-:Y:S04]  /*57090*/  STL [R1+0x436c], R110 ;  /* 0x00436c6e01007387 */ /* 0x002fe80000100800 */
[----:B------:R-:W1:Y:S04]  /*570a0*/  LDSM.16.M88.4 R16, [R252+UR11+0xe080] ;  /* 0x00e0800bfc10783b */ /* 0x000e680008000200 */
[----:B------:R-:W-:Y:S01]  /*570b0*/  STL [R1+0x4368], R111 ;  /* 0x0043686f01007387 */ /* 0x000fe20000100800 */
[----:B------:R-:W-:-:S03]  /*570c0*/  IMAD.MOV.U32 R202, RZ, RZ, R5 ;  /* 0x000000ffffca7224 */ /* 0x000fc600078e0005 */
[----:B----4-:R-:W-:Y:S04]  /*570d0*/  STL [R1+0x4374], R106 ;  /* 0x0043746a01007387 */ /* 0x010fe80000100800 */
[----:B------:R-:W4:Y:S04]  /*570e0*/  LDSM.16.M88.4 R12, [R252+UR11+0xe880] ;  /* 0x00e8800bfc0c783b */ /* 0x000f280008000200 */
[----:B------:R-:W-:Y:S04]  /*570f0*/  STL [R1+0x4370], R107 ;  /* 0x0043706b01007387 */ /* 0x000fe80000100800 */
[----:B------:R-:W-:Y:S04]  /*57100*/  STL [R1+0x437c], R102 ;  /* 0x00437c6601007387 */ /* 0x000fe80000100800 */
[----:B------:R-:W4:Y:S04]  /*57110*/  LDSM.16.M88.4 R8, [R252+UR11+0xf080] ;  /* 0x00f0800bfc08783b */ /* 0x000f280008000200 */
[----:B------:R-:W-:Y:S04]  /*57120*/  STL [R1+0x4378], R103 ;  /* 0x0043786701007387 */ /* 0x000fe80000100800 */
[----:B------:R-:W-:Y:S04]  /*57130*/  STL [R1+0x4158], R98 ;  /* 0x0041586201007387 */ /* 0x000fe80000100800 */
[----:B------:R-:W4:Y:S04]  /*57140*/  LDSM.16.M88.4 R4, [R252+UR11+0xf880] ;  /* 0x00f8800bfc04783b */ /* 0x000f280008000200 */
[----:B------:R-:W-:Y:S04]  /*57150*/  STL [R1+0x4154], R99 ;  /* 0x0041546301007387 */ /* 0x000fe80000100800 */
[----:B------:R-:W-:Y:S04]  /*57160*/  STL [R1+0x4144], R82 ;  /* 0x0041445201007387 */ /* 0x000fe80000100800 */
[----:B------:R-:W-:Y:S04]  /*57170*/  STL [R1+0x4140], R83 ;  /* 0x0041405301007387 */ /* 0x000fe80000100800 */
[----:B------:R-:W-:Y:S04]  /*57180*/  STL [R1+0x414c], R78 ;  /* 0x00414c4e01007387 */ /* 0x000fe80000100800 */
[----:B------:R-:W-:Y:S04]  /*57190*/  STL [R1+0x4148], R79 ;  /* 0x0041484f01007387 */ /* 0x000fe80000100800 */
[----:B--2---:R-:W-:Y:S04]  /*571a0*/  STL [R1+0x415c], R74 ;  /* 0x00415c4a01007387 */ /* 0x004fe80000100800 */
[----:B------:R-:W-:Y:S04]  /*571b0*/  STL [R1+0x4150], R75 ;  /* 0x0041504b01007387 */ /* 0x000fe80000100800 */
[----:B---3--:R-:W-:Y:S04]  /*571c0*/  STL [R1+0x4164], R70 ;  /* 0x0041644601007387 */ /* 0x008fe80000100800 */
        /* <DEDUP_REMOVED lines=25> */
[----:B-1----:R-:W-:Y:S04]  /*57360*/  STL [R1+0x41cc], R18 ;  /* 0x0041cc1201007387 */ /* 0x002fe80000100800 */
[----:B------:R1:W-:Y:S04]  /*57370*/  STL [R1+0x41c8], R19 ;  /* 0x0041c81301007387 */ /* 0x0003e80000100800 */
[----:B----4-:R-:W-:Y:S04]  /*57380*/  STL [R1+0x41d4], R14 ;  /* 0x0041d40e01007387 */ /* 0x010fe80000100800 */
[----:B------:R-:W-:Y:S04]  /*57390*/  STL [R1+0x41d0], R15 ;  /* 0x0041d00f01007387 */ /* 0x000fe80000100800 */
[----:B------:R-:W-:Y:S01]  /*573a0*/  STL [R1+0x41dc], R10 ;  /* 0x0041dc0a01007387 */ /* 0x000fe20000100800 */
[----:B------:R-:W-:Y:S03]  /*573b0*/  HMMA.1688.F32.TF32 R132, R196, R112, R200 ;  /* 0x00000070c484723c */ /* 0x000fe600000810c8 */
        /* <DEDUP_REMOVED lines=8> */
[----:B------:R-:W-:Y:S01]  /*57440*/  IMAD.MOV.U32 R123, RZ, RZ, R132 ;  /* 0x000000ffff7b7224 */ /* 0x000fe200078e0084 */
[----:B------:R-:W-:Y:S01]  /*57450*/  MOV R118, R135 ;  /* 0x0000008700767202 */ /* 0x000fe20000000f00 */
[----:B------:R-:W-:Y:S01]  /*57460*/  IMAD.MOV.U32 R122, RZ, RZ, R133 ;  /* 0x000000ffff7a7224 */ /* 0x000fe200078e0085 */
[----:B------:R-:W3:Y:S01]  /*57470*/  LDSM.16.M88.4 R92, [R252+UR11+0x4880] ;  /* 0x0048800bfc5c783b */ /* 0x000ee20008000200 */
[----:B------:R-:W-:-:S02]  /*57480*/  IMAD.MOV.U32 R119, RZ, RZ, R134 ;  /* 0x000000ffff777224 */ /* 0x000fc400078e0086 */
[----:B------:R-:W-:-:S15]  /*57490*/  HMMA.1688.F32.TF32 R132, R196, R108, R176 ;  /* 0x0000006cc484723c */ /* 0x000fde00000810b0 */
[----:B------:R-:W-:-:S09]  /*574a0*/  NOP ;  /* 0x0000000000007918 */ /* 0x000fd20000000000 */
[----:B------:R-:W-:Y:S01]  /*574b0*/  IMAD.MOV.U32 R110, RZ, RZ, R132 ;  /* 0x000000ffff6e7224 */ /* 0x000fe200078e0084 */
[----:B------:R-:W-:Y:S01]  /*574c0*/  MOV R115, R135 ;  /* 0x0000008700737202 */ /* 0x000fe20000000f00 */
[----:B------:R-:W-:Y:S02]  /*574d0*/  IMAD.MOV.U32 R111, RZ, RZ, R133 ;  /* 0x000000ffff6f7224 */ /* 0x000fe400078e0085 */
[----:B------:R-:W-:Y:S02]  /*574e0*/  IMAD.MOV.U32 R114, RZ, RZ, R134 ;  /* 0x000000ffff727224 */ /* 0x000fe400078e0086 */
[----:B------:R-:W-:Y:S01]  /*574f0*/  HMMA.1688.F32.TF32 R132, R196, R104, R208 ;  /* 0x00000068c484723c */ /* 0x000fe200000810d0 */
[----:B------:R-:W4:Y:S04]  /*57500*/  LDL.LU R208, [R1+0xb70] ;  /* 0x000b700001d07983 */ /* 0x000f280000300800 */
[----:B------:R-:W4:Y:S04]  /*57510*/  LDL.LU R209, [R1+0xb74] ;  /* 0x000b740001d17983 */ /* 0x000f280000300800 */
[----:B------:R-:W4:Y:S04]  /*57520*/  LDL.LU R210, [R1+0xb78] ;  /* 0x000b780001d27983 */ /* 0x000f280000300800 */
[----:B------:R-:W4:Y:S11]  /*57530*/  LDL.LU R211, [R1+0xb7c] ;  /* 0x000b7c0001d37983 */ /* 0x000f360000300800 */
[----:B------:R-:W-:Y:S01]  /*57540*/  IMAD.MOV.U32 R102, RZ, RZ, R132 ;  /* 0x000000ffff667224 */ /* 0x000fe200078e0084 */
[----:B------:R-:W-:Y:S01]  /*57550*/  MOV R107, R135 ;  /* 0x00000087006b7202 */ /* 0x000fe20000000f00 */
[----:B------:R-:W-:-:S02]  /*57560*/  IMAD.MOV.U32 R103, RZ, RZ, R133 ;  /* 0x000000ffff677224 */ /* 0x000fc400078e0085 */
[----:B------:R-:W-:Y:S02]  /*57570*/  IMAD.MOV.U32 R106, RZ, RZ, R134 ;  /* 0x000000ffff6a7224 */ /* 0x000fe400078e0086 */
        /* <DEDUP_REMOVED lines=11> */
[----:B--2---:R-:W-:Y:S01]  /*57630*/  MOV R23, R135 ;  /* 0x0000008700177202 */ /* 0x004fe20000000f00 */
[----:B------:R-:W-:-:S02]  /*57640*/  IMAD.MOV.U32 R22, RZ, RZ, R134 ;  /* 0x000000ffff167224 */ /* 0x000fc400078e0086 */
[----:B-1----:R-:W-:Y:S02]  /*57650*/  IMAD.MOV.U32 R19, RZ, RZ, R133 ;  /* 0x000000ffff137224 */ /* 0x002fe400078e0085 */
[----:B------:R-:W-:Y:S01]  /*57660*/  IMAD.MOV.U32 R18, RZ, RZ, R132 ;  /* 0x000000ffff127224 */ /* 0x000fe200078e0084 */
[----:B------:R-:W-:Y:S04]  /*57670*/  STL [R1+0x41f4], R23 ;  /* 0x0041f41701007387 */ /* 0x000fe80000100800 */
[----:B------:R-:W-:Y:S04]  /*57680*/  STL [R1+0x41f0], R22 ;  /* 0x0041f01601007387 */ /* 0x000fe80000100800 */
[----:B------:R-:W-:Y:S04]  /*57690*/  STL [R1+0x41ec], R19 ;  /* 0x0041ec1301007387 */ /* 0x000fe80000100800 */
[----:B------:R1:W-:Y:S01]  /*576a0*/  STL [R1+0x41e8], R18 ;  /* 0x0041e81201007387 */ /* 0x0003e20000100800 */
[----:B---3--:R-:W-:Y:S03]  /*576b0*/  HMMA.1688.F32.TF32 R132, R196, R92, R200 ;  /* 0x0000005cc484723c */ /* 0x008fe600000810c8 */
[----:B------:R-:W2:Y:S04]  /*576c0*/  LDL.LU R200, [R1+0xb50] ;  /* 0x000b500001c87983 */ /* 0x000ea80000300800 */
[----:B------:R-:W2:Y:S04]  /*576d0*/  LDL.LU R201, [R1+0xb54] ;  /* 0x000b540001c97983 */ /* 0x000ea80000300800 */
[----:B------:R-:W2:Y:S04]  /*576e0*/  LDL.LU R202, [R1+0xb58] ;  /* 0x000b580001ca7983 */ /* 0x000ea80000300800 */
[----:B------:R-:W2:Y:S09]  /*576f0*/  LDL.LU R203, [R1+0xb5c] ;  /* 0x000b5c0001cb7983 */ /* 0x000eb20000300800 */
[----:B------:R-:W-:Y:S01]  /*57700*/  MOV R15, R135 ;  /* 0x00000087000f7202 */ /* 0x000fe20000000f00 */
[----:B------:R-:W-:-:S02]  /*57710*/  IMAD.MOV.U32 R14, RZ, RZ, R134 ;  /* 0x000000ffff0e7224 */ /* 0x000fc400078e0086 */
[----:B------:R-:W-:Y:S02]  /*57720*/  IMAD.MOV.U32 R11, RZ, RZ, R133 ;  /* 0x000000ffff0b7224 */ /* 0x000fe400078e0085 */
[----:B------:R-:W-:Y:S01]  /*57730*/  IMAD.MOV.U32 R10, RZ, RZ, R132 ;  /* 0x000000ffff0a7224 */ /* 0x000fe200078e0084 */
[----:B------:R-:W-:Y:S04]  /*57740*/  STL [R1+0x4204], R15 ;  /* 0x0042040f01007387 */ /* 0x000fe80000100800 */
[----:B------:R-:W-:Y:S04]  /*57750*/  STL [R1+0x4200], R14 ;  /* 0x0042000e01007387 */ /* 0x000fe80000100800 */
[----:B------:R-:W-:Y:S04]  /*57760*/  STL [R1+0x41fc], R11 ;  /* 0x0041fc0b01007387 */ /* 0x000fe80000100800 */
[----:B------:R3:W-:Y:S01]  /*57770*/  STL [R1+0x41f8], R10 ;  /* 0x0041f80a01007387 */ /* 0x0007e20000100800 */
        /* <DEDUP_REMOVED lines=13> */
[----:B------:R-:W-:Y:S03]  /*57850*/  HMMA.1688.F32.TF32 R132, R196, R84, R192 ;  /* 0x00000054c484723c */ /* 0x000fe600000810c0 */
[----:B------:R-:W4:Y:S04]  /*57860*/  LDL.LU R192, [R1+0xb30] ;  /* 0x000b300001c07983 */ /* 0x000f280000300800 */
[----:B------:R-:W4:Y:S04]  /*57870*/  LDL.LU R193, [R1+0xb34] ;  /* 0x000b340001c17983 */ /* 0x000f280000300800 */
[----:B------:R-:W4:Y:S04]  /*57880*/  LDL.LU R194, [R1+0xb38] ;  /* 0x000b380001c27983 */ /* 0x000f280000300800 */
[----:B------:R-:W4:Y:S09]  /*57890*/  LDL.LU R195, [R1+0xb3c] ;  /* 0x000b3c0001c37983 */ /* 0x000f320000300800 */
[----:B------:R-:W-:Y:S01]  /*578a0*/  MOV R7, R135 ;  /* 0x0000008700077202 */ /* 0x000fe20000000f00 */
[----:B------:R-:W-:-:S02]  /*578b0*/  IMAD.MOV.U32 R6, RZ, RZ, R134 ;  /* 0x000000ffff067224 */ /* 0x000fc400078e0086 */
[----:B-1----:R-:W-:Y:S02]  /*578c0*/  IMAD.MOV.U32 R18, RZ, RZ, R133 ;  /* 0x000000ffff127224 */ /* 0x002fe400078e0085 */
[----:B------:R-:W-:Y:S01]  /*578d0*/  IMAD.MOV.U32 R19, RZ, RZ, R132 ;  /* 0x000000ffff137224 */ /* 0x000fe200078e0084 */
[----:B------:R-:W-:Y:S04]  /*578e0*/  STL [R1+0x4224], R7 ;  /* 0x0042240701007387 */ /* 0x000fe80000100800 */
[----:B------:R-:W-:Y:S04]  /*578f0*/  STL [R1+0x4220], R6 ;  /* 0x0042200601007387 */ /* 0x000fe80000100800 */
[----:B------:R-:W-:Y:S04]  /*57900*/  STL [R1+0x421c], R18 ;  /* 0x00421c1201007387 */ /* 0x000fe80000100800 */
        /* <DEDUP_REMOVED lines=8> */
[----:B---3--:R-:W-:Y:S02]  /*57990*/  IMAD.MOV.U32 R10, RZ, RZ, R133 ;  /* 0x000000ffff0a7224 */ /* 0x008fe400078e0085 */
        /* <DEDUP_REMOVED lines=19> */
[----:B------:R-:W3:Y:S04]  /*57ad0*/  LDL.LU R192, [R1+0xb00] ;  /* 0x000b000001c07983 */ /* 0x000ee80000300800 */
[----:B------:R-:W3:Y:S04]  /*57ae0*/  LDL.LU R193, [R1+0xb04] ;  /* 0x000b040001c17983 */ /* 0x000ee80000300800 */
[----:B------:R-:W3:Y:S04]  /*57af0*/  LDL.LU R194, [R1+0xb08] ;  /* 0x000b080001c27983 */ /* 0x000ee80000300800 */
[----:B------:R-:W3:Y:S09]  /*57b00*/  LDL.LU R195, [R1+0xb0c] ;  /* 0x000b0c0001c37983 */ /* 0x000ef20000300800 */
        /* <DEDUP_REMOVED lines=71> */
[----:B------:R4:W-:Y:S04]  /*57f80*/  STL [R1+0x429c], R34 ;  /* 0x00429c2201007387 */ /* 0x0009e80000100800 */
[----:B------:R4:W-:Y:S01]  /*57f90*/  STL [R1+0x4298], R35 ;  /* 0x0042982301007387 */ /* 0x0009e20000100800 */
[----:B---3--:R-:W-:Y:S03]  /*57fa0*/  HMMA.1688.F32.TF32 R132, R196, R56, R192 ;  /* 0x00000038c484723c */ /* 0x008fe600000810c0 */
[----:B------:R-:W3:Y:S04]  /*57fb0*/  LDL.LU R192, [R1+0xa60] ;  /* 0x000a600001c07983 */ /* 0x000ee80000300800 */
[----:B------:R-:W3:Y:S04]  /*57fc0*/  LDL.LU R193, [R1+0xa64] ;  /* 0x000a640001c17983 */ /* 0x000ee80000300800 */
[----:B------:R-:W3:Y:S04]  /*57fd0*/  LDL.LU R194, [R1+0xa68] ;  /* 0x000a680001c27983 */ /* 0x000ee80000300800 */
[----:B------:R-:W3:Y:S09]  /*57fe0*/  LDL.LU R195, [R1+0xa6c] ;  /* 0x000a6c0001c37983 */ /* 0x000ef20000300800 */
        /* <DEDUP_REMOVED lines=38> */
[----:B---3--:R-:W-:-:S15]  /*58250*/  HMMA.1688.F32.TF32 R132, R196, R44, R192 ;  /* 0x0000002cc484723c */ /* 0x008fde00000810c0 */
        /* <DEDUP_REMOVED lines=8> */
[----:B------:R-:W-:Y:S01]  /*582e0*/  STL [R1+0x42d8], R27 ;  /* 0x0042d81b01007387 */ /* 0x000fe20000100800 */
        /* <DEDUP_REMOVED lines=17> */
[----:B------:R-:W4:Y:S04]  /*58400*/  LDL.LU R211, [R1+0x37c] ;  /* 0x00037c0001d37983 */ /* 0x000f280000300800 */
[----:B------:R-:W3:Y:S04]  /*58410*/  LDL.LU R192, [R1+0x350] ;  /* 0x0003500001c07983 */ /* 0x000ee80000300800 */
[----:B------:R-:W3:Y:S04]  /*58420*/  LDL.LU R193, [R1+0x354] ;  /* 0x0003540001c17983 */ /* 0x000ee80000300800 */
[----:B------:R-:W3:Y:S04]  /*58430*/  LDL.LU R194, [R1+0x358] ;  /* 0x0003580001c27983 */ /* 0x000ee80000300800 */
[----:B------:R-:W3:Y:S01]  /*58440*/  LDL.LU R195, [R1+0x35c] ;  /* 0x00035c0001c37983 */ /* 0x000ee20000300800 */
[----:B------:R-:W-:Y:S01]  /*58450*/  IMAD.MOV.U32 R34, RZ, RZ, R132 ;  /* 0x000000ffff227224 */ /* 0x000fe200078e0084 */
[----:B------:R-:W-:Y:S01]  /*58460*/  MOV R54, R135 ;  /* 0x0000008700367202 */ /* 0x000fe20000000f00 */
[----:B------:R-:W-:-:S02]  /*58470*/  IMAD.MOV.U32 R35, RZ, RZ, R133 ;  /* 0x000000ffff237224 */ /* 0x000fc400078e0085 */
[----:B------:R-:W-:Y:S02]  /*58480*/  IMAD.MOV.U32 R55, RZ, RZ, R134 ;  /* 0x000000ffff377224 */ /* 0x000fe400078e0086 */
[----:B------:R-:W-:Y:S01]  /*58490*/  HMMA.1688.F32.TF32 R132, R196, R24, R204 ;  /* 0x00000018c484723c */ /* 0x000fe200000810cc */
[----:B------:R-:W-:Y:S04]  /*584a0*/  STL [R1+0x4304], R54 ;  /* 0x0043043601007387 */ /* 0x000fe80000100800 */
[----:B------:R-:W-:Y:S04]  /*584b0*/  STL [R1+0x4300], R55 ;  /* 0x0043003701007387 */ /* 0x000fe80000100800 */
[----:B------:R3:W-:Y:S04]  /*584c0*/  STL [R1+0x42fc], R35 ;  /* 0x0042fc2301007387 */ /* 0x0007e80000100800 */
[----:B------:R3:W-:Y:S11]  /*584d0*/  STL [R1+0x42f8], R34 ;  /* 0x0042f82201007387 */ /* 0x0007f60000100800 */
        /* <DEDUP_REMOVED lines=20> */
[----:B------:R-:W-:Y:S01]  /*58620*/  STL [R1+0x4318], R18 ;  /* 0x0043181201007387 */ /* 0x000fe20000100800 */
[----:B----4-:R-:W-:Y:S03]  /*58630*/  HMMA.1688.F32.TF32 R132, R196, R16, R208 ;  /* 0x00000010c484723c */ /* 0x010fe600000810d0 */
[----:B------:R-:W4:Y:S04]  /*58640*/  LDL.LU R208, [R1+0x300] ;  /* 0x0003000001d07983 */ /* 0x000f280000300800 */
[----:B------:R-:W4:Y:S04]  /*58650*/  LDL.LU R209, [R1+0x304] ;  /* 0x0003040001d17983 */ /* 0x000f280000300800 */
[----:B------:R-:W4:Y:S04]  /*58660*/  LDL.LU R210, [R1+0x308] ;  /* 0x0003080001d27983 */ /* 0x000f280000300800 */
[----:B------:R-:W4:Y:S09]  /*58670*/  LDL.LU R211, [R1+0x30c] ;  /* 0x00030c0001d37983 */ /* 0x000f320000300800 */
[----:B------:R-:W-:Y:S01]  /*58680*/  IMAD.MOV.U32 R10, RZ, RZ, R132 ;  /* 0x000000ffff0a7224 */ /* 0x000fe200078e0084 */
[----:B------:R-:W-:Y:S01]  /*58690*/  MOV R47, R135 ;  /* 0x00000087002f7202 */ /* 0x000fe20000000f00 */
[----:B------:R-:W-:-:S02]  /*586a0*/  IMAD.MOV.U32 R11, RZ, RZ, R133 ;  /* 0x000000ffff0b7224 */ /* 0x000fc400078e0085 */
[----:B------:R-:W-:Y:S02]  /*586b0*/  IMAD.MOV.U32 R46, RZ, RZ, R134 ;  /* 0x000000ffff2e7224 */ /* 0x000fe400078e0086 */
[----:B---3--:R-:W-:Y:S01]  /*586c0*/  HMMA.1688.F32.TF32 R132, R196, R12, R192 ;  /* 0x0000000cc484723c */ /* 0x008fe200000810c0 */
[----:B------:R-:W-:Y:S04]  /*586d0*/  STL [R1+0x432c], R11 ;  /* 0x00432c0b01007387 */ /* 0x000fe80000100800 */
[----:B------:R-:W-:-:S15]  /*586e0*/  STL [R1+0x4328], R10 ;  /* 0x0043280a01007387 */ /* 0x000fde0000100800 */
[----:B------:R-:W-:-:S04]  /*586f0*/  NOP ;  /* 0x0000000000007918 */ /* 0x000fc80000000000 */
[----:B------:R-:W-:Y:S02]  /*58700*/  IMAD.MOV.U32 R59, RZ, RZ, R132 ;  /* 0x000000ffff3b7224 */ /* 0x000fe400078e0084 */
[----:B------:R-:W-:Y:S01]  /*58710*/  IMAD.MOV.U32 R58, RZ, RZ, R133 ;  /* 0x000000ffff3a7224 */ /* 0x000fe200078e0085 */
[----:B------:R-:W3:Y:S01]  /*58720*/  LDL.LU R132, [R1+0xe0] ;  /* 0x0000e00001847983 */ /* 0x000ee20000300800 */
        /* <DEDUP_REMOVED lines=17> */
[----:B--2---:R-:W-:Y:S03]  /*58840*/  HMMA.1688.F32.TF32 R144, R196, R8, R200 ;  /* 0x00000008c490723c */ /* 0x004fe600000810c8 */
[----:B------:R-:W2:Y:S04]  /*58850*/  LDL.LU R200, [R1+0xa0] ;  /* 0x0000a00001c87983 */ /* 0x000ea80000300800 */
[----:B------:R-:W2:Y:S04]  /*58860*/  LDL.LU R201, [R1+0xa4] ;  /* 0x0000a40001c97983 */ /* 0x000ea80000300800 */
[----:B------:R-:W2:Y:S04]  /*58870*/  LDL.LU R202, [R1+0xa8] ;  /* 0x0000a80001ca7983 */ /* 0x000ea80000300800 */
[----:B------:R-:W2:Y:S09]  /*58880*/  LDL.LU R203, [R1+0xac] ;  /* 0x0000ac0001cb7983 */ /* 0x000eb20000300800 */
[----:B------:R-:W-:Y:S01]  /*58890*/  IMAD.MOV.U32 R42, RZ, RZ, R144 ;  /* 0x000000ffff2a7224 */ /* 0x000fe200078e0090 */
[----:B------:R-:W-:Y:S01]  /*588a0*/  MOV R71, R147 ;  /* 0x0000009300477202 */ /* 0x000fe20000000f00 */
[----:B------:R-:W-:-:S02]  /*588b0*/  IMAD.MOV.U32 R43, RZ, RZ, R145 ;  /* 0x000000ffff2b7224 */ /* 0x000fc400078e0091 */
[----:B------:R-:W-:Y:S02]  /*588c0*/  IMAD.MOV.U32 R70, RZ, RZ, R146 ;  /* 0x000000ffff467224 */ /* 0x000fe400078e0092 */
[----:B----4-:R-:W-:Y:S01]  /*588d0*/  HMMA.1688.F32.TF32 R144, R196, R4, R208 ;  /* 0x00000004c490723c */ /* 0x010fe200000810d0 */
[----:B------:R-:W4:Y:S04]  /*588e0*/  LDL.LU R208, [R1+0x90] ;  /* 0x0000900001d07983 */ /* 0x000f280000300800 */
[----:B------:R-:W4:Y:S04]  /*588f0*/  LDL.LU R209, [R1+0x94] ;  /* 0x0000940001d17983 */ /* 0x000f280000300800 */
[----:B------:R-:W4:Y:S04]  /*58900*/  LDL.LU R210, [R1+0x98] ;  /* 0x0000980001d27983 */ /* 0x000f280000300800 */
[----:B------:R-:W4:Y:S01]  /*58910*/  LDL.LU R211, [R1+0x9c] ;  /* 0x00009c0001d37983 */ /* 0x000f220000300800 */
[----:B---3--:R-:W-:-:S15]  /*58920*/  HMMA.1688.F32.TF32 R132, R136, R128, R132 ;  /* 0x000000808884723c */ /* 0x008fde0000081084 */
[----:B------:R-:W-:-:S09]  /*58930*/  NOP ;  /* 0x0000000000007918 */ /* 0x000fd20000000000 */
[----:B------:R-:W-:Y:S01]  /*58940*/  IMAD.MOV.U32 R50, RZ, RZ, R132 ;  /* 0x000000ffff327224 */ /* 0x000fe200078e0084 */
[----:B------:R-:W-:Y:S01]  /*58950*/  MOV R6, R135 ;  /* 0x0000008700067202 */ /* 0x000fe20000000f00 */
[----:B------:R-:W-:Y:S02]  /*58960*/  IMAD.MOV.U32 R51, RZ, RZ, R133 ;  /* 0x000000ffff337224 */ /* 0x000fe400078e0085 */
        /* <DEDUP_REMOVED lines=8> */
[----:B------:R-:W-:Y:S05]  /*589f0*/  STL.64 [R1+0x4548], R122 ;  /* 0x0045487a01007387 */ /* 0x000fea0000100a00 */
[----:B------:R2:W-:Y:S04]  /*58a00*/  STL.64 [R1+0x4540], R120 ;  /* 0x0045407801007387 */ /* 0x0005e80000100a00 */
[----:B------:R-:W-:Y:S04]  /*58a10*/  STL.64 [R1+0x4538], R118 ;  /* 0x0045387601007387 */ /* 0x000fe80000100a00 */
[----:B------:R4:W-:Y:S10]  /*58a20*/  STL.64 [R1+0x4530], R116 ;  /* 0x0045307401007387 */ /* 0x0009f40000100a00 */
[----:B------:R-:W-:Y:S01]  /*58a30*/  IMAD.MOV.U32 R74, RZ, RZ, R132 ;  /* 0x000000ffff4a7224 */ /* 0x000fe200078e0084 */
[----:B------:R-:W-:Y:S01]  /*58a40*/  MOV R75, R135 ;  /* 0x00000087004b7202 */ /* 0x000fe20000000f00 */
[----:B------:R-:W-:-:S02]  /*58a50*/  IMAD.MOV.U32 R98, RZ, RZ, R133 ;  /* 0x000000ffff627224 */ /* 0x000fc400078e0085 */
[----:B------:R-:W-:Y:S02]  /*58a60*/  IMAD.MOV.U32 R99, RZ, RZ, R134 ;  /* 0x000000ffff637224 */ /* 0x000fe400078e0086 */
[----:B------:R-:W-:Y:S01]  /*58a70*/  HMMA.1688.F32.TF32 R132, R136, R116, R192 ;  /* 0x000000748884723c */ /* 0x000fe200000810c0 */
[----:B------:R-:W-:Y:S04]  /*58a80*/  STL.64 [R1+0x4528], R114 ;  /* 0x0045287201007387 */ /* 0x000fe80000100a00 */
[----:B------:R1:W-:-:S15]  /*58a90*/  STL.64 [R1+0x4520], R112 ;  /* 0x0045207001007387 */ /* 0x0003de0000100a00 */
[----:B------:R-:W-:-:S04]  /*58aa0*/  NOP ;  /* 0x0000000000007918 */ /* 0x000fc80000000000 */
[----:B------:R-:W-:Y:S02]  /*58ab0*/  IMAD.MOV.U32 R67, RZ, RZ, R132 ;  /* 0x000000ffff437224 */ /* 0x000fe400078e0084 */
[----:B------:R-:W-:Y:S01]  /*58ac0*/  IMAD.MOV.U32 R66, RZ, RZ, R133 ;  /* 0x000000ffff427224 */ /* 0x000fe200078e0085 */
[----:B------:R-:W-:Y:S01]  /*58ad0*/  MOV R55, R135 ;  /* 0x0000008700377202 */ /* 0x000fe20000000f00 */
[----:B------:R-:W-:Y:S02]  /*58ae0*/  IMAD.MOV.U32 R54, RZ, RZ, R134 ;  /* 0x000000ffff367224 */ /* 0x000fe400078e0086 */
[----:B------:R-:W-:Y:S02]  /*58af0*/  IMAD.MOV.U32 R26, RZ, RZ, R144 ;  /* 0x000000ffff1a7224 */ /* 0x000fe400078e0090 */
[----:B------:R-:W-:Y:S01]  /*58b00*/  IMAD.MOV.U32 R27, RZ, RZ, R145 ;  /* 0x000000ffff1b7224 */ /* 0x000fe200078e0091 */
[----:B------:R-:W-:Y:S01]  /*58b10*/  MOV R62, R147 ;  /* 0x00000093003e7202 */ /* 0x000fe20000000f00 */
[----:B------:R-:W-:Y:S01]  /*58b20*/  IMAD.MOV.U32 R63, RZ, RZ, R146 ;  /* 0x000000ffff3f7224 */ /* 0x000fe200078e0092 */
[C---:B--2---:R-:W-:Y:S01]  /*58b30*/  HMMA.1688.F32.TF32 R120, R136.reuse, R112, R200 ;  /* 0x000000708878723c */ /* 0x044fe200000810c8 */
[----:B------:R-:W2:Y:S04]  /*58b40*/  LDL.LU R200, [R1] ;  /* 0x0000000001c87983 */ /* 0x000ea80000300800 */
        /* <DEDUP_REMOVED lines=67> */
[----:B------:R-:W4:Y:S04]  /*58f80*/  LDL.LU R140, [R1+0x4558] ;  /* 0x00455800018c7983 */ /* 0x000f280000300800 */
[----:B------:R-:W4:Y:S01]  /*58f90*/  LDL.LU R141, [R1+0x4554] ;  /* 0x00455400018d7983 */ /* 0x000f220000300800 */
[----:B------:R-:W-:-:S03]  /*58fa0*/  IMAD.MOV.U32 R195, RZ, RZ, R156 ;  /* 0x000000ffffc37224 */ /* 0x000fc600078e009c */
[----:B------:R-:W4:Y:S04]  /*58fb0*/  LDL.LU R156, [R1+0x4550] ;  /* 0x00455000019c7983 */ /* 0x000f280000300800 */
[----:B------:R-:W-:Y:S04]  /*58fc0*/  STL.64 [R1+0x4518], R110 ;  /* 0x0045186e01007387 */ /* 0x000fe80000100a00 */
[----:B------:R3:W-:Y:S01]  /*58fd0*/  STL.64 [R1+0x4510], R108 ;  /* 0x0045106c01007387 */ /* 0x0007e20000100a00 */
[----:B------:R-:W-:Y:S01]  /*58fe0*/  IMAD.MOV.U32 R11, RZ, RZ, R116 ;  /* 0x000000ffff0b7224 */ /* 0x000fe200078e0074 */
[----:B------:R-:W-:Y:S01]  /*58ff0*/  MOV R15, R119 ;  /* 0x00000077000f7202 */ /* 0x000fe20000000f00 */
[----:B------:R-:W-:-:S02]  /*59000*/  IMAD.MOV.U32 R10, RZ, RZ, R117 ;  /* 0x000000ffff0a7224 */ /* 0x000fc400078e0075 */
[----:B------:R-:W-:Y:S01]  /*59010*/  IMAD.MOV.U32 R14, RZ, RZ, R118 ;  /* 0x000000ffff0e7224 */ /* 0x000fe200078e0076 */
[C---:B-1----:R-:W-:Y:S06]  /*59020*/  HMMA.1688.F32.TF32 R112, R136.reuse, R104, R196 ;  /* 0x000000688870723c */ /* 0x042fec00000810c4 */
[----:B---3--:R-:W-:-:S15]  /*59030*/  HMMA.1688.F32.TF32 R108, R136, R100, R144 ;  /* 0x00000064886c723c */ /* 0x008fde0000081090 */
[----:B------:R-:W-:-:S03]  /*59040*/  NOP ;  /* 0x0000000000007918 */ /* 0x000fc60000000000 */
[----:B------:R-:W-:Y:S01]  /*59050*/  MOV R78, R112 ;  /* 0x00000070004e7202 */ /* 0x000fe20000000f00 */
[----:B------:R-:W-:Y:S02]  /*59060*/  IMAD.MOV.U32 R79, RZ, RZ, R113 ;  /* 0x000000ffff4f7224 */ /* 0x000fe400078e0071 */
[----:B------:R-:W-:Y:S02]  /*59070*/  IMAD.MOV.U32 R82, RZ, RZ, R114 ;  /* 0x000000ffff527224 */ /* 0x000fe400078e0072 */
[----:B------:R-:W-:Y:S02]  /*59080*/  IMAD.MOV.U32 R83, RZ, RZ, R115 ;  /* 0x000000ffff537224 */ /* 0x000fe400078e0073 */
[----:B--2---:R-:W-:Y:S01]  /*59090*/  HMMA.1688.F32.TF32 R112, R136, R96, R148 ;  /* 0x000000608870723c */ /* 0x004fe20000081094 */
[----:B------:R-:W-:Y:S04]  /*590a0*/  STL.64 [R1+0xae0], R108 ;  /* 0x000ae06c01007387 */ /* 0x000fe80000100a00 */
[----:B------:R4:W-:-:S15]  /*590b0*/  STL.64 [R1+0xae8], R110 ;  /* 0x000ae86e01007387 */ /* 0x0009de0000100a00 */
[----:B------:R-:W-:-:S03]  /*590c0*/  NOP ;  /* 0x0000000000007918 */ /* 0x000fc60000000000 */
[----:B------:R-:W-:Y:S01]  /*590d0*/  STL.64 [R1+0xad0], R112 ;  /* 0x000ad07001007387 */ /* 0x000fe20000100a00 */
[C---:B----4-:R-:W-:Y:S03]  /*590e0*/  HMMA.1688.F32.TF32 R108, R136.reuse, R92, R208 ;  /* 0x0000005c886c723c */ /* 0x050fe600000810d0 */
[----:B------:R-:W-:Y:S04]  /*590f0*/  STL.64 [R1+0xad8], R114 ;  /* 0x000ad87201007387 */ /* 0x000fe80000100a00 */
[----:B------:R-:W2:Y:S01]  /*59100*/  LDL.LU R208, [R1+0x1180] ;  /* 0x0011800001d07983 */ /* 0x000ea20000300800 */
[----:B------:R-:W-:-:S15]  /*59110*/  HMMA.1688.F32.TF32 R116, R136, R88, R152 ;  /* 0x000000588874723c */ /* 0x000fde0000081098 */
        /* <DEDUP_REMOVED lines=16> */
[C---:B---3--:R-:W-:Y:S03]  /*59220*/  HMMA.1688.F32.TF32 R116, R136.reuse, R40, R180 ;  /* 0x000000288874723c */ /* 0x048fe600000810b4 */
        /* <DEDUP_REMOVED lines=8> */
[C---:B---3--:R-:W-:Y:S01]  /*592b0*/  HMMA.1688.F32.TF32 R116, R136.reuse, R60, R176 ;  /* 0x0000003c8874723c */ /* 0x048fe200000810b0 */
        /* <DEDUP_REMOVED lines=26> */
[----:B---3--:R-:W-:Y:S01]  /*59460*/  HMMA.1688.F32.TF32 R116, R136, R16, R224 ;  /* 0x000000108874723c */ /* 0x008fe200000810e0 */
[----:B------:R1:W-:Y:S01]  /*59470*/  STL.64 [R1+0x758], R110 ;  /* 0x0007586e01007387 */ /* 0x0003e20000100a00 */
[----:B------:R-:W-:-:S02]  /*59480*/  IMAD.MOV.U32 R210, RZ, RZ, R141 ;  /* 0x000000ffffd27224 */ /* 0x000fc400078e008d */
[----:B------:R-:W-:Y:S01]  /*59490*/  IMAD.MOV.U32 R211, RZ, RZ, R140 ;  /* 0x000000ffffd37224 */ /* 0x000fe200078e008c */
[----:B------:R-:W-:Y:S04]  /*594a0*/  LDS R141, [R175+UR10+0x24080] ;  /* 0x0240800aaf8d7984 */ /* 0x000fe80008000800 */
[----:B------:R-:W2:Y:S01]  /*594b0*/  LDS R140, [R0+UR10+0x24080] ;  /* 0x0240800a008c7984 */ /* 0x000ea20008000800 */
[C---:B-1----:R-:W-:Y:S07]  /*594c0*/  HMMA.1688.F32.TF32 R108, R136.reuse, R12, R220 ;  /* 0x0000000c886c723c */ /* 0x042fee00000810dc */
[----:B------:R-:W-:Y:S04]  /*594d0*/  STL.64 [R1+0x710], R112 ;  /* 0x0007107001007387 */ /* 0x000fe80000100a00 */
[----:B------:R1:W-:Y:S04]  /*594e0*/  STL.64 [R1+0x718], R114 ;  /* 0x0007187201007387 */ /* 0x0003e80000100a00 */
[----:B------:R-:W-:Y:S04]  /*594f0*/  STL.64 [R1+0x6f0], R116 ;  /* 0x0006f07401007387 */ /* 0x000fe80000100a00 */
[----:B------:R-:W-:Y:S01]  /*59500*/  STL.64 [R1+0x6f8], R118 ;  /* 0x0006f87601007387 */ /* 0x000fe20000100a00 */
[C---:B-1----:R-:W-:Y:S03]  /*59510*/  HMMA.1688.F32.TF32 R112, R136.reuse, R8, R216 ;  /* 0x000000088870723c */ /* 0x042fe600000810d8 */
[----:B------:R-:W-:Y:S04]  /*59520*/  STL.64 [R1+0x6d0], R108 ;  /* 0x0006d06c01007387 */ /* 0x000fe80000100a00 */
[----:B------:R1:W-:Y:S02]  /*59530*/  STL.64 [R1+0x6d8], R110 ;  /* 0x0006d86e01007387 */ /* 0x0003e40000100a00 */
[----:B-1----:R-:W-:Y:S01]  /*59540*/  HMMA.1688.F32.TF32 R108, R136, R4, R212 ;  /* 0x00000004886c723c */ /* 0x002fe200000810d4 */
[----:B------:R-:W-:-:S13]  /*59550*/  MOV R209, R156 ;  /* 0x0000009c00d17202 */ /* 0x000fda0000000f00 */
[----:B------:R-:W-:Y:S04]  /*59560*/  STL.64 [R1+0x6b0], R112 ;  /* 0x0006b07001007387 */ /* 0x000fe80000100a00 */
[----:B------:R-:W-:Y:S01]  /*59570*/  STL.64 [R1+0x6b8], R114 ;  /* 0x0006b87201007387 */ /* 0x000fe20000100a00 */
[----:B------:R-:W-:Y:S02]  /*59580*/  IMAD.MOV.U32 R19, RZ, RZ, R120 ;  /* 0x000000ffff137224 */ /* 0x000fe400078e0078 */
[----:B------:R-:W-:Y:S01]  /*59590*/  IMAD.MOV.U32 R18, RZ, RZ, R121 ;  /* 0x000000ffff127224 */ /* 0x000fe200078e0079 */
[----:B------:R-:W-:Y:S01]  /*595a0*/  MOV R38, R123 ;  /* 0x0000007b00267202 */ /* 0x000fe20000000f00 */
[----:B------:R-:W-:Y:S01]  /*595b0*/  IMAD.MOV.U32 R39, RZ, RZ, R122 ;  /* 0x000000ffff277224 */ /* 0x000fe200078e007a */
[----:B------:R-:W-:Y:S01]  /*595c0*/  LOP3.LUT R252, R0, 0x60, RZ, 0x3c, !PT ;  /* 0x0000006000fc7812 */ /* 0x000fe200078e3cff */
[----:B------:R-:W-:Y:S04]  /*595d0*/  LDS R156, [R157+UR10+0x24080] ;  /* 0x0240800a9d9c7984 */ /* 0x000fe80008000800 */
[----:B------:R-:W-:Y:S04]  /*595e0*/  LDS R157, [R252+UR10+0x24080] ;  /* 0x0240800afc9d7984 */ /* 0x000fe80008000800 */
[----:B------:R-:W1:Y:S04]  /*595f0*/  LDS R159, [R252+UR10+0x24880] ;  /* 0x0248800afc9f7984 */ /* 0x000e680008000800 */
[----:B------:R-:W-:Y:S04]  /*59600*/  STL.64 [R1+0x4b0], R108 ;  /* 0x0004b06c01007387 */ /* 0x000fe80000100a00 */
[----:B------:R2:W-:Y:S04]  /*59610*/  STL.64 [R1+0x4b8], R110 ;  /* 0x0004b86e01007387 */ /* 0x0005e80000100a00 */
[----:B------:R-:W3:Y:S01]  /*59620*/  LDL.LU R248, [R1+0x1b0] ;  /* 0x0001b00001f87983 */ /* 0x000ee20000300800 */
[----:B--2---:R-:W-:-:S15]  /*59630*/  HMMA.1688.F32.TF32 R108, R140, R128, R208 ;  /* 0x000000808c6c723c */ /* 0x004fde00000810d0 */
[----:B------:R-:W-:-:S08]  /*59640*/  NOP ;  /* 0x0000000000007918 */ /* 0x000fd00000000000 */
        /* <DEDUP_REMOVED lines=81> */
[----:B--2---:R-:W2:Y:S04]  /*59b60*/  LDL.LU R108, [R1+0x1140] ;  /* 0x00114000016c7983 */ /* 0x004ea80000300800 */
        /* <DEDUP_REMOVED lines=47> */
[----:B---3--:R-:W3:Y:S04]  /*59e60*/  LDL.LU.64 R122, [R1+0x4548] ;  /* 0x00454800017a7983 */ /* 0x008ee80000300a00 */
[----:B------:R-:W4:Y:S02]  /*59e70*/  LDL.LU.64 R120, [R1+0x4540] ;  /* 0x0045400001787983 */ /* 0x000f240000300a00 */
[----:B----4-:R-:W-:-:S15]  /*59e80*/  HMMA.1688.F32.TF32 R116, R140, R120, R116 ;  /* 0x000000788c74723c */ /* 0x010fde0000081074 */
[----:B------:R-:W-:-:S08]  /*59e90*/  NOP ;  /* 0x0000000000007918 */ /* 0x000fd00000000000 */
[----:B------:R-:W-:Y:S04]  /*59ea0*/  STL.64 [R1+0x680], R116 ;  /* 0x0006807401007387 */ /* 0x000fe80000100a00 */
[----:B------:R4:W-:Y:S04]  /*59eb0*/  STL.64 [R1+0x688], R118 ;  /* 0x0006887601007387 */ /* 0x0009e80000100a00 */
[----:B----4-:R-:W4:Y:S04]  /*59ec0*/  LDL.LU.64 R118, [R1+0x4538] ;  /* 0x0045380001767983 */ /* 0x010f280000300a00 */
[----:B------:R-:W2:Y:S02]  /*59ed0*/  LDL.LU.64 R116, [R1+0x4530] ;  /* 0x0045300001747983 */ /* 0x000ea40000300a00 */
[----:B--2---:R-:W-:-:S15]  /*59ee0*/  HMMA.1688.F32.TF32 R112, R140, R116, R112 ;  /* 0x000000748c70723c */ /* 0x004fde0000081070 */
[----:B------:R-:W-:-:S08]  /*59ef0*/  NOP ;  /* 0x0000000000007918 */ /* 0x000fd00000000000 */
[----:B------:R-:W-:Y:S04]  /*59f00*/  STL.64 [R1+0x670], R112 ;  /* 0x0006707001007387 */ /* 0x000fe80000100a00 */
[----:B------:R2:W-:Y:S04]  /*59f10*/  STL.64 [R1+0x678], R114 ;  /* 0x0006787201007387 */ /* 0x0005e80000100a00 */
[----:B--2---:R-:W2:Y:S04]  /*59f20*/  LDL.LU.64 R114, [R1+0x4528] ;  /* 0x0045280001727983 */ /* 0x004ea80000300a00 */
[----:B------:R-:W3:Y:S02]  /*59f30*/  LDL.LU.64 R112, [R1+0x4520] ;  /* 0x0045200001707983 */ /* 0x000ee40000300a00 */
[----:B---3--:R-:W-:-:S15]  /*59f40*/  HMMA.1688.F32.TF32 R108, R140, R112, R108 ;  /* 0x000000708c6c723c */ /* 0x008fde000008106c */
[----:B------:R-:W-:-:S08]  /*59f50*/  NOP ;  /* 0x0000000000007918 */ /* 0x000fd00000000000 */
[----:B------:R-:W-:Y:S04]  /*59f60*/  STL.64 [R1+0x660], R108 ;  /* 0x0006606c01007387 */ /* 0x000fe80000100a00 */
[----:B------:R3:W-:Y:S04]  /*59f70*/  STL.64 [R1+0x668], R110 ;  /* 0x0006686e01007387 */ /* 0x0007e80000100a00 */
[----:B---3--:R-:W3:Y:S04]  /*59f80*/  LDL.LU.64 R110, [R1+0x4518] ;  /* 0x00451800016e7983 */ /* 0x008ee80000300a00 */
[----:B------:R-:W4:Y:S01]  /*59f90*/  LDL.LU.64 R108, [R1+0x4510] ;  /* 0x00451000016c7983 */ /* 0x000f220000300a00 */
        /* <DEDUP_REMOVED lines=15> */
[----:B----4-:R-:W-:-:S15]  /*5a090*/  HMMA.1688.F32.TF32 R144, R140, R108, R144 ;  /* 0x0000006c8c90723c */ /* 0x010fde0000081090 */
[----:B------:R-:W-:-:S08]  /*5a0a0*/  NOP ;  /* 0x0000000000007918 */ /* 0x000fd00000000000 */
[----:B------:R4:W-:Y:S04]  /*5a0b0*/  STL.64 [R1+0x650], R144 ;  /* 0x0006509001007387 */ /* 0x0009e80000100a00 */
[----:B------:R-:W-:Y:S04]  /*5a0c0*/  STL.64 [R1+0x658], R146 ;  /* 0x0006589201007387 */ /* 0x000fe80000100a00 */
[----:B----4-:R-:W4:Y:S04]  /*5a0d0*/  LDL.LU.64 R144, [R1+0x4508] ;  /* 0x0045080001907983 */ /* 0x010f280000300a00 */
[----:B------:R1:W-:Y:S04]  /*5a0e0*/  STL.64 [R1+0x640], R148 ;  /* 0x0006409401007387 */ /* 0x0003e80000100a00 */
[----:B------:R-:W-:Y:S04]  /*5a0f0*/  STL.64 [R1+0x648], R150 ;  /* 0x0006489601007387 */ /* 0x000fe80000100a00 */
[----:B-1----:R-:W2:Y:S04]  /*5a100*/  LDL.LU.64 R148, [R1+0x4500] ;  /* 0x0045000001947983 */ /* 0x002ea80000300a00 */
[----:B------:R1:W-:Y:S04]  /*5a110*/  STL.64 [R1+0x630], R152 ;  /* 0x0006309801007387 */ /* 0x0003e80000100a00 */
[----:B------:R-:W-:Y:S04]  /*5a120*/  STL.64 [R1+0x638], R154 ;  /* 0x0006389a01007387 */ /* 0x000fe80000100a00 */
[----:B-1----:R-:W3:Y:S04]  /*5a130*/  LDL.LU.64 R152, [R1+0x44f8] ;  /* 0x0044f80001987983 */ /* 0x002ee80000300a00 */
[----:B------:R1:W-:Y:S04]  /*5a140*/  STL.64 [R1+0x620], R160 ;  /* 0x000620a001007387 */ /* 0x0003e80000100a00 */
[----:B------:R-:W-:Y:S04]  /*5a150*/  STL.64 [R1+0x628], R162 ;  /* 0x000628a201007387 */ /* 0x000fe80000100a00 */
[----:B-1----:R-:W4:Y:S04]  /*5a160*/  LDL.LU.64 R160, [R1+0x44f0] ;  /* 0x0044f00001a07983 */ /* 0x002f280000300a00 */
[----:B------:R1:W-:Y:S04]  /*5a170*/  STL.64 [R1+0x610], R164 ;  /* 0x000610a401007387 */ /* 0x0003e80000100a00 */
[----:B------:R-:W-:Y:S04]  /*5a180*/  STL.64 [R1+0x618], R166 ;  /* 0x000618a601007387 */ /* 0x000fe80000100a00 */
[----:B-1----:R-:W2:Y:S04]  /*5a190*/  LDL.LU.64 R164, [R1+0x44e8] ;  /* 0x0044e80001a47983 */ /* 0x002ea80000300a00 */
[----:B------:R1:W-:Y:S04]  /*5a1a0*/  STL.64 [R1+0x600], R168 ;  /* 0x000600a801007387 */ /* 0x0003e80000100a00 */
[----:B------:R-:W-:Y:S04]  /*5a1b0*/  STL.64 [R1+0x608], R170 ;  /* 0x000608aa01007387 */ /* 0x000fe80000100a00 */
[----:B-1----:R-:W3:Y:S04]  /*5a1c0*/  LDL.LU.64 R168, [R1+0x44e0] ;  /* 0x0044e00001a87983 */ /* 0x002ee80000300a00 */
[----:B------:R-:W-:Y:S04]  /*5a1d0*/  STL.64 [R1+0x5f0], R180 ;  /* 0x0005f0b401007387 */ /* 0x000fe80000100a00 */
[----:B------:R1:W-:Y:S04]  /*5a1e0*/  STL.64 [R1+0x5f8], R182 ;  /* 0x0005f8b601007387 */ /* 0x0003e80000100a00 */
[----:B-1----:R-:W4:Y:S04]  /*5a1f0*/  LDL.LU.64 R182, [R1+0x44d8] ;  /* 0x0044d80001b67983 */ /* 0x002f280000300a00 */
[----:B------:R-:W2:Y:S04]  /*5a200*/  LDL.LU.64 R180, [R1+0x44d0] ;  /* 0x0044d00001b47983 */ /* 0x000ea80000300a00 */
[----:B------:R-:W-:Y:S04]  /*5a210*/  STL.64 [R1+0x5e0], R184 ;  /* 0x0005e0b801007387 */ /* 0x000fe80000100a00 */
[----:B------:R1:W-:Y:S04]  /*5a220*/  STL.64 [R1+0x5e8], R186 ;  /* 0x0005e8ba01007387 */ /* 0x0003e80000100a00 */
[----:B-1----:R-:W4:Y:S04]  /*5a230*/  LDL.LU.64 R186, [R1+0x44c8] ;  /* 0x0044c80001ba7983 */ /* 0x002f280000300a00 */
[----:B------:R-:W4:Y:S04]  /*5a240*/  LDL.LU.64 R184, [R1+0x44c0] ;  /* 0x0044c00001b87983 */ /* 0x000f280000300a00 */
[----:B------:R-:W-:Y:S04]  /*5a250*/  STL.64 [R1+0x5d0], R188 ;  /* 0x0005d0bc01007387 */ /* 0x000fe80000100a00 */
[----:B------:R1:W-:Y:S04]  /*5a260*/  STL.64 [R1+0x5d8], R190 ;  /* 0x0005d8be01007387 */ /* 0x0003e80000100a00 */
[----:B-1----:R-:W4:Y:S04]  /*5a270*/  LDL.LU.64 R190, [R1+0x44b8] ;  /* 0x0044b80001be7983 */ /* 0x002f280000300a00 */
[----:B------:R-:W4:Y:S04]  /*5a280*/  LDL.LU.64 R188, [R1+0x44b0] ;  /* 0x0044b00001bc7983 */ /* 0x000f280000300a00 */
[----:B------:R-:W-:Y:S04]  /*5a290*/  STL.64 [R1+0x5c0], R240 ;  /* 0x0005c0f001007387 */ /* 0x000fe80000100a00 */
[----:B------:R1:W-:Y:S04]  /*5a2a0*/  STL.64 [R1+0x5c8], R242 ;  /* 0x0005c8f201007387 */ /* 0x0003e80000100a00 */
[----:B-1----:R-:W2:Y:S04]  /*5a2b0*/  LDL.LU.64 R242, [R1+0x44a8] ;  /* 0x0044a80001f27983 */ /* 0x002ea80000300a00 */
[----:B------:R-:W4:Y:S04]  /*5a2c0*/  LDL.LU.64 R240, [R1+0x44a0] ;  /* 0x0044a00001f07983 */ /* 0x000f280000300a00 */
[----:B------:R-:W-:Y:S04]  /*5a2d0*/  STL.64 [R1+0x5b0], R132 ;  /* 0x0005b08401007387 */ /* 0x000fe80000100a00 */
[----:B------:R1:W-:Y:S04]  /*5a2e0*/  STL.64 [R1+0x5b8], R134 ;  /* 0x0005b88601007387 */ /* 0x0003e80000100a00 */
[----:B-1----:R-:W2:Y:S04]  /*5a2f0*/  LDL.LU.64 R134, [R1+0x4498] ;  /* 0x0044980001867983 */ /* 0x002ea80000300a00 */
[----:B------:R-:W2:Y:S04]  /*5a300*/  LDL.LU.64 R132, [R1+0x4490] ;  /* 0x0044900001847983 */ /* 0x000ea80000300a00 */
        /* <DEDUP_REMOVED lines=19> */
[----:B------:R-:W2:Y:S01]  /*5a440*/  LDL.LU.64 R208, [R1+0x4440] ;  /* 0x0044400001d07983 */ /* 0x000ea20000300a00 */
[C---:B------:R-:W-:Y:S06]  /*5a450*/  HMMA.1688.F32.TF32 R136, R140.reuse, R52, R136 ;  /* 0x000000348c88723c */ /* 0x040fec0000081088 */
[----:B------:R-:W-:-:S15]  /*5a460*/  HMMA.1688.F32.TF32 R212, R140, R48, R212 ;  /* 0x000000308cd4723c */ /* 0x000fde00000810d4 */
[----:B------:R-:W-:-:S02]  /*5a470*/  NOP ;  /* 0x0000000000007918 */ /* 0x000fc40000000000 */
[----:B------:R-:W-:Y:S04]  /*5a480*/  STL.64 [R1+0x550], R136 ;  /* 0x0005508801007387 */ /* 0x000fe80000100a00 */
[----:B------:R1:W-:Y:S02]  /*5a490*/  STL.64 [R1+0x558], R138 ;  /* 0x0005588a01007387 */ /* 0x0003e40000100a00 */
[C---:B-1----:R-:W-:Y:S02]  /*5a4a0*/  HMMA.1688.F32.TF32 R136, R140.reuse, R44, R216 ;  /* 0x0000002c8c88723c */ /* 0x042fe400000810d8 */
[----:B------:R-:W-:Y:S04]  /*5a4b0*/  STL.64 [R1+0x540], R212 ;  /* 0x000540d401007387 */ /* 0x000fe80000100a00 */
[----:B------:R1:W-:Y:S01]  /*5a4c0*/  STL.64 [R1+0x548], R214 ;  /* 0x000548d601007387 */ /* 0x0003e20000100a00 */
[C---:B------:R-:W-:Y:S01]  /*5a4d0*/  HMMA.1688.F32.TF32 R216, R140.reuse, R28, R224 ;  /* 0x0000001c8cd8723c */ /* 0x040fe200000810e0 */
[----:B------:R-:W-:Y:S01]  /*5a4e0*/  IMAD.MOV.U32 R150, RZ, RZ, R172 ;  /* 0x000000ffff967224 */ /* 0x000fe200078e00ac */
[----:B------:R-:W-:Y:S01]  /*5a4f0*/  MOV R151, R173 ;  /* 0x000000ad00977202 */ /* 0x000fe20000000f00 */
[----:B------:R-:W-:Y:S04]  /*5a500*/  LDS R224, [R0+UR10+0x24100] ;  /* 0x0241000a00e07984 */ /* 0x000fe80008000800 */
[----:B------:R-:W-:Y:S01]  /*5a510*/  LDS R226, [R0+UR10+0x24900] ;  /* 0x0249000a00e27984 */ /* 0x000fe20008000800 */
[----:B-1----:R-:W-:Y:S03]  /*5a520*/  HMMA.1688.F32.TF32 R212, R140, R32, R220 ;  /* 0x000000208cd4723c */ /* 0x002fe600000810dc */
[----:B------:R-:W-:Y:S01]  /*5a530*/  LDS R225, [R175+UR10+0x24100] ;  /* 0x0241000aafe17984 */ /* 0x000fe20008000800 */
[----:B---3--:R-:W-:-:S02]  /*5a540*/  IMAD.MOV.U32 R154, RZ, RZ, R168 ;  /* 0x000000ffff9a7224 */ /* 0x008fc400078e00a8 */
[----:B------:R-:W-:Y:S02]  /*5a550*/  IMAD.MOV.U32 R155, RZ, RZ, R169 ;  /* 0x000000ffff9b7224 */ /* 0x000fe400078e00a9 */
[----:B------:R-:W-:Y:S04]  /*5a560*/  STL.64 [R1+0x530], R136 ;  /* 0x0005308801007387 */ /* 0x000fe80000100a00 */
[----:B------:R1:W-:Y:S04]  /*5a570*/  STL.64 [R1+0x538], R138 ;  /* 0x0005388a01007387 */ /* 0x0003e80000100a00 */
[----:B------:R-:W3:Y:S01]  /*5a580*/  LDS R227, [R175+UR10+0x24900] ;  /* 0x0249000aafe37984 */ /* 0x000ee20008000800 */
[C---:B-1----:R-:W-:Y:S06]  /*5a590*/  HMMA.1688.F32.TF32 R136, R140.reuse, R24, R228 ;  /* 0x000000188c88723c */ /* 0x042fec00000810e4 */
[----:B------:R-:W-:Y:S04]  /*5a5a0*/  STL.64 [R1+0x520], R212 ;  /* 0x000520d401007387 */ /* 0x000fe80000100a00 */
[----:B------:R1:W-:Y:S04]  /*5a5b0*/  STL.64 [R1+0x528], R214 ;  /* 0x000528d601007387 */ /* 0x0003e80000100a00 */
[----:B------:R-:W-:Y:S04]  /*5a5c0*/  STL.64 [R1+0x510], R216 ;  /* 0x000510d801007387 */ /* 0x000fe80000100a00 */
[----:B------:R3:W-:Y:S01]  /*5a5d0*/  STL.64 [R1+0x518], R218 ;  /* 0x000518da01007387 */ /* 0x0007e20000100a00 */
[C---:B-1----:R-:W-:Y:S04]  /*5a5e0*/  HMMA.1688.F32.TF32 R212, R140.reuse, R20, R232 ;  /* 0x000000148cd4723c */ /* 0x042fe800000810e8 */
[----:B------:R-:W-:Y:S02]  /*5a5f0*/  STL.64 [R1+0x500], R136 ;  /* 0x0005008801007387 */ /* 0x000fe40000100a00 */
[C---:B---3--:R-:W-:Y:S02]  /*5a600*/  HMMA.1688.F32.TF32 R216, R140.reuse, R16, R236 ;  /* 0x000000108cd8723c */ /* 0x048fe400000810ec */
[----:B------:R1:W-:Y:S04]  /*5a610*/  STL.64 [R1+0x508], R138 ;  /* 0x0005088a01007387 */ /* 0x0003e80000100a00 */
[C---:B-1----:R-:W-:Y:S11]  /*5a620*/  HMMA.1688.F32.TF32 R136, R140.reuse, R12, R244 ;  /* 0x0000000c8c88723c */ /* 0x042ff600000810f4 */
[----:B------:R-:W-:Y:S04]  /*5a630*/  STL.64 [R1+0x4f0], R212 ;  /* 0x0004f0d401007387 */ /* 0x000fe80000100a00 */
[----:B------:R1:W-:Y:S04]  /*5a640*/  STL.64 [R1+0x4f8], R214 ;  /* 0x0004f8d601007387 */ /* 0x0003e80000100a00 */
[----:B------:R3:W-:Y:S04]  /*5a650*/  STL.64 [R1+0x4e0], R216 ;  /* 0x0004e0d801007387 */ /* 0x0007e80000100a00 */
[----:B------:R3:W-:Y:S01]  /*5a660*/  STL.64 [R1+0x4e8], R218 ;  /* 0x0004e8da01007387 */ /* 0x0007e20000100a00 */
[C---:B-1----:R-:W-:Y:S06]  /*5a670*/  HMMA.1688.F32.TF32 R212, R140.reuse, R8, R248 ;  /* 0x000000088cd4723c */ /* 0x042fec00000810f8 */
[----:B------:R-:W-:Y:S01]  /*5a680*/  HMMA.1688.F32.TF32 R140, R140, R4, R196 ;  /* 0x000000048c8c723c */ /* 0x000fe200000810c4 */
[----:B------:R-:W-:Y:S04]  /*5a690*/  STL.64 [R1+0x4d0], R136 ;  /* 0x0004d08801007387 */ /* 0x000fe80000100a00 */
[----:B------:R-:W-:-:S12]  /*5a6a0*/  STL.64 [R1+0x4d8], R138 ;  /* 0x0004d88a01007387 */ /* 0x000fd80000100a00 */
[----:B------:R1:W-:Y:S01]  /*5a6b0*/  STL.64 [R1+0x4c0], R212 ;  /* 0x0004c0d401007387 */ /* 0x0003e20000100a00 */
[----:B----4-:R-:W-:-:S03]  /*5a6c0*/  IMAD.MOV.U32 R248, RZ, RZ, R240 ;  /* 0x000000fffff87224 */ /* 0x010fc600078e00f0 */
[----:B------:R4:W-:Y:S04]  /*5a6d0*/  STL.64 [R1+0x4c8], R214 ;  /* 0x0004c8d601007387 */ /* 0x0009e80000100a00 */
[----:B------:R-:W-:Y:S01]  /*5a6e0*/  STL.64 [R1+0x4a0], R140 ;  /* 0x0004a08c01007387 */ /* 0x000fe20000100a00 */
[----:B------:R-:W-:-:S03]  /*5a6f0*/  MOV R249, R241 ;  /* 0x000000f100f97202 */ /* 0x000fc60000000f00 */
[----:B------:R-:W-:Y:S01]  /*5a700*/  STL.64 [R1+0x4a8], R142 ;  /* 0x0004a88e01007387 */ /* 0x000fe20000100a00 */
[----:B--2---:R-:W-:-:S03]  /*5a710*/  IMAD.MOV.U32 R250, RZ, RZ, R242 ;  /* 0x000000fffffa7224 */ /* 0x004fc600078e00f2 */
[----:B------:R-:W2:Y:S01]  /*5a720*/  LDL.LU R240, [R1+0x443c] ;  /* 0x00443c0001f07983 */ /* 0x000ea20000300800 */
[----:B------:R-:W-:Y:S02]  /*5a730*/  IMAD.MOV.U32 R251, RZ, RZ, R243 ;  /* 0x000000fffffb7224 */ /* 0x000fe400078e00f3 */
[----:B------:R-:W-:Y:S02]  /*5a740*/  IMAD.MOV.U32 R246, RZ, RZ, R134 ;  /* 0x000000fffff67224 */ /* 0x000fe400078e0086 */
[----:B------:R-:W-:Y:S01]  /*5a750*/  IMAD.MOV.U32 R244, RZ, RZ, R132 ;  /* 0x000000fffff47224 */ /* 0x000fe200078e0084 */
[----:B------:R-:W-:Y:S01]  /*5a760*/  MOV R245, R133 ;  /* 0x0000008500f57202 */ /* 0x000fe20000000f00 */
[----:B------:R-:W-:Y:S01]  /*5a770*/  IMAD.MOV.U32 R247, RZ, RZ, R135 ;  /* 0x000000fffff77224 */ /* 0x000fe200078e0087 */
[----:B---3--:R-:W-:Y:S01]  /*5a780*/  MOV R217, R181 ;  /* 0x000000b500d97202 */ /* 0x008fe20000000f00 */
[----:B------:R-:W-:Y:S02]  /*5a790*/  IMAD.MOV.U32 R216, RZ, RZ, R180 ;  /* 0x000000ffffd87224 */ /* 0x000fe400078e00b4 */
[----:B------:R-:W-:-:S02]  /*5a7a0*/  IMAD.MOV.U32 R218, RZ, RZ, R182 ;  /* 0x000000ffffda7224 */ /* 0x000fc400078e00b6 */
[----:B------:R-:W-:Y:S01]  /*5a7b0*/  IMAD.MOV.U32 R219, RZ, RZ, R184 ;  /* 0x000000ffffdb7224 */ /* 0x000fe200078e00b8 */
[----:B-1----:R-:W-:Y:S01]  /*5a7c0*/  MOV R213, R188 ;  /* 0x000000bc00d57202 */ /* 0x002fe20000000f00 */
[----:B------:R-:W-:Y:S02]  /*5a7d0*/  IMAD.MOV.U32 R212, RZ, RZ, R185 ;  /* 0x000000ffffd47224 */ /* 0x000fe400078e00b9 */
[----:B----4-:R-:W-:Y:S02]  /*5a7e0*/  IMAD.MOV.U32 R214, RZ, RZ, R189 ;  /* 0x000000ffffd67224 */ /* 0x010fe400078e00bd */
[----:B------:R-:W-:Y:S02]  /*5a7f0*/  IMAD.MOV.U32 R238, RZ, RZ, R178 ;  /* 0x000000ffffee7224 */ /* 0x000fe400078e00b2 */
[----:B------:R-:W-:Y:S01]  /*5a800*/  IMAD.MOV.U32 R236, RZ, RZ, R176 ;  /* 0x000000ffffec7224 */ /* 0x000fe200078e00b0 */
[----:B------:R-:W-:Y:S01]  /*5a810*/  MOV R237, R177 ;  /* 0x000000b100ed7202 */ /* 0x000fe20000000f00 */
[----:B------:R-:W-:-:S02]  /*5a820*/  IMAD.MOV.U32 R239, RZ, RZ, R179 ;  /* 0x000000ffffef7224 */ /* 0x000fc400078e00b3 */
[----:B------:R-:W-:Y:S02]  /*5a830*/  IMAD.MOV.U32 R215, RZ, RZ, R190 ;  /* 0x000000ffffd77224 */ /* 0x000fe400078e00be */
[----:B------:R-:W-:Y:S02]  /*5a840*/  IMAD.MOV.U32 R222, RZ, RZ, R194 ;  /* 0x000000ffffde7224 */ /* 0x000fe400078e00c2 */
[----:B------:R-:W-:Y:S01]  /*5a850*/  IMAD.MOV.U32 R220, RZ, RZ, R192 ;  /* 0x000000ffffdc7224 */ /* 0x000fe200078e00c0 */
[----:B------:R-:W-:Y:S01]  /*5a860*/  MOV R221, R193 ;  /* 0x000000c100dd7202 */ /* 0x000fe20000000f00 */
[----:B------:R-:W-:-:S15]  /*5a870*/  HMMA.1688.F32.TF32 R136, R156, R128, R208 ;  /* 0x000000809c88723c */ /* 0x000fde00000810d0 */
[----:B------:R-:W-:-:S08]  /*5a880*/  NOP ;  /* 0x0000000000007918 */ /* 0x000fd00000000000 */
        /* <DEDUP_REMOVED lines=23> */
[----:B---3--:R-:W3:Y:S01]  /*5aa00*/  LDL.LU R138, [R1+0x178] ;  /* 0x00017800018a7983 */ /* 0x008ee20000300800 */
[----:B------:R-:W-:-:S03]  /*5aa10*/  IMAD.MOV.U32 R223, RZ, RZ, R200 ;  /* 0x000000ffffdf7224 */ /* 0x000fc600078e00c8 */
[----:B------:R-:W3:Y:S01]  /*5aa20*/  LDL.LU R139, [R1+0x17c] ;  /* 0x00017c00018b7983 */ /* 0x000ee20000300800 */
[----:B------:R-:W-:-:S03]  /*5aa30*/  IMAD.MOV.U32 R228, RZ, RZ, R201 ;  /* 0x000000ffffe47224 */ /* 0x000fc600078e00c9 */
[----:B------:R-:W3:Y:S01]  /*5aa40*/  LDL.LU R192, [R1+0x43ec] ;  /* 0x0043ec0001c07983 */ /* 0x000ee20000300800 */
[----:B------:R-:W-:-:S03]  /*5aa50*/  MOV R229, R202 ;  /* 0x000000ca00e57202 */ /* 0x000fc60000000f00 */
[----:B------:R-:W3:Y:S01]  /*5aa60*/  LDL.LU R193, [R1+0x43e8] ;  /* 0x0043e80001c17983 */ /* 0x000ee20000300800 */
[----:B------:R-:W-:-:S03]  /*5aa70*/  IMAD.MOV.U32 R230, RZ, RZ, R203 ;  /* 0x000000ffffe67224 */ /* 0x000fc600078e00cb */
[----:B------:R-:W3:Y:S01]  /*5aa80*/  LDL.LU R194, [R1+0x43e4] ;  /* 0x0043e40001c27983 */ /* 0x000ee20000300800 */
        /* <DEDUP_REMOVED lines=11> */
[----:B------:R-:W3:Y:S01]  /*5ab40*/  LDL.LU R207, [R1+0x43c4] ;  /* 0x0043c40001cf7983 */ /* 0x000ee20000300800 */
[----:B------:R-:W-:-:S02]  /*5ab50*/  IMAD.MOV.U32 R235, RZ, RZ, R195 ;  /* 0x000000ffffeb7224 */ /* 0x000fc400078e00c3 */
[----:B------:R-:W-:Y:S01]  /*5ab60*/  IMAD.MOV.U32 R196, RZ, RZ, R191 ;  /* 0x000000ffffc47224 */ /* 0x000fe200078e00bf */
[----:B------:R-:W3:Y:S04]  /*5ab70*/  LDL.LU R195, [R1+0x43c0] ;  /* 0x0043c00001c37983 */ /* 0x000ee80000300800 */
[----:B------:R-:W3:Y:S01]  /*5ab80*/  LDL.LU R191, [R1+0x43bc] ;  /* 0x0043bc0001bf7983 */ /* 0x000ee20000300800 */
[----:B------:R-:W-:Y:S01]  /*5ab90*/  MOV R197, R186 ;  /* 0x000000ba00c57202 */ /* 0x000fe20000000f00 */
[----:B------:R-:W-:Y:S02]  /*5aba0*/  IMAD.MOV.U32 R198, RZ, RZ, R187 ;  /* 0x000000ffffc67224 */ /* 0x000fe400078e00bb */
[----:B------:R-:W3:Y:S01]  /*5abb0*/  LDL.LU R186, [R1+0x43b8] ;  /* 0x0043b80001ba7983 */ /* 0x000ee20000300800 */
[----:B------:R-:W-:-:S03]  /*5abc0*/  IMAD.MOV.U32 R199, RZ, RZ, R183 ;  /* 0x000000ffffc77224 */ /* 0x000fc600078e00b7 */
[----:B------:R-:W3:Y:S04]  /*5abd0*/  LDL.LU R187, [R1+0x43b4] ;  /* 0x0043b40001bb7983 */ /* 0x000ee80000300800 */
[----:B------:R-:W3:Y:S01]  /*5abe0*/  LDL.LU R183, [R1+0x43b0] ;  /* 0x0043b00001b77983 */ /* 0x000ee20000300800 */
[C---:B--2---:R-:W-:Y:S06]  /*5abf0*/  HMMA.1688.F32.TF32 R240, R156.reuse, R92, R240 ;  /* 0x0000005c9cf0723c */ /* 0x044fec00000810f0 */
[C---:B----4-:R-:W-:Y:S06]  /*5ac00*/  HMMA.1688.F32.TF32 R132, R156.reuse, R96, R132 ;  /* 0x000000609c84723c */ /* 0x050fec0000081084 */
[C---:B---3--:R-:W-:Y:S06]  /*5ac10*/  HMMA.1688.F32.TF32 R140, R156.reuse, R124, R204 ;  /* 0x0000007c9c8c723c */ /* 0x048fec00000810cc */
        /* <DEDUP_REMOVED lines=8> */
[----:B------:R-:W-:Y:S03]  /*5aca0*/  STL.64 [R1+0x460], R192 ;  /* 0x000460c001007387 */ /* 0x000fe60000100a00 */
[C---:B------:R-:W-:Y:S01]  /*5acb0*/  HMMA.1688.F32.TF32 R180, R156.reuse, R104, R180 ;  /* 0x000000689cb4723c */ /* 0x040fe200000810b4 */
[----:B------:R-:W-:Y:S09]  /*5acc0*/  STL.64 [R1+0x468], R194 ;  /* 0x000468c201007387 */ /* 0x000ff20000100a00 */
        /* <DEDUP_REMOVED lines=8> */
[----:B------:R-:W-:Y:S04]  /*5ad50*/  STL.64 [R1+0x3f8], R142 ;  /* 0x0003f88e01007387 */ /* 0x000fe80000100a00 */
[----:B------:R-:W-:Y:S04]  /*5ad60*/  STL.64 [R1+0x3fb8], R242 ;  /* 0x003fb8f201007387 */ /* 0x000fe80000100a00 */
[----:B------:R-:W-:Y:S04]  /*5ad70*/  STL.64 [R1+0x3c0], R132 ;  /* 0x0003c08401007387 */ /* 0x000fe80000100a00 */
[----:B------:R1:W-:Y:S02]  /*5ad80*/  STL.64 [R1+0x3c8], R134 ;  /* 0x0003c88601007387 */ /* 0x0003e40000100a00 */
[C---:B-1----:R-:W-:Y:S02]  /*5ad90*/  HMMA.1688.F32.TF32 R132, R156.reuse, R88, R136 ;  /* 0x000000589c84723c */ /* 0x042fe40000081088 */
[----:B------:R-:W-:Y:S04]  /*5ada0*/  STL.64 [R1+0x3fb0], R240 ;  /* 0x003fb0f001007387 */ /* 0x000fe80000100a00 */
        /* <DEDUP_REMOVED lines=9> */
[C---:B-1----:R-:W-:Y:S09]  /*5ae40*/  HMMA.1688.F32.TF32 R140, R156.reuse, R72, R228 ;  /* 0x000000489c8c723c */ /* 0x042ff200000810e4 */
[----:B------:R-:W-:Y:S01]  /*5ae50*/  IMAD.MOV.U32 R243, RZ, RZ, R132 ;  /* 0x000000fffff37224 */ /* 0x000fe200078e0084 */
[----:B--2---:R-:W-:Y:S01]  /*5ae60*/  HMMA.1688.F32.TF32 R136, R156, R68, R232 ;  /* 0x000000449c88723c */ /* 0x004fe200000810e8 */
[----:B------:R-:W-:Y:S01]  /*5ae70*/  MOV R242, R133 ;  /* 0x0000008500f27202 */ /* 0x000fe20000000f00 */
[----:B------:R-:W-:-:S02]  /*5ae80*/  IMAD.MOV.U32 R241, RZ, RZ, R134 ;  /* 0x000000fffff17224 */ /* 0x000fc400078e0086 */
[----:B------:R-:W-:Y:S02]  /*5ae90*/  IMAD.MOV.U32 R240, RZ, RZ, R135 ;  /* 0x000000fffff07224 */ /* 0x000fe400078e0087 */
[C---:B------:R-:W-:Y:S01]  /*5aea0*/  HMMA.1688.F32.TF32 R132, R156.reuse, R40, R236 ;  /* 0x000000289c84723c */ /* 0x040fe200000810ec */
        /* <DEDUP_REMOVED lines=58> */
[----:B------:R-:W3:Y:S04]  /*5b250*/  LDL.LU R169, [R1+0x43a0] ;  /* 0x0043a00001a97983 */ /* 0x000ee80000300800 */
[----:B------:R-:W3:Y:S04]  /*5b260*/  LDL.LU R165, [R1+0x439c] ;  /* 0x00439c0001a57983 */ /* 0x000ee80000300800 */
[----:B------:R-:W3:Y:S04]  /*5b270*/  LDL.LU R164, [R1+0x4398] ;  /* 0x0043980001a47983 */ /* 0x000ee80000300800 */
[----:B------:R-:W3:Y:S04]  /*5b280*/  LDL.LU R161, [R1+0x4394] ;  /* 0x0043940001a17983 */ /* 0x000ee80000300800 */
[----:B------:R-:W3:Y:S01]  /*5b290*/  LDL.LU R160, [R1+0x4390] ;  /* 0x0043900001a07983 */ /* 0x000ee20000300800 */
[C---:B------:R-:W-:Y:S06]  /*5b2a0*/  HMMA.1688.F32.TF32 R148, R156.reuse, R12, R148 ;  /* 0x0000000c9c94723c */ /* 0x040fec0000081094 */
[C---:B------:R-:W-:Y:S06]  /*5b2b0*/  HMMA.1688.F32.TF32 R152, R156.reuse, R8, R152 ;  /* 0x000000089c98723c */ /* 0x040fec0000081098 */
[C---:B--2---:R-:W-:Y:S06]  /*5b2c0*/  HMMA.1688.F32.TF32 R244, R156.reuse, R32, R244 ;  /* 0x000000209cf4723c */ /* 0x044fec00000810f4 */
[C---:B-1----:R-:W-:Y:S06]  /*5b2d0*/  HMMA.1688.F32.TF32 R132, R156.reuse, R56, R212 ;  /* 0x000000389c84723c */ /* 0x042fec00000810d4 */
[C---:B----4-:R-:W-:Y:S06]  /*5b2e0*/  HMMA.1688.F32.TF32 R140, R156.reuse, R52, R216 ;  /* 0x000000349c8c723c */ /* 0x050fec00000810d8 */
[C---:B---3--:R-:W-:Y:S11]  /*5b2f0*/  HMMA.1688.F32.TF32 R136, R156.reuse, R48, R220 ;  /* 0x000000309c88723c */ /* 0x048ff600000810dc */
[----:B------:R-:W-:Y:S04]  /*5b300*/  STL.64 [R1+0x30], R132 ;  /* 0x0000308401007387 */ /* 0x000fe80000100a00 */
[----:B------:R1:W-:Y:S02]  /*5b310*/  STL.64 [R1+0x38], R134 ;  /* 0x0000388601007387 */ /* 0x0003e40000100a00 */
[C---:B-1----:R-:W-:Y:S02]  /*5b320*/  HMMA.1688.F32.TF32 R132, R156.reuse, R44, R228 ;  /* 0x0000002c9c84723c */ /* 0x042fe400000810e4 */
[----:B------:R-:W-:Y:S04]  /*5b330*/  STL.64 [R1+0x20], R140 ;  /* 0x0000208c01007387 */ /* 0x000fe80000100a00 */
[----:B------:R-:W-:Y:S04]  /*5b340*/  STL.64 [R1+0x28], R142 ;  /* 0x0000288e01007387 */ /* 0x000fe80000100a00 */
[----:B------:R-:W-:Y:S04]  /*5b350*/  STL.64 [R1+0x10], R136 ;  /* 0x0000108801007387 */ /* 0x000fe80000100a00 */
[----:B------:R1:W-:Y:S04]  /*5b360*/  STL.64 [R1+0x18], R138 ;  /* 0x0000188a01007387 */ /* 0x0003e80000100a00 */
[----:B------:R-:W-:Y:S05]  /*5b370*/  STL.64 [R1+0x3f78], R246 ;  /* 0x003f78f601007387 */ /* 0x000fea0000100a00 */
[----:B------:R-:W-:Y:S04]  /*5b380*/  STL.64 [R1], R132 ;  /* 0x0000008401007387 */ /* 0x000fe80000100a00 */
[----:B------:R2:W-:Y:S01]  /*5b390*/  STL.64 [R1+0x8], R134 ;  /* 0x0000088601007387 */ /* 0x0005e20000100a00 */
[C---:B-1----:R-:W-:Y:S06]  /*5b3a0*/  HMMA.1688.F32.TF32 R136, R156.reuse, R24, R236 ;  /* 0x000000189c88723c */ /* 0x042fec00000810ec */
[C---:B--2---:R-:W-:Y:S06]  /*5b3b0*/  HMMA.1688.F32.TF32 R132, R156.reuse, R28, R232 ;  /* 0x0000001c9c84723c */ /* 0x044fec00000810e8 */
[C---:B------:R-:W-:Y:S06]  /*5b3c0*/  HMMA.1688.F32.TF32 R140, R156.reuse, R20, R248 ;  /* 0x000000149c8c723c */ /* 0x040fec00000810f8 */
[C---:B------:R-:W-:Y:S01]  /*5b3d0*/  HMMA.1688.F32.TF32 R144, R156.reuse, R16, R144 ;  /* 0x000000109c90723c */ /* 0x040fe20000081090 */
[----:B------:R-:W-:Y:S04]  /*5b3e0*/  STL.64 [R1+0x3f70], R244 ;  /* 0x003f70f401007387 */ /* 0x000fe80000100a00 */
[----:B------:R-:W-:Y:S04]  /*5b3f0*/  LDS R237, [R252+UR10+0x24100] ;  /* 0x0241000afced7984 */ /* 0x000fe80008000800 */
[----:B------:R-:W-:Y:S04]  /*5b400*/  LDS R239, [R252+UR10+0x24900] ;  /* 0x0249000afcef7984 */ /* 0x000fe80008000800 */
        /* <DEDUP_REMOVED lines=8> */
[----:B------:R-:W-:Y:S04]  /*5b490*/  STL.64 [R1+0x3f88], R142 ;  /* 0x003f888e01007387 */ /* 0x000fe80000100a00 */
[----:B------:R1:W-:Y:S04]  /*5b4a0*/  STL.64 [R1+0x3f80], R140 ;  /* 0x003f808c01007387 */ /* 0x0003e80000100a00 */
[----:B------:R-:W-:Y:S04]  /*5b4b0*/  STL.64 [R1+0x3f98], R146 ;  /* 0x003f989201007387 */ /* 0x000fe80000100a00 */
[----:B------:R-:W-:Y:S04]  /*5b4c0*/  STL.64 [R1+0x3f90], R144 ;  /* 0x003f909001007387 */ /* 0x000fe80000100a00 */
[----:B------:R-:W-:Y:S04]  /*5b4d0*/  STL.64 [R1+0x3fa8], R150 ;  /* 0x003fa89601007387 */ /* 0x000fe80000100a00 */
[----:B------:R-:W-:Y:S04]  /*5b4e0*/  STL.64 [R1+0x3fa0], R148 ;  /* 0x003fa09401007387 */ /* 0x000fe80000100a00 */
[----:B------:R-:W-:Y:S04]  /*5b4f0*/  STL.64 [R1+0x3fc8], R154 ;  /* 0x003fc89a01007387 */ /* 0x000fe80000100a00 */
[----:B------:R-:W-:Y:S01]  /*5b500*/  STL.64 [R1+0x3fc0], R152 ;  /* 0x003fc09801007387 */ /* 0x000fe20000100a00 */
[----:B------:R-:W-:Y:S03]  /*5b510*/  HMMA.1688.F32.TF32 R156, R156, R4, R196 ;  /* 0x000000049c9c723c */ /* 0x000fe600000810c4 */
        /* <DEDUP_REMOVED lines=65> */
[----:B------:R-:W-:Y:S01]  /*5b930*/  STL.64 [R1+0x3fe0], R156 ;  /* 0x003fe09c01007387 */ /* 0x000fe20000100a00 */
[C---:B---3--:R-:W-:Y:S06]  /*5b940*/  HMMA.1688.F32.TF32 R160, R224.reuse, R68, R160 ;  /* 0x00000044e0a0723c */ /* 0x048fec00000810a0 */
[C---:B-1----:R-:W-:Y:S06]  /*5b950*/  HMMA.1688.F32.TF32 R140, R224.reuse, R128, R176 ;  /* 0x00000080e08c723c */ /* 0x042fec00000810b0 */
[----:B--2---:R-:W-:-:S15]  /*5b960*/  HMMA.1688.F32.TF32 R136, R224, R124, R180 ;  /* 0x0000007ce088723c */ /* 0x004fde00000810b4 */
[----:B------:R-:W-:-:S02]  /*5b970*/  NOP ;  /* 0x0000000000007918 */ /* 0x000fc40000000000 */
[----:B------:R-:W-:Y:S04]  /*5b980*/  STL.64 [R1+0x150], R140 ;  /* 0x0001508c01007387 */ /* 0x000fe80000100a00 */
[----:B------:R4:W-:Y:S02]  /*5b990*/  STL.64 [R1+0x158], R142 ;  /* 0x0001588e01007387 */ /* 0x0009e40000100a00 */
[----:B----4-:R-:W-:Y:S01]  /*5b9a0*/  HMMA.1688.F32.TF32 R140, R224, R120, R184 ;  /* 0x00000078e08c723c */ /* 0x010fe200000810b8 */
[----:B------:R-:W-:Y:S01]  /*5b9b0*/  IMAD.MOV.U32 R134, RZ, RZ, R138 ;  /* 0x000000ffff867224 */ /* 0x000fe200078e008a */
[----:B------:R-:W-:Y:S01]  /*5b9c0*/  MOV R133, R137 ;  /* 0x0000008900857202 */ /* 0x000fe20000000f00 */
[----:B------:R-:W-:Y:S02]  /*5b9d0*/  IMAD.MOV.U32 R135, RZ, RZ, R139 ;  /* 0x000000ffff877224 */ /* 0x000fe400078e008b */
[----:B------:R-:W-:-:S03]  /*5b9e0*/  IMAD.MOV.U32 R132, RZ, RZ, R136 ;  /* 0x000000ffff847224 */ /* 0x000fc600078e0088 */
[----:B------:R-:W-:Y:S04]  /*5b9f0*/  STL.64 [R1+0x3ff8], R134 ;  /* 0x003ff88601007387 */ /* 0x000fe80000100a00 */
[----:B------:R1:W-:-:S12]  /*5ba00*/  STL.64 [R1+0x3ff0], R132 ;  /* 0x003ff08401007387 */ /* 0x0003d80000100a00 */
[----:B------:R-:W-:Y:S01]  /*5ba10*/  IMAD.MOV.U32 R138, RZ, RZ, R142 ;  /* 0x000000ffff8a7224 */ /* 0x000fe200078e008e */
[----:B------:R-:W-:Y:S01]  /*5ba20*/  MOV R137, R141 ;  /* 0x0000008d00897202 */ /* 0x000fe20000000f00 */
[----:B------:R-:W-:Y:S02]  /*5ba30*/  IMAD.MOV.U32 R139, RZ, RZ, R143 ;  /* 0x000000ffff8b7224 */ /* 0x000fe400078e008f */
[----:B------:R-:W-:Y:S02]  /*5ba40*/  IMAD.MOV.U32 R136, RZ, RZ, R140 ;  /* 0x000000ffff887224 */ /* 0x000fe400078e008c */
[C---:B------:R-:W-:Y:S01]  /*5ba50*/  HMMA.1688.F32.TF32 R140, R224.reuse, R116, R188 ;  /* 0x00000074e08c723c */ /* 0x040fe200000810bc */
[----:B------:R-:W-:Y:S04]  /*5ba60*/  STL.64 [R1+0x4008], R138 ;  /* 0x0040088a01007387 */ /* 0x000fe80000100a00 */
[----:B------:R2:W-:Y:S01]  /*5ba70*/  STL.64 [R1+0x4000], R136 ;  /* 0x0040008801007387 */ /* 0x0005e20000100a00 */
[C---:B-1----:R-:W-:Y:S06]  /*5ba80*/  HMMA.1688.F32.TF32 R132, R224.reuse, R108, R200 ;  /* 0x0000006ce084723c */ /* 0x042fec00000810c8 */
[C---:B--2---:R-:W-:Y:S11]  /*5ba90*/  HMMA.1688.F32.TF32 R136, R224.reuse, R112, R192 ;  /* 0x00000070e088723c */ /* 0x044ff600000810c0 */
[----:B------:R-:W-:Y:S04]  /*5baa0*/  STL.64 [R1+0x120], R140 ;  /* 0x0001208c01007387 */ /* 0x000fe80000100a00 */
[----:B------:R1:W-:Y:S02]  /*5bab0*/  STL.64 [R1+0x128], R142 ;  /* 0x0001288e01007387 */ /* 0x0003e40000100a00 */
[C---:B-1----:R-:W-:Y:S06]  /*5bac0*/  HMMA.1688.F32.TF32 R140, R224.reuse, R104, R204 ;  /* 0x00000068e08c723c */ /* 0x042fec00000810cc */
        /* <DEDUP_REMOVED lines=23> */
[----:B--2---:R-:W-:Y:S05]  /*5bc40*/  HMMA.1688.F32.TF32 R132, R224, R72, R196 ;  /* 0x00000048e084723c */ /* 0x004fea00000810c4 */
[----:B------:R1:W-:Y:S04]  /*5bc50*/  STL.64 [R1+0x90], R140 ;  /* 0x0000908c01007387 */ /* 0x0003e80000100a00 */
[----:B------:R2:W-:Y:S01]  /*5bc60*/  STL.64 [R1+0x98], R142 ;  /* 0x0000988e01007387 */ /* 0x0005e20000100a00 */
[----:B------:R-:W-:Y:S01]  /*5bc70*/  IMAD.MOV.U32 R233, RZ, RZ, R173 ;  /* 0x000000ffffe97224 */ /* 0x000fe200078e00ad */
[----:B------:R-:W-:-:S06]  /*5bc80*/  MOV R234, R172 ;  /* 0x000000ac00ea7202 */ /* 0x000fcc0000000f00 */
[----:B------:R-:W-:Y:S04]  /*5bc90*/  STL.64 [R1+0x80], R136 ;  /* 0x0000808801007387 */ /* 0x000fe80000100a00 */
[----:B------:R-:W-:Y:S04]  /*5bca0*/  STL.64 [R1+0x88], R138 ;  /* 0x0000888a01007387 */ /* 0x000fe80000100a00 */
[----:B------:R-:W-:Y:S04]  /*5bcb0*/  STL.64 [R1+0x3f38], R162 ;  /* 0x003f38a201007387 */ /* 0x000fe80000100a00 */
[----:B------:R3:W-:Y:S04]  /*5bcc0*/  STL.64 [R1+0x70], R132 ;  /* 0x0000708401007387 */ /* 0x0007e80000100a00 */
[----:B------:R4:W-:Y:S04]  /*5bcd0*/  STL.64 [R1+0x78], R134 ;  /* 0x0000788601007387 */ /* 0x0009e80000100a00 */
[----:B------:R-:W-:Y:S01]  /*5bce0*/  STL.64 [R1+0x3f30], R160 ;  /* 0x003f30a001007387 */ /* 0x000fe20000100a00 */
[----:B------:R-:W-:-:S03]  /*5bcf0*/  IMAD.MOV.U32 R216, RZ, RZ, R169 ;  /* 0x000000ffffd87224 */ /* 0x000fc600078e00a9 */
[----:B------:R-:W2:Y:S01]  /*5bd00*/  LDL.LU R232, [R1+0x11e0] ;  /* 0x0011e00001e87983 */ /* 0x000ea20000300800 */
[----:B------:R-:W-:-:S03]  /*5bd10*/  IMAD.MOV.U32 R217, RZ, RZ, R168 ;  /* 0x000000ffffd97224 */ /* 0x000fc600078e00a8 */
[----:B------:R-:W3:Y:S04]  /*5bd20*/  LDL.LU R173, [R1+0x438c] ;  /* 0x00438c0001ad7983 */ /* 0x000ee80000300800 */
[----:B------:R-:W3:Y:S04]  /*5bd30*/  LDL.LU R172, [R1+0x4388] ;  /* 0x0043880001ac7983 */ /* 0x000ee80000300800 */
[----:B------:R-:W2:Y:S04]  /*5bd40*/  LDL.LU R235, [R1+0x11ec] ;  /* 0x0011ec0001eb7983 */ /* 0x000ea80000300800 */
[----:B------:R-:W4:Y:S04]  /*5bd50*/  LDL.LU R169, [R1+0x4384] ;  /* 0x0043840001a97983 */ /* 0x000f280000300800 */
[----:B------:R-:W4:Y:S04]  /*5bd60*/  LDL.LU R168, [R1+0x4380] ;  /* 0x0043800001a87983 */ /* 0x000f280000300800 */
[----:B------:R-:W3:Y:S04]  /*5bd70*/  LDL.LU R218, [R1+0x1228] ;  /* 0x0012280001da7983 */ /* 0x000ee80000300800 */
[----:B------:R-:W3:Y:S04]  /*5bd80*/  LDL.LU R219, [R1+0x122c] ;  /* 0x00122c0001db7983 */ /* 0x000ee80000300800 */
        /* <DEDUP_REMOVED lines=32> */
[----:B------:R-:W-:-:S15]  /*5bf90*/  HMMA.1688.F32.TF32 R164, R224, R40, R164 ;  /* 0x00000028e0a4723c */ /* 0x000fde00000810a4 */
[----:B------:R-:W-:-:S08]  /*5bfa0*/  NOP ;  /* 0x0000000000007918 */ /* 0x000fd00000000000 */
[----:B------:R-:W-:Y:S04]  /*5bfb0*/  STL.64 [R1+0x3f48], R166 ;  /* 0x003f48a601007387 */ /* 0x000fe80000100a00 */
[----:B------:R-:W-:Y:S01]  /*5bfc0*/  STL.64 [R1+0x3f40], R164 ;  /* 0x003f40a401007387 */ /* 0x000fe20000100a00 */
[C---:B---3--:R-:W-:Y:S06]  /*5bfd0*/  HMMA.1688.F32.TF32 R188, R224.reuse, R48, R216 ;  /* 0x00000030e0bc723c */ /* 0x048fec00000810d8 */
[C---:B--2---:R-:W-:Y:S06]  /*5bfe0*/  HMMA.1688.F32.TF32 R172, R224.reuse, R64, R172 ;  /* 0x00000040e0ac723c */ /* 0x044fec00000810ac */
[C---:B----4-:R-:W-:Y:S06]  /*5bff0*/  HMMA.1688.F32.TF32 R168, R224.reuse, R36, R168 ;  /* 0x00000024e0a8723c */ /* 0x050fec00000810a8 */
[C---:B------:R-:W-:Y:S06]  /*5c000*/  HMMA.1688.F32.TF32 R176, R224.reuse, R60, R204 ;  /* 0x0000003ce0b0723c */ /* 0x040fec00000810cc */
[C---:B------:R-:W-:Y:S11]  /*5c010*/  HMMA.1688.F32.TF32 R180, R224.reuse, R56, R208 ;  /* 0x00000038e0b4723c */ /* 0x040ff600000810d0 */
[----:B------:R-:W-:Y:S01]  /*5c020*/  STL.64 [R1+0x4018], R170 ;  /* 0x004018aa01007387 */ /* 0x000fe20000100a00 */
[C---:B------:R-:W-:Y:S06]  /*5c030*/  HMMA.1688.F32.TF32 R204, R224.reuse, R24, R232 ;  /* 0x00000018e0cc723c */ /* 0x040fec00000810e8 */
        /* <DEDUP_REMOVED lines=31> */
[----:B-1----:R-:W4:Y:S04]  /*5c230*/  LDL.LU R140, [R1+0x390] ;  /* 0x00039000018c7983 */ /* 0x002f280000300800 */
        /* <DEDUP_REMOVED lines=44> */
[----:B------:R-:W-:-:S05]  /*5c500*/  LOP3.LUT R146, R0, 0x40, RZ, 0x3c, !PT ;  /* 0x0000004000927812 */ /* 0x000fca00078e3cff */
[----:B------:R-:W-:Y:S04]  /*5c510*/  LDS R236, [R146+UR10+0x24100] ;  /* 0x0241000a92ec7984 */ /* 0x000fe80008000800 */
[----:B------:R-:W2:Y:S04]  /*5c520*/  LDS R238, [R146+UR10+0x24900] ;  /* 0x0249000a92ee7984 */ /* 0x000ea80008000800 */
[----:B------:R-:W-:Y:S04]  /*5c530*/  STL.64 [R1+0x40b8], R210 ;  /* 0x0040b8d201007387 */ /* 0x000fe80000100a00 */
[----:B------:R-:W-:Y:S01]  /*5c540*/  STL.64 [R1+0x40b0], R208 ;  /* 0x0040b0d001007387 */ /* 0x000fe20000100a00 */
[----:B--2---:R-:W-:Y:S06]  /*5c550*/  HMMA.1688.F32.TF32 R152, R236, R116, R152 ;  /* 0x00000074ec98723c */ /* 0x004fec0000081098 */
[C---:B---3--:R-:W-:Y:S06]  /*5c560*/  HMMA.1688.F32.TF32 R216, R224.reuse, R12, R216 ;  /* 0x0000000ce0d8723c */ /* 0x048fec00000810d8 */
[C---:B----4-:R-:W-:Y:S06]  /*5c570*/  HMMA.1688.F32.TF32 R212, R224.reuse, R16, R212 ;  /* 0x00000010e0d4723c */ /* 0x050fec00000810d4 */
[C---:B------:R-:W-:Y:S06]  /*5c580*/  HMMA.1688.F32.TF32 R220, R224.reuse, R8, R220 ;  /* 0x00000008e0dc723c */ /* 0x040fec00000810dc */
[----:B------:R-:W-:Y:S11]  /*5c590*/  HMMA.1688.F32.TF32 R224, R224, R4, R132 ;  /* 0x00000004e0e0723c */ /* 0x000ff60000081084 */
[----:B------:R-:W-:Y:S01]  /*5c5a0*/  STL.64 [R1+0x40c8], R214 ;  /* 0x0040c8d601007387 */ /* 0x000fe20000100a00 */
[C---:B------:R-:W-:Y:S03]  /*5c5b0*/  HMMA.1688.F32.TF32 R228, R236.reuse, R128, R228 ;  /* 0x00000080ece4723c */ /* 0x040fe600000810e4 */
[----:B------:R-:W-:Y:S03]  /*5c5c0*/  STL.64 [R1+0x40c0], R212 ;  /* 0x0040c0d401007387 */ /* 0x000fe60000100a00 */
[C---:B------:R-:W-:Y:S01]  /*5c5d0*/  HMMA.1688.F32.TF32 R248, R236.reuse, R124, R248 ;  /* 0x0000007cecf8723c */ /* 0x040fe200000810f8 */
        /* <DEDUP_REMOVED lines=19> */
[----:B------:R-:W-:Y:S01]  /*5c710*/  STL.64 [R1+0x1e8], R154 ;  /* 0x0001e89a01007387 */ /* 0x000fe20000100a00 */
[C---:B-1----:R-:W-:Y:S03]  /*5c720*/  HMMA.1688.F32.TF32 R132, R236.reuse, R108, R140 ;  /* 0x0000006cec84723c */ /* 0x042fe6000008108c */
[----:B------:R-:W-:Y:S04]  /*5c730*/  STL.64 [R1+0x1f0], R136 ;  /* 0x0001f08801007387 */ /* 0x000fe80000100a00 */
[----:B------:R1:W-:Y:S01]  /*5c740*/  STL.64 [R1+0x1f8], R138 ;  /* 0x0001f88a01007387 */ /* 0x0003e20000100a00 */
[C---:B------:R-:W-:Y:S06]  /*5c750*/  HMMA.1688.F32.TF32 R140, R236.reuse, R104, R244 ;  /* 0x00000068ec8c723c */ /* 0x040fec00000810f4 */
[C---:B-1----:R-:W-:Y:S09]  /*5c760*/  HMMA.1688.F32.TF32 R136, R236.reuse, R100, R240 ;  /* 0x00000064ec88723c */ /* 0x042ff200000810f0 */
[----:B------:R-:W-:Y:S04]  /*5c770*/  STL.64 [R1+0x200], R132 ;  /* 0x0002008401007387 */ /* 0x000fe80000100a00 */
[----:B------:R1:W-:Y:S04]  /*5c780*/  STL.64 [R1+0x208], R134 ;  /* 0x0002088601007387 */ /* 0x0003e80000100a00 */
[----:B------:R2:W-:Y:S04]  /*5c790*/  STL.64 [R1+0x210], R140 ;  /* 0x0002108c01007387 */ /* 0x0005e80000100a00 */
[----:B------:R3:W-:Y:S04]  /*5c7a0*/  STL.64 [R1+0x218], R142 ;  /* 0x0002188e01007387 */ /* 0x0007e80000100a00 */
[----:B------:R4:W-:Y:S04]  /*5c7b0*/  STL.64 [R1+0x220], R136 ;  /* 0x0002208801007387 */ /* 0x0009e80000100a00 */
[----:B------:R4:W-:Y:S01]  /*5c7c0*/  STL.64 [R1+0x228], R138 ;  /* 0x0002288a01007387 */ /* 0x0009e20000100a00 */
[----:B-1----:R-:W-:Y:S03]  /*5c7d0*/  HMMA.1688.F32.TF32 R132, R236, R96, R232 ;  /* 0x00000060ec84723c */ /* 0x002fe600000810e8 */
        /* <DEDUP_REMOVED lines=20> */
[----:B----4-:R-:W4:Y:S04]  /*5c920*/  LDL.LU R136, [R1+0x8a0] ;  /* 0x0008a00001887983 */ /* 0x010f280000300800 */
[----:B------:R-:W4:Y:S04]  /*5c930*/  LDL.LU R137, [R1+0x8a4] ;  /* 0x0008a40001897983 */ /* 0x000f280000300800 */
[----:B------:R-:W4:Y:S04]  /*5c940*/  LDL.LU R138, [R1+0x8a8] ;  /* 0x0008a800018a7983 */ /* 0x000f280000300800 */
[----:B------:R-:W4:Y:S01]  /*5c950*/  LDL.LU R139, [R1+0x8ac] ;  /* 0x0008ac00018b7983 */ /* 0x000f220000300800 */
[----:B------:R-:W-:-:S03]  /*5c960*/  IMAD.MOV.U32 R248, RZ, RZ, R132 ;  /* 0x000000fffff87224 */ /* 0x000fc600078e0084 */
[----:B------:R-:W2:Y:S01]  /*5c970*/  LDL.LU R160, [R1+0xa20] ;  /* 0x000a200001a07983 */ /* 0x000ea20000300800 */
[----:B------:R-:W-:-:S03]  /*5c980*/  MOV R249, R133 ;  /* 0x0000008500f97202 */ /* 0x000fc60000000f00 */
        /* <DEDUP_REMOVED lines=17> */
[----:B------:R1:W-:Y:S04]  /*5caa0*/  STL [R1+0x3f1c], R228 ;  /* 0x003f1ce401007387 */ /* 0x0003e80000100800 */
[----:B------:R1:W-:Y:S04]  /*5cab0*/  STL [R1+0x3f18], R250 ;  /* 0x003f18fa01007387 */ /* 0x0003e80000100800 */
[----:B------:R1:W-:Y:S04]  /*5cac0*/  STL [R1+0x3f14], R249 ;  /* 0x003f14f901007387 */ /* 0x0003e80000100800 */
[----:B------:R1:W-:Y:S01]  /*5cad0*/  STL [R1+0x3f10], R248 ;  /* 0x003f10f801007387 */ /* 0x0003e20000100800 */
[----:B------:R-:W-:Y:S01]  /*5cae0*/  HMMA.1688.F32.TF32 R164, R236, R92, R232 ;  /* 0x0000005ceca4723c */ /* 0x000fe200000810e8 */
[----:B------:R-:W-:-:S02]  /*5caf0*/  LOP3.LUT R147, R0, 0x20, RZ, 0x3c, !PT ;  /* 0x0000002000937812 */ /* 0x000fc400078e3cff */
[----:B------:R-:W-:Y:S04]  /*5cb00*/  LDS R232, [R0+UR10+0x24180] ;  /* 0x0241800a00e87984 */ /* 0x000fe80008000800 */
[----:B------:R-:W-:Y:S04]  /*5cb10*/  LDS R234, [R0+UR10+0x24980] ;  /* 0x0249800a00ea7984 */ /* 0x000fe80008000800 */
[----:B------:R-:W-:Y:S04]  /*5cb20*/  LDS R233, [R147+UR10+0x24180] ;  /* 0x0241800a93e97984 */ /* 0x000fe80008000800 */
[----:B------:R-:W1:Y:S09]  /*5cb30*/  LDS R235, [R147+UR10+0x24980] ;  /* 0x0249800a93eb7984 */ /* 0x000e720008000800 */
[----:B------:R-:W-:Y:S01]  /*5cb40*/  IMAD.MOV.U32 R251, RZ, RZ, R167 ;  /* 0x000000fffffb7224 */ /* 0x000fe200078e00a7 */
[----:B------:R-:W-:Y:S01]  /*5cb50*/  MOV R230, R165 ;  /* 0x000000a500e67202 */ /* 0x000fe20000000f00 */
[----:B------:R-:W-:-:S02]  /*5cb60*/  IMAD.MOV.U32 R231, RZ, RZ, R166 ;  /* 0x000000ffffe77224 */ /* 0x000fc400078e00a6 */
[----:B------:R-:W-:Y:S01]  /*5cb70*/  IMAD.MOV.U32 R229, RZ, RZ, R164 ;  /* 0x000000ffffe57224 */ /* 0x000fe200078e00a4 */
[C---:B----4-:R-:W-:Y:S01]  /*5cb80*/  HMMA.1688.F32.TF32 R136, R236.reuse, R84, R136 ;  /* 0x00000054ec88723c */ /* 0x050fe20000081088 */
[----:B------:R4:W-:Y:S04]  /*5cb90*/  STL [R1+0x3f2c], R251 ;  /* 0x003f2cfb01007387 */ /* 0x0009e80000100800 */
[----:B------:R4:W-:Y:S04]  /*5cba0*/  STL [R1+0x3f28], R231 ;  /* 0x003f28e701007387 */ /* 0x0009e80000100800 */
[----:B------:R4:W-:Y:S01]  /*5cbb0*/  STL [R1+0x3f24], R230 ;  /* 0x003f24e601007387 */ /* 0x0009e20000100800 */
[C---:B--2---:R-:W-:Y:S06]  /*5cbc0*/  HMMA.1688.F32.TF32 R160, R236.reuse, R88, R160 ;  /* 0x00000058eca0723c */ /* 0x044fec00000810a0 */
[----:B---3--:R-:W-:Y:S08]  /*5cbd0*/  HMMA.1688.F32.TF32 R132, R236, R80, R132 ;  /* 0x00000050ec84723c */ /* 0x008ff00000081084 */
[----:B-1----:R-:W-:Y:S01]  /*5cbe0*/  IMAD.MOV.U32 R228, RZ, RZ, R136 ;  /* 0x000000ffffe47224 */ /* 0x002fe200078e0088 */
[----:B------:R-:W-:Y:S01]  /*5cbf0*/  MOV R250, R137 ;  /* 0x0000008900fa7202 */ /* 0x000fe20000000f00 */
[----:B------:R-:W-:Y:S01]  /*5cc00*/  IMAD.MOV.U32 R249, RZ, RZ, R138 ;  /* 0x000000fffff97224 */ /* 0x000fe200078e008a */
[----:B------:R1:W-:Y:S01]  /*5cc10*/  STL [R1+0x3f20], R229 ;  /* 0x003f20e501007387 */ /* 0x0003e20000100800 */
[----:B------:R-:W-:-:S02]  /*5cc20*/  IMAD.MOV.U32 R248, RZ, RZ, R139 ;  /* 0x000000fffff87224 */ /* 0x000fc400078e008b */
[----:B------:R-:W-:Y:S10]  /*5cc30*/  HMMA.1688.F32.TF32 R136, R236, R72, R152 ;  /* 0x00000048ec88723c */ /* 0x000ff40000081098 */
[----:B----4-:R-:W-:Y:S01]  /*5cc40*/  IMAD.MOV.U32 R251, RZ, RZ, R132 ;  /* 0x000000fffffb7224 */ /* 0x010fe200078e0084 */
[----:B------:R-:W-:Y:S01]  /*5cc50*/  MOV R231, R133 ;  /* 0x0000008500e77202 */ /* 0x000fe20000000f00 */
[----:B------:R-:W-:-:S02]  /*5cc60*/  IMAD.MOV.U32 R230, RZ, RZ, R134 ;  /* 0x000000ffffe67224 */ /* 0x000fc400078e0086 */
[----:B-1----:R-:W-:Y:S01]  /*5cc70*/  IMAD.MOV.U32 R229, RZ, RZ, R135 ;  /* 0x000000ffffe57224 */ /* 0x002fe200078e0087 */
[C---:B------:R-:W-:Y:S06]  /*5cc80*/  HMMA.1688.F32.TF32 R156, R236.reuse, R76, R156 ;  /* 0x0000004cec9c723c */ /* 0x040fec000008109c */
[C---:B------:R-:W-:Y:S01]  /*5cc90*/  HMMA.1688.F32.TF32 R132, R236.reuse, R68, R148 ;  /* 0x00000044ec84723c */ /* 0x040fe20000081094 */
[----:B------:R-:W-:Y:S04]  /*5cca0*/  STL.64 [R1+0x3b0], R160 ;  /* 0x0003b0a001007387 */ /* 0x000fe80000100a00 */
        /* <DEDUP_REMOVED lines=14> */
[----:B------:R1:W-:Y:S04]  /*5cd90*/  STL.64 [R1+0x350], R140 ;  /* 0x0003508c01007387 */ /* 0x0003e80000100a00 */
[----:B------:R2:W-:Y:S04]  /*5cda0*/  STL.64 [R1+0x358], R142 ;  /* 0x0003588e01007387 */ /* 0x0005e80000100a00 */
[----:B------:R-:W3:Y:S08]  /*5cdb0*/  LDL.LU R244, [R1+0x14d0] ;  /* 0x0014d00001f47983 */ /* 0x000ef00000300800 */
[----:B------:R-:W-:Y:S04]  /*5cdc0*/  STL.64 [R1+0x340], R136 ;  /* 0x0003408801007387 */ /* 0x000fe80000100a00 */
[----:B------:R-:W-:Y:S04]  /*5cdd0*/  STL.64 [R1+0x348], R138 ;  /* 0x0003488a01007387 */ /* 0x000fe80000100a00 */
[----:B------:R4:W-:Y:S04]  /*5cde0*/  STL.64 [R1+0x330], R132 ;  /* 0x0003308401007387 */ /* 0x0009e80000100a00 */
[----:B------:R4:W-:Y:S04]  /*5cdf0*/  STL.64 [R1+0x338], R134 ;  /* 0x0003388601007387 */ /* 0x0009e80000100a00 */
[----:B------:R-:W3:Y:S04]  /*5ce00*/  LDL.LU R245, [R1+0x14d4] ;  /* 0x0014d40001f57983 */ /* 0x000ee80000300800 */
[----:B------:R-:W3:Y:S04]  /*5ce10*/  LDL.LU R246, [R1+0x14d8] ;  /* 0x0014d80001f67983 */ /* 0x000ee80000300800 */
[----:B------:R-:W3:Y:S04]  /*5ce20*/  LDL.LU R247, [R1+0x14dc] ;  /* 0x0014dc0001f77983 */ /* 0x000ee80000300800 */
[----:B-1----:R-:W3:Y:S04]  /*5ce30*/  LDL.LU R140, [R1+0x14e0] ;  /* 0x0014e000018c7983 */ /* 0x002ee80000300800 */
        /* <DEDUP_REMOVED lines=104> */
[C---:B---3--:R-:W-:Y:S06]  /*5d4c0*/  HMMA.1688.F32.TF32 R164, R232.reuse, R112, R164 ;  /* 0x00000070e8a4723c */ /* 0x048fec00000810a4 */
[----:B--2---:R-:W-:Y:S06]  /*5d4d0*/  HMMA.1688.F32.TF32 R172, R232, R120, R172 ;  /* 0x00000078e8ac723c */ /* 0x004fec00000810ac */
        /* <DEDUP_REMOVED lines=11> */
[C---:B------:R-:W-:Y:S11]  /*5d590*/  HMMA.1688.F32.TF32 R208, R236.reuse, R28, R208 ;  /* 0x0000001cecd0723c */ /* 0x040ff600000810d0 */
[----:B------:R-:W-:Y:S04]  /*5d5a0*/  STL.64 [R1+0x320], R248 ;  /* 0x000320f801007387 */ /* 0x000fe80000100a00 */
[----:B------:R-:W-:Y:S04]  /*5d5b0*/  STL.64 [R1+0x328], R250 ;  /* 0x000328fa01007387 */ /* 0x000fe80000100a00 */
[----:B------:R-:W-:Y:S01]  /*5d5c0*/  STL.64 [R1+0x310], R228 ;  /* 0x000310e401007387 */ /* 0x000fe20000100a00 */
[----:B------:R-:W-:Y:S03]  /*5d5d0*/  HMMA.1688.F32.TF32 R192, R236, R12, R192 ;  /* 0x0000000cecc0723c */ /* 0x000fe600000810c0 */
[----:B------:R-:W-:Y:S04]  /*5d5e0*/  STL.64 [R1+0x318], R230 ;  /* 0x000318e601007387 */ /* 0x000fe80000100a00 */
[----:B------:R-:W-:Y:S04]  /*5d5f0*/  STL.64 [R1+0x300], R224 ;  /* 0x000300e001007387 */ /* 0x000fe80000100a00 */
[----:B------:R-:W-:Y:S04]  /*5d600*/  STL.64 [R1+0x308], R226 ;  /* 0x000308e201007387 */ /* 0x000fe80000100a00 */
[----:B------:R-:W-:Y:S01]  /*5d610*/  STL.64 [R1+0x2f0], R220 ;  /* 0x0002f0dc01007387 */ /* 0x000fe20000100a00 */
[C---:B------:R-:W-:Y:S03]  /*5d620*/  HMMA.1688.F32.TF32 R180, R232.reuse, R128, R180 ;  /* 0x00000080e8b4723c */ /* 0x040fe600000810b4 */
        /* <DEDUP_REMOVED lines=41> */
[----:B------:R-:W-:Y:S04]  /*5d8c0*/  LDS R236, [R146+UR10+0x24180] ;  /* 0x0241800a92ec7984 */ /* 0x000fe80008000800 */
[----:B------:R-:W-:Y:S01]  /*5d8d0*/  LDS R238, [R146+UR10+0x24980] ;  /* 0x0249800a92ee7984 */ /* 0x000fe20008000800 */
[C---:B--2---:R-:W-:Y:S03]  /*5d8e0*/  HMMA.1688.F32.TF32 R132, R232.reuse, R88, R148 ;  /* 0x00000058e884723c */ /* 0x044fe60000081094 */
[----:B------:R-:W-:Y:S04]  /*5d8f0*/  STL.64 [R1+0x700], R156 ;  /* 0x0007009c01007387 */ /* 0x000fe80000100a00 */
[----:B------:R-:W-:Y:S01]  /*5d900*/  STL.64 [R1+0x708], R158 ;  /* 0x0007089e01007387 */ /* 0x000fe20000100a00 */
[C---:B------:R-:W-:Y:S03]  /*5d910*/  HMMA.1688.F32.TF32 R140, R232.reuse, R84, R140 ;  /* 0x00000054e88c723c */ /* 0x040fe6000008108c */
[----:B------:R-:W-:Y:S04]  /*5d920*/  LDS R237, [R252+UR10+0x24180] ;  /* 0x0241800afced7984 */ /* 0x000fe80008000800 */
[----:B------:R-:W1:Y:S04]  /*5d930*/  LDS R239, [R252+UR10+0x24980] ;  /* 0x0249800afcef7984 */ /* 0x000e680008000800 */
[----:B------:R-:W-:Y:S04]  /*5d940*/  STL.64 [R1+0x740], R136 ;  /* 0x0007408801007387 */ /* 0x000fe80000100a00 */
[----:B------:R2:W-:Y:S04]  /*5d950*/  STL.64 [R1+0x748], R138 ;  /* 0x0007488a01007387 */ /* 0x0005e80000100a00 */
[----:B------:R-:W-:Y:S04]  /*5d960*/  STL.64 [R1+0x8b0], R132 ;  /* 0x0008b08401007387 */ /* 0x000fe80000100a00 */
[----:B------:R3:W-:Y:S01]  /*5d970*/  STL.64 [R1+0x8b8], R134 ;  /* 0x0008b88601007387 */ /* 0x0007e20000100a00 */
[C---:B--2---:R-:W-:Y:S06]  /*5d980*/  HMMA.1688.F32.TF32 R136, R232.reuse, R80, R244 ;  /* 0x00000050e888723c */ /* 0x044fec00000810f4 */
[C---:B---3--:R-:W-:Y:S01]  /*5d990*/  HMMA.1688.F32.TF32 R132, R232.reuse, R76, R240 ;  /* 0x0000004ce884723c */ /* 0x048fe200000810f0 */
[----:B------:R-:W-:Y:S04]  /*5d9a0*/  STL.64 [R1+0x8a0], R140 ;  /* 0x0008a08c01007387 */ /* 0x000fe80000100a00 */
[----:B------:R-:W-:Y:S04]  /*5d9b0*/  STL.64 [R1+0x8a8], R142 ;  /* 0x0008a88e01007387 */ /* 0x000fe80000100a00 */
[----:B------:R-:W2:Y:S08]  /*5d9c0*/  LDL.LU R152, [R1+0x13a0] ;  /* 0x0013a00001987983 */ /* 0x000eb00000300800 */
[----:B------:R3:W-:Y:S04]  /*5d9d0*/  STL.64 [R1+0x890], R136 ;  /* 0x0008908801007387 */ /* 0x0007e80000100a00 */
[----:B------:R4:W-:Y:S04]  /*5d9e0*/  STL.64 [R1+0x898], R138 ;  /* 0x0008988a01007387 */ /* 0x0009e80000100a00 */
        /* <DEDUP_REMOVED lines=77> */
[C---:B--2---:R-:W-:Y:S06]  /*5dec0*/  HMMA.1688.F32.TF32 R204, R232.reuse, R72, R200 ;  /* 0x00000048e8cc723c */ /* 0x044fec00000810c8 */
[C---:B----4-:R-:W-:Y:S06]  /*5ded0*/  HMMA.1688.F32.TF32 R200, R232.reuse, R68, R196 ;  /* 0x00000044e8c8723c */ /* 0x050fec00000810c4 */
[C---:B---3--:R-:W-:Y:S06]  /*5dee0*/  HMMA.1688.F32.TF32 R196, R232.reuse, R40, R192 ;  /* 0x00000028e8c4723c */ /* 0x048fec00000810c0 */
        /* <DEDUP_REMOVED lines=21> */
[----:B------:R-:W2:Y:S01]  /*5e040*/  LDL.LU R243, [R1+0xfac] ;  /* 0x000fac0001f37983 */ /* 0x000ea20000300800 */
[C---:B-1----:R-:W-:Y:S06]  /*5e050*/  HMMA.1688.F32.TF32 R180, R232.reuse, R52, R176 ;  /* 0x00000034e8b4723c */ /* 0x042fec00000810b0 */
        /* <DEDUP_REMOVED lines=17> */
[C---:B-1----:R-:W-:Y:S03]  /*5e170*/  HMMA.1688.F32.TF32 R164, R232.reuse, R24, R160 ;  /* 0x00000018e8a4723c */ /* 0x042fe600000810a0 */
[----:B------:R-:W3:Y:S03]  /*5e180*/  LDL.LU R151, [R1+0xf9c] ;  /* 0x000f9c0001977983 */ /* 0x000ee60000300800 */
[C---:B------:R-:W-:Y:S06]  /*5e190*/  HMMA.1688.F32.TF32 R160, R232.reuse, R20, R136 ;  /* 0x00000014e8a0723c */ /* 0x040fec0000081088 */
[C---:B------:R-:W-:Y:S06]  /*5e1a0*/  HMMA.1688.F32.TF32 R136, R232.reuse, R16, R244 ;  /* 0x00000010e888723c */ /* 0x040fec00000810f4 */
[C---:B------:R-:W-:Y:S05]  /*5e1b0*/  HMMA.1688.F32.TF32 R132, R232.reuse, R12, R132 ;  /* 0x0000000ce884723c */ /* 0x040fea0000081084 */
        /* <DEDUP_REMOVED lines=9> */
[----:B------:R-:W4:Y:S01]  /*5e250*/  LDL.LU R247, [R1+0xf8c] ;  /* 0x000f8c0001f77983 */ /* 0x000f220000300800 */
[C---:B------:R-:W-:Y:S03]  /*5e260*/  HMMA.1688.F32.TF32 R156, R232.reuse, R8, R156 ;  /* 0x00000008e89c723c */ /* 0x040fe6000008109c */
[----:B------:R-:W-:Y:S03]  /*5e270*/  STL.64 [R1+0x780], R132 ;  /* 0x0007808401007387 */ /* 0x000fe60000100a00 */
[----:B-1----:R-:W-:Y:S01]  /*5e280*/  HMMA.1688.F32.TF32 R136, R232, R4, R152 ;  /* 0x00000004e888723c */ /* 0x002fe20000081098 */
[----:B------:R1:W-:Y:S01]  /*5e290*/  STL.64 [R1+0x788], R134 ;  /* 0x0007888601007387 */ /* 0x0003e20000100a00 */
[----:B------:R-:W-:-:S02]  /*5e2a0*/  IMAD.MOV.U32 R144, RZ, RZ, R123 ;  /* 0x000000ffff907224 */ /* 0x000fc400078e007b */
[----:B------:R-:W-:Y:S01]  /*5e2b0*/  IMAD.MOV.U32 R145, RZ, RZ, R122 ;  /* 0x000000ffff917224 */ /* 0x000fe200078e007a */
[----:B------:R-:W-:Y:S01]  /*5e2c0*/  LDS R233, [R147+UR10+0x25000] ;  /* 0x0250000a93e97984 */ /* 0x000fe20008000800 */
[----:B------:R-:W-:-:S03]  /*5e2d0*/  IMAD.MOV.U32 R146, RZ, RZ, R119 ;  /* 0x000000ffff927224 */ /* 0x000fc600078e0077 */
[----:B------:R-:W-:Y:S01]  /*5e2e0*/  LDS R235, [R147+UR10+0x25800] ;  /* 0x0258000a93eb7984 */ /* 0x000fe20008000800 */
[----:B-1----:R-:W-:Y:S03]  /*5e2f0*/  HMMA.1688.F32.TF32 R132, R236, R128, R140 ;  /* 0x00000080ec84723c */ /* 0x002fe6000008108c */
[----:B------:R-:W-:Y:S04]  /*5e300*/  LDS R232, [R0+UR10+0x25000] ;  /* 0x0250000a00e87984 */ /* 0x000fe80008000800 */
[----:B------:R-:W-:Y:S04]  /*5e310*/  STL.64 [R1+0x770], R156 ;  /* 0x0007709c01007387 */ /* 0x000fe80000100a00 */
[----:B------:R-:W-:Y:S04]  /*5e320*/  STL.64 [R1+0x778], R158 ;  /* 0x0007789e01007387 */ /* 0x000fe80000100a00 */
[----:B------:R-:W-:Y:S04]  /*5e330*/  STL.64 [R1+0x730], R136 ;  /* 0x0007308801007387 */ /* 0x000fe80000100a00 */
[----:B------:R-:W-:Y:S04]  /*5e340*/  STL.64 [R1+0x738], R138 ;  /* 0x0007388a01007387 */ /* 0x000fe80000100a00 */
[----:B------:R-:W1:Y:S04]  /*5e350*/  LDS R234, [R0+UR10+0x25800] ;  /* 0x0258000a00ea7984 */ /* 0x000e680008000800 */
[----:B------:R2:W-:Y:S04]  /*5e360*/  STL [R1+0x720], R132 ;  /* 0x0007208401007387 */ /* 0x0005e80000100800 */
[----:B------:R-:W4:Y:S04]  /*5e370*/  LDL.LU R140, [R1+0xf70] ;  /* 0x000f7000018c7983 */ /* 0x000f280000300800 */
[----:B------:R-:W4:Y:S04]  /*5e380*/  LDL.LU R141, [R1+0xf74] ;  /* 0x000f7400018d7983 */ /* 0x000f280000300800 */
[----:B------:R-:W4:Y:S04]  /*5e390*/  LDL.LU R142, [R1+0xf78] ;  /* 0x000f7800018e7983 */ /* 0x000f280000300800 */
[----:B------:R-:W4:Y:S01]  /*5e3a0*/  LDL.LU R143, [R1+0xf7c] ;  /* 0x000f7c00018f7983 */ /* 0x000f220000300800 */
[----:B------:R-:W-:Y:S01]  /*5e3b0*/  IMAD.MOV.U32 R252, RZ, RZ, R133 ;  /* 0x000000fffffc7224 */ /* 0x000fe200078e0085 */
[----:B------:R-:W-:Y:S01]  /*5e3c0*/  MOV R129, R134 ;  /* 0x0000008600817202 */ /* 0x000fe20000000f00 */
[----:B------:R-:W-:-:S05]  /*5e3d0*/  IMAD.MOV.U32 R128, RZ, RZ, R135 ;  /* 0x000000ffff807224 */ /* 0x000fca00078e0087 */
[----:B------:R-:W-:Y:S04]  /*5e3e0*/  STL [R1+0x3e58], R128 ;  /* 0x003e588001007387 */ /* 0x000fe80000100800 */
[----:B------:R-:W-:Y:S04]  /*5e3f0*/  STL [R1+0x3e54], R129 ;  /* 0x003e548101007387 */ /* 0x000fe80000100800 */
[----:B------:R-:W-:Y:S01]  /*5e400*/  STL [R1+0x3e50], R252 ;  /* 0x003e50fc01007387 */ /* 0x000fe20000100800 */
[----:B--2---:R-:W-:-:S15]  /*5e410*/  HMMA.1688.F32.TF32 R132, R236, R124, R240 ;  /* 0x0000007cec84723c */ /* 0x004fde00000810f0 */
[----:B------:R-:W-:-:S08]  /*5e420*/  NOP ;  /* 0x0000000000007918 */ /* 0x000fd00000000000 */
[----:B------:R3:W-:Y:S04]  /*5e430*/  STL.64 [R1+0x760], R132 ;  /* 0x0007608401007387 */ /* 0x0007e80000100a00 */
[----:B------:R-:W2:Y:S04]  /*5e440*/  LDL.LU R240, [R1+0xf60] ;  /* 0x000f600001f07983 */ /* 0x000ea80000300800 */
[----:B------:R-:W2:Y:S04]  /*5e450*/  LDL.LU R241, [R1+0xf64] ;  /* 0x000f640001f17983 */ /* 0x000ea80000300800 */
[----:B------:R-:W2:Y:S04]  /*5e460*/  LDL.LU R242, [R1+0xf68] ;  /* 0x000f680001f27983 */ /* 0x000ea80000300800 */
[----:B------:R-:W2:Y:S01]  /*5e470*/  LDL.LU R243, [R1+0xf6c] ;  /* 0x000f6c0001f37983 */ /* 0x000ea20000300800 */
[----:B------:R-:W-:-:S02]  /*5e480*/  IMAD.MOV.U32 R125, RZ, RZ, R134 ;  /* 0x000000ffff7d7224 */ /* 0x000fc400078e0086 */
[----:B------:R-:W-:-:S05]  /*5e490*/  IMAD.MOV.U32 R124, RZ, RZ, R135 ;  /* 0x000000ffff7c7224 */ /* 0x000fca00078e0087 */
[----:B------:R-:W-:Y:S04]  /*5e4a0*/  STL [R1+0x3e60], R124 ;  /* 0x003e607c01007387 */ /* 0x000fe80000100800 */
[----:B------:R-:W-:Y:S01]  /*5e4b0*/  STL [R1+0x3e5c], R125 ;  /* 0x003e5c7d01007387 */ /* 0x000fe20000100800 */
[----:B---3--:R-:W-:-:S15]  /*5e4c0*/  HMMA.1688.F32.TF32 R132, R236, R120, R148 ;  /* 0x00000078ec84723c */ /* 0x008fde0000081094 */
[----:B------:R-:W-:-:S09]  /*5e4d0*/  NOP ;  /* 0x0000000000007918 */ /* 0x000fd20000000000 */
[----:B------:R-:W-:Y:S01]  /*5e4e0*/  IMAD.MOV.U32 R252, RZ, RZ, R135 ;  /* 0x000000fffffc7224 */ /* 0x000fe200078e0087 */
[----:B------:R-:W-:Y:S01]  /*5e4f0*/  MOV R128, R133 ;  /* 0x0000008500807202 */ /* 0x000fe20000000f00 */
[----:B------:R-:W-:Y:S01]  /*5e500*/  IMAD.MOV.U32 R129, RZ, RZ, R134 ;  /* 0x000000ffff817224 */ /* 0x000fe200078e0086 */
[----:B------:R4:W-:Y:S04]  /*5e510*/  STL [R1+0x8d0], R132 ;  /* 0x0008d08401007387 */ /* 0x0009e80000100800 */
        /* <DEDUP_REMOVED lines=11> */
[----:B------:R-:W-:-:S05]  /*5e5d0*/  IMAD.MOV.U32 R116, RZ, RZ, R135 ;  /* 0x000000ffff747224 */ /* 0x000fca00078e0087 */
[----:B------:R4:W-:Y:S04]  /*5e5e0*/  STL [R1+0x3e7c], R116 ;  /* 0x003e7c7401007387 */ /* 0x0009e80000100800 */
[----:B------:R4:W-:Y:S04]  /*5e5f0*/  STL [R1+0x3e78], R117 ;  /* 0x003e787501007387 */ /* 0x0009e80000100800 */
[----:B------:R4:W-:Y:S04]  /*5e600*/  STL [R1+0x3e74], R120 ;  /* 0x003e747801007387 */ /* 0x0009e80000100800 */
[----:B------:R4:W-:Y:S04]  /*5e610*/  STL [R1+0x3e70], R121 ;  /* 0x003e707901007387 */ /* 0x0009e80000100800 */
[----:B------:R-:W4:Y:S04]  /*5e620*/  LDL.LU R148, [R1+0xf40] ;  /* 0x000f400001947983 */ /* 0x000f280000300800 */
[----:B------:R-:W4:Y:S04]  /*5e630*/  LDL.LU R149, [R1+0xf44] ;  /* 0x000f440001957983 */ /* 0x000f280000300800 */
[----:B------:R-:W4:Y:S01]  /*5e640*/  LDL.LU R150, [R1+0xf48] ;  /* 0x000f480001967983 */ /* 0x000f220000300800 */
[----:B------:R-:W-:Y:S03]  /*5e650*/  HMMA.1688.F32.TF32 R132, R236, R112, R140 ;  /* 0x00000070ec84723c */ /* 0x000fe6000008108c */
[----:B------:R-:W4:-:S15]  /*5e660*/  LDL.LU R151, [R1+0xf4c] ;  /* 0x000f4c0001977983 */ /* 0x000f1e0000300800 */
[----:B------:R-:W-:-:S06]  /*5e670*/  NOP ;  /* 0x0000000000007918 */ /* 0x000fcc0000000000 */
[----:B------:R-:W-:Y:S01]  /*5e680*/  IMAD.MOV.U32 R112, RZ, RZ, R135 ;  /* 0x000000ffff707224 */ /* 0x000fe200078e0087 */
[----:B------:R-:W-:Y:S01]  /*5e690*/  MOV R125, R133 ;  /* 0x00000085007d7202 */ /* 0x000fe20000000f00 */
[----:B------:R-:W-:Y:S02]  /*5e6a0*/  IMAD.MOV.U32 R113, RZ, RZ, R134 ;  /* 0x000000ffff717224 */ /* 0x000fe400078e0086 */
[----:B------:R-:W-:Y:S01]  /*5e6b0*/  IMAD.MOV.U32 R124, RZ, RZ, R132 ;  /* 0x000000ffff7c7224 */ /* 0x000fe200078e0084 */
[----:B------:R-:W-:Y:S04]  /*5e6c0*/  STL [R1+0x3e8c], R112 ;  /* 0x003e8c7001007387 */ /* 0x000fe80000100800 */
[----:B------:R-:W-:Y:S04]  /*5e6d0*/  STL [R1+0x3e88], R113 ;  /* 0x003e887101007387 */ /* 0x000fe80000100800 */
[----:B------:R-:W-:Y:S04]  /*5e6e0*/  STL [R1+0x3e84], R125 ;  /* 0x003e847d01007387 */ /* 0x000fe80000100800 */
        /* <DEDUP_REMOVED lines=10> */
[----:B------:R-:W-:Y:S01]  /*5e790*/  IMAD.MOV.U32 R109, RZ, RZ, R135 ;  /* 0x000000ffff6d7224 */ /* 0x000fe200078e0087 */
[----:B---3--:R-:W-:Y:S01]  /*5e7a0*/  MOV R128, R133 ;  /* 0x0000008500807202 */ /* 0x008fe20000000f00 */
[----:B-1----:R-:W-:-:S02]  /*5e7b0*/  IMAD.MOV.U32 R129, RZ, RZ, R134 ;  /* 0x000000ffff817224 */ /* 0x002fc400078e0086 */
[----:B------:R-:W-:Y:S01]  /*5e7c0*/  IMAD.MOV.U32 R252, RZ, RZ, R132 ;  /* 0x000000fffffc7224 */ /* 0x000fe200078e0084 */
[----:B------:R-:W-:Y:S04]  /*5e7d0*/  STL [R1+0x3e9c], R109 ;  /* 0x003e9c6d01007387 */ /* 0x000fe80000100800 */
[----:B------:R-:W-:Y:S04]  /*5e7e0*/  STL [R1+0x3e98], R129 ;  /* 0x003e988101007387 */ /* 0x000fe80000100800 */
[----:B------:R-:W-:Y:S04]  /*5e7f0*/  STL [R1+0x3e94], R128 ;  /* 0x003e948001007387 */ /* 0x000fe80000100800 */
[----:B------:R1:W-:Y:S01]  /*5e800*/  STL [R1+0x3e90], R252 ;  /* 0x003e90fc01007387 */ /* 0x0003e20000100800 */
[----:B----4-:R-:W-:Y:S03]  /*5e810*/  HMMA.1688.F32.TF32 R132, R236, R104, R244 ;  /* 0x00000068ec84723c */ /* 0x010fe600000810f4 */
[----:B------:R-:W3:Y:S04]  /*5e820*/  LDL.LU R244, [R1+0xac0] ;  /* 0x000ac00001f47983 */ /* 0x000ee80000300800 */
[----:B------:R-:W3:Y:S04]  /*5e830*/  LDL.LU R245, [R1+0xac4] ;  /* 0x000ac40001f57983 */ /* 0x000ee80000300800 */
[----:B------:R-:W3:Y:S04]  /*5e840*/  LDL.LU R246, [R1+0xac8] ;  /* 0x000ac80001f67983 */ /* 0x000ee80000300800 */
[----:B------:R-:W3:Y:S09]  /*5e850*/  LDL.LU R247, [R1+0xacc] ;  /* 0x000acc0001f77983 */ /* 0x000ef20000300800 */
[----:B------:R-:W-:Y:S01]  /*5e860*/  IMAD.MOV.U32 R116, RZ, RZ, R132 ;  /* 0x000000ffff747224 */ /* 0x000fe200078e0084 */
[----:B------:R-:W-:Y:S01]  /*5e870*/  MOV R117, R133 ;  /* 0x0000008500757202 */ /* 0x000fe20000000f00 */
[----:B------:R-:W-:-:S02]  /*5e880*/  IMAD.MOV.U32 R120, RZ, RZ, R134 ;  /* 0x000000ffff787224 */ /* 0x000fc400078e0086 */
[----:B------:R-:W-:Y:S02]  /*5e890*/  IMAD.MOV.U32 R121, RZ, RZ, R135 ;  /* 0x000000ffff797224 */ /* 0x000fe400078e0087 */
[----:B------:R-:W-:Y:S03]  /*5e8a0*/  HMMA.1688.F32.TF32 R132, R236, R100, R148 ;  /* 0x00000064ec84723c */ /* 0x000fe60000081094 */
[----:B------:R-:W-:-:S15]  /*5e8b0*/  STL [R1+0x3eac], R121 ;  /* 0x003eac7901007387 */ /* 0x000fde0000100800 */
[----:B------:R-:W-:-:S06]  /*5e8c0*/  NOP ;  /* 0x0000000000007918 */ /* 0x000fcc0000000000 */
[----:B------:R-:W-:Y:S01]  /*5e8d0*/  IMAD.MOV.U32 R108, RZ, RZ, R132 ;  /* 0x000000ffff6c7224 */ /* 0x000fe200078e0084 */
[----:B------:R-:W-:Y:S01]  /*5e8e0*/  MOV R105, R133 ;  /* 0x0000008500697202 */ /* 0x000fe20000000f00 */
[----:B------:R-:W-:Y:S02]  /*5e8f0*/  IMAD.MOV.U32 R104, RZ, RZ, R134 ;  /* 0x000000ffff687224 */ /* 0x000fe400078e0086 */
[----:B------:R-:W-:Y:S01]  /*5e900*/  IMAD.MOV.U32 R101, RZ, RZ, R135 ;  /* 0x000000ffff657224 */ /* 0x000fe200078e0087 */
[----:B------:R-:W-:Y:S04]  /*5e910*/  STL [R1+0x3ea8], R120 ;  /* 0x003ea87801007387 */ /* 0x000fe80000100800 */
[----:B------:R-:W-:Y:S01]  /*5e920*/  STL [R1+0x3ea4], R117 ;  /* 0x003ea47501007387 */ /* 0x000fe20000100800 */
[----:B------:R-:W-:Y:S03]  /*5e930*/  HMMA.1688.F32.TF32 R132, R236, R96, R140 ;  /* 0x00000060ec84723c */ /* 0x000fe6000008108c */
[----:B------:R-:W-:Y:S04]  /*5e940*/  STL [R1+0x3ea0], R116 ;  /* 0x003ea07401007387 */ /* 0x000fe80000100800 */
[----:B------:R-:W-:Y:S04]  /*5e950*/  STL [R1+0x3ebc], R101 ;  /* 0x003ebc6501007387 */ /* 0x000fe80000100800 */
[----:B------:R-:W-:Y:S04]  /*5e960*/  STL [R1+0x3eb8], R104 ;  /* 0x003eb86801007387 */ /* 0x000fe80000100800 */
[----:B------:R-:W-:Y:S04]  /*5e970*/  STL [R1+0x3eb4], R105 ;  /* 0x003eb46901007387 */ /* 0x000fe80000100800 */
[----:B------:R-:W-:Y:S05]  /*5e980*/  STL [R1+0x3eb0], R108 ;  /* 0x003eb06c01007387 */ /* 0x000fea0000100800 */
[----:B------:R-:W-:Y:S01]  /*5e990*/  IMAD.MOV.U32 R124, RZ, RZ, R135 ;  /* 0x000000ffff7c7224 */ /* 0x000fe200078e0087 */
[----:B------:R-:W-:Y:S01]  /*5e9a0*/  MOV R113, R133 ;  /* 0x0000008500717202 */ /* 0x000fe20000000f00 */
[----:B------:R-:W-:-:S02]  /*5e9b0*/  IMAD.MOV.U32 R125, RZ, RZ, R134 ;  /* 0x000000ffff7d7224 */ /* 0x000fc400078e0086 */
[----:B------:R-:W-:Y:S01]  /*5e9c0*/  IMAD.MOV.U32 R112, RZ, RZ, R132 ;  /* 0x000000ffff707224 */ /* 0x000fe200078e0084 */
[----:B------:R-:W-:Y:S04]  /*5e9d0*/  STL [R1+0x3ecc], R124 ;  /* 0x003ecc7c01007387 */ /* 0x000fe80000100800 */
[----:B------:R-:W-:Y:S04]  /*5e9e0*/  STL [R1+0x3ec8], R125 ;  /* 0x003ec87d01007387 */ /* 0x000fe80000100800 */
[----:B------:R-:W-:Y:S04]  /*5e9f0*/  STL [R1+0x3ec4], R113 ;  /* 0x003ec47101007387 */ /* 0x000fe80000100800 */
[----:B------:R-:W-:Y:S01]  /*5ea00*/  STL [R1+0x3ec0], R112 ;  /* 0x003ec07001007387 */ /* 0x000fe20000100800 */
[----:B--2---:R-:W-:Y:S03]  /*5ea10*/  HMMA.1688.F32.TF32 R132, R236, R92, R240 ;  /* 0x0000005cec84723c */ /* 0x004fe600000810f0 */
[----:B------:R-:W2:Y:S04]  /*5ea20*/  LDL.LU R240, [R1+0xab0] ;  /* 0x000ab00001f07983 */ /* 0x000ea80000300800 */
[----:B------:R-:W2:-:S15]  /*5ea30*/  LDL.LU R241, [R1+0xab4] ;  /* 0x000ab40001f17983 */ /* 0x000e9e0000300800 */
[----:B------:R-:W-:-:S02]  /*5ea40*/  NOP ;  /* 0x0000000000007918 */ /* 0x000fc40000000000 */
[----:B-1----:R-:W-:Y:S01]  /*5ea50*/  IMAD.MOV.U32 R252, RZ, RZ, R135 ;  /* 0x000000fffffc7224 */ /* 0x002fe200078e0087 */
[----:B------:R-:W-:Y:S01]  /*5ea60*/  MOV R129, R133 ;  /* 0x0000008500817202 */ /* 0x000fe20000000f00 */
[----:B------:R-:W-:Y:S02]  /*5ea70*/  IMAD.MOV.U32 R128, RZ, RZ, R134 ;  /* 0x000000ffff807224 */ /* 0x000fe400078e0086 */
[----:B------:R-:W-:Y:S01]  /*5ea80*/  IMAD.MOV.U32 R109, RZ, RZ, R132 ;  /* 0x000000ffff6d7224 */ /* 0x000fe200078e0084 */
        /* <DEDUP_REMOVED lines=25> */
[----:B------:R-:W-:Y:S01]  /*5ec20*/  MOV R243, R2 ;  /* 0x0000000200f37202 */ /* 0x000fe20000000f00 */
[----:B------:R-:W-:Y:S01]  /*5ec30*/  IMAD.MOV.U32 R242, RZ, RZ, R3 ;  /* 0x000000fffff27224 */ /* 0x000fe200078e0003 */
[----:B------:R-:W-:Y:S01]  /*5ec40*/  MOV R2, R135 ;  /* 0x0000008700027202 */ /* 0x000fe20000000f00 */
[----:B------:R-:W-:-:S02]  /*5ec50*/  IMAD.MOV.U32 R3, RZ, RZ, R134 ;  /* 0x000000ffff037224 */ /* 0x000fc400078e0086 */
[----:B------:R-:W-:Y:S01]  /*5ec60*/  IMAD.MOV.U32 R92, RZ, RZ, R133 ;  /* 0x000000ffff5c7224 */ /* 0x000fe200078e0085 */
[----:B------:R-:W-:Y:S01]  /*5ec70*/  STL.64 [R1+0x4128], R90 ;  /* 0x0041285a01007387 */ /* 0x000fe20000100a00 */
[----:B------:R-:W-:-:S03]  /*5ec80*/  IMAD.MOV.U32 R93, RZ, RZ, R132 ;  /* 0x000000ffff5d7224 */ /* 0x000fc600078e0084 */
        /* <DEDUP_REMOVED lines=8> */
[----:B------:R-:W2:Y:S04]  /*5ed10*/  LDL.LU R243, [R1+0xa5c] ;  /* 0x000a5c0001f37983 */ /* 0x000ea80000300800 */
[----:B------:R4:W-:Y:S02]  /*5ed20*/  STL.64 [R1+0x4120], R86 ;  /* 0x0041205601007387 */ /* 0x0009e40000100a00 */
[C---:B----4-:R-:W-:Y:S06]  /*5ed30*/  HMMA.1688.F32.TF32 R84, R236.reuse, R76, R152 ;  /* 0x0000004cec54723c */ /* 0x050fec0000081098 */
[----:B------:R-:W-:-:S15]  /*5ed40*/  HMMA.1688.F32.TF32 R88, R236, R80, R156 ;  /* 0x00000050ec58723c */ /* 0x000fde000008109c */
[----:B------:R-:W-:-:S03]  /*5ed50*/  NOP ;  /* 0x0000000000007918 */ /* 0x000fc60000000000 */
        /* <DEDUP_REMOVED lines=10> */
[----:B---3--:R-:W-:-:S15]  /*5ee00*/  HMMA.1688.F32.TF32 R84, R236, R68, R140 ;  /* 0x00000044ec54723c */ /* 0x008fde000008108c */
[----:B------:R-:W-:-:S09]  /*5ee10*/  NOP ;  /* 0x0000000000007918 */ /* 0x000fd20000000000 */
[----:B------:R-:W-:Y:S01]  /*5ee20*/  IMAD.MOV.U32 R252, RZ, RZ, R84 ;  /* 0x000000fffffc7224 */ /* 0x000fe200078e0054 */
[----:B------:R-:W-:Y:S01]  /*5ee30*/  MOV R109, R87 ;  /* 0x00000057006d7202 */ /* 0x000fe20000000f00 */
[----:B------:R-:W-:Y:S02]  /*5ee40*/  IMAD.MOV.U32 R128, RZ, RZ, R85 ;  /* 0x000000ffff807224 */ /* 0x000fe400078e0055 */
[----:B------:R-:W-:Y:S02]  /*5ee50*/  IMAD.MOV.U32 R129, RZ, RZ, R86 ;  /* 0x000000ffff817224 */ /* 0x000fe400078e0056 */
[----:B------:R-:W-:Y:S01]  /*5ee60*/  HMMA.1688.F32.TF32 R84, R236, R40, R244 ;  /* 0x00000028ec54723c */ /* 0x000fe200000810f4 */
[----:B------:R-:W-:Y:S01]  /*5ee70*/  STL.64 [R1+0x4138], R94 ;  /* 0x0041385e01007387 */ /* 0x000fe20000100a00 */
[----:B------:R-:W-:-:S05]  /*5ee80*/  IMAD.MOV.U32 R140, RZ, RZ, R110 ;  /* 0x000000ffff8c7224 */ /* 0x000fca00078e006e */
[----:B------:R-:W-:Y:S02]  /*5ee90*/  IMAD.MOV.U32 R244, RZ, RZ, R102 ;  /* 0x000000fffff47224 */ /* 0x000fe400078e0066 */
[----:B------:R-:W-:Y:S01]  /*5eea0*/  IMAD.MOV.U32 R245, RZ, RZ, R103 ;  /* 0x000000fffff57224 */ /* 0x000fe200078e0067 */
[----:B------:R-:W-:Y:S01]  /*5eeb0*/  MOV R247, R107 ;  /* 0x0000006b00f77202 */ /* 0x000fe20000000f00 */
[----:B------:R-:W-:Y:S02]  /*5eec0*/  IMAD.MOV.U32 R246, RZ, RZ, R106 ;  /* 0x000000fffff67224 */ /* 0x000fe400078e006a */
[----:B------:R-:W-:-:S11]  /*5eed0*/  IMAD.MOV.U32 R141, RZ, RZ, R111 ;  /* 0x000000ffff8d7224 */ /* 0x000fd600078e006f */
[----:B------:R-:W-:Y:S01]  /*5eee0*/  IMAD.MOV.U32 R92, RZ, RZ, R86 ;  /* 0x000000ffff5c7224 */ /* 0x000fe200078e0056 */
[----:B------:R-:W-:-:S05]  /*5eef0*/  MOV R93, R87 ;  /* 0x00000057005d7202 */ /* 0x000fca0000000f00 */
[----:B------:R1:W-:Y:S04]  /*5ef00*/  STL.64 [R1+0x4130], R92 ;  /* 0x0041305c01007387 */ /* 0x0003e80000100a00 */
[----:B------:R-:W3:Y:S04]  /*5ef10*/  LDL.LU R102, [R1+0x437c] ;  /* 0x00437c0001667983 */ /* 0x000ee80000300800 */
[----:B------:R-:W3:Y:S01]  /*5ef20*/  LDL.LU R103, [R1+0x4378] ;  /* 0x0043780001677983 */ /* 0x000ee20000300800 */
[----:B------:R-:W-:-:S03]  /*5ef30*/  IMAD.MOV.U32 R142, RZ, RZ, R114 ;  /* 0x000000ffff8e7224 */ /* 0x000fc600078e0072 */
[----:B------:R-:W4:Y:S01]  /*5ef40*/  LDL.LU R106, [R1+0x4374] ;  /* 0x00437400016a7983 */ /* 0x000f220000300800 */
[----:B------:R-:W-:-:S03]  /*5ef50*/  MOV R143, R115 ;  /* 0x00000073008f7202 */ /* 0x000fc60000000f00 */
[----:B------:R-:W4:Y:S04]  /*5ef60*/  LDL.LU R107, [R1+0x4370] ;  /* 0x00437000016b7983 */ /* 0x000f280000300800 */
[----:B------:R-:W3:Y:S04]  /*5ef70*/  LDL.LU R110, [R1+0x436c] ;  /* 0x00436c00016e7983 */ /* 0x000ee80000300800 */
[----:B------:R-:W3:Y:S04]  /*5ef80*/  LDL.LU R111, [R1+0x4368] ;  /* 0x00436800016f7983 */ /* 0x000ee80000300800 */
[----:B------:R-:W3:Y:S01]  /*5ef90*/  LDL.LU R114, [R1+0x4364] ;  /* 0x0043640001727983 */ /* 0x000ee20000300800 */
[----:B------:R-:W-:-:S03]  /*5efa0*/  MOV R147, R118 ;  /* 0x0000007600937202 */ /* 0x000fc60000000f00 */
[----:B------:R-:W3:Y:S04]  /*5efb0*/  LDL.LU R115, [R1+0x4360] ;  /* 0x0043600001737983 */ /* 0x000ee80000300800 */
        /* <DEDUP_REMOVED lines=29> */
[----:B------:R-:W-:-:S03]  /*5f190*/  IMAD.MOV.U32 R3, RZ, RZ, R85 ;  /* 0x000000ffff037224 */ /* 0x000fc600078e0055 */
[----:B------:R-:W3:Y:S01]  /*5f1a0*/  LDL.LU R180, [R1+0xe70] ;  /* 0x000e700001b47983 */ /* 0x000ee20000300800 */
[----:B--2---:R-:W-:Y:S03]  /*5f1b0*/  HMMA.1688.F32.TF32 R84, R236, R36, R240 ;  /* 0x00000024ec54723c */ /* 0x004fe600000810f0 */
        /* <DEDUP_REMOVED lines=27> */
[----:B------:R-:W2:Y:S01]  /*5f370*/  LDL.LU R184, [R1+0xe80] ;  /* 0x000e800001b87983 */ /* 0x000ea20000300800 */
[----:B------:R-:W-:-:S03]  /*5f380*/  IMAD.MOV.U32 R80, RZ, RZ, R84 ;  /* 0x000000ffff507224 */ /* 0x000fc600078e0054 */
[----:B------:R-:W2:Y:S01]  /*5f390*/  LDL.LU R185, [R1+0xe84] ;  /* 0x000e840001b97983 */ /* 0x000ea20000300800 */
[----:B------:R-:W-:Y:S01]  /*5f3a0*/  IMAD.MOV.U32 R77, RZ, RZ, R85 ;  /* 0x000000ffff4d7224 */ /* 0x000fe200078e0055 */
[----:B------:R-:W-:Y:S02]  /*5f3b0*/  MOV R73, R87 ;  /* 0x0000005700497202 */ /* 0x000fe40000000f00 */
[----:B------:R-:W2:Y:S01]  /*5f3c0*/  LDL.LU R186, [R1+0xe88] ;  /* 0x000e880001ba7983 */ /* 0x000ea20000300800 */
[----:B------:R-:W-:-:S03]  /*5f3d0*/  IMAD.MOV.U32 R76, RZ, RZ, R86 ;  /* 0x000000ffff4c7224 */ /* 0x000fc600078e0056 */
        /* <DEDUP_REMOVED lines=9> */
[----:B------:R-:W-:-:S03]  /*5f470*/  IMAD.MOV.U32 R117, RZ, RZ, R134 ;  /* 0x000000ffff757224 */ /* 0x000fc600078e0086 */
[----:B------:R-:W2:Y:S01]  /*5f480*/  LDL.LU R138, [R1+0xc28] ;  /* 0x000c2800018a7983 */ /* 0x000ea20000300800 */
[----:B------:R-:W-:-:S03]  /*5f490*/  MOV R116, R135 ;  /* 0x0000008700747202 */ /* 0x000fc60000000f00 */
[----:B------:R-:W2:Y:S04]  /*5f4a0*/  LDL.LU R139, [R1+0xc2c] ;  /* 0x000c2c00018b7983 */ /* 0x000ea80000300800 */
[----:B------:R-:W2:Y:S04]  /*5f4b0*/  LDL.LU R132, [R1+0xc50] ;  /* 0x000c500001847983 */ /* 0x000ea80000300800 */
[----:B------:R-:W2:Y:S04]  /*5f4c0*/  LDL.LU R133, [R1+0xc54] ;  /* 0x000c540001857983 */ /* 0x000ea80000300800 */
[----:B------:R-:W2:Y:S01]  /*5f4d0*/  LDL.LU R134, [R1+0xc58] ;  /* 0x000c580001867983 */ /* 0x000ea20000300800 */
[----:B------:R-:W-:-:S03]  /*5f4e0*/  IMAD.MOV.U32 R101, RZ, RZ, R88 ;  /* 0x000000ffff657224 */ /* 0x000fc600078e0058 */
[----:B------:R-:W2:Y:S01]  /*5f4f0*/  LDL.LU R135, [R1+0xc5c] ;  /* 0x000c5c0001877983 */ /* 0x000ea20000300800 */
[----:B------:R-:W-:Y:S01]  /*5f500*/  IMAD.MOV.U32 R104, RZ, RZ, R89 ;  /* 0x000000ffff687224 */ /* 0x000fe200078e0059 */
[----:B------:R-:W-:Y:S01]  /*5f510*/  MOV R108, R91 ;  /* 0x0000005b006c7202 */ /* 0x000fe20000000f00 */
[----:B------:R-:W-:Y:S01]  /*5f520*/  IMAD.MOV.U32 R105, RZ, RZ, R90 ;  /* 0x000000ffff697224 */ /* 0x000fe200078e005a */
[----:B----4-:R-:W-:Y:S01]  /*5f530*/  MOV R155, R123 ;  /* 0x0000007b009b7202 */ /* 0x010fe20000000f00 */
[----:B---3--:R-:W-:Y:S02]  /*5f540*/  IMAD.MOV.U32 R154, RZ, RZ, R122 ;  /* 0x000000ffff9a7224 */ /* 0x008fe400078e007a */
[----:B------:R-:W-:Y:S02]  /*5f550*/  IMAD.MOV.U32 R153, RZ, RZ, R119 ;  /* 0x000000ffff997224 */ /* 0x000fe400078e0077 */
[----:B------:R-:W-:Y:S02]  /*5f560*/  IMAD.MOV.U32 R152, RZ, RZ, R118 ;  /* 0x000000ffff987224 */ /* 0x000fe400078e0076 */
[----:B------:R-:W3:Y:S04]  /*5f570*/  LDL.LU R118, [R1+0x434c] ;  /* 0x00434c0001767983 */ /* 0x000ee80000300800 */
[----:B------:R-:W3:Y:S04]  /*5f580*/  LDL.LU R119, [R1+0x4348] ;  /* 0x0043480001777983 */ /* 0x000ee80000300800 */
[----:B------:R-:W4:Y:S04]  /*5f590*/  LDL.LU R122, [R1+0x4344] ;  /* 0x00434400017a7983 */ /* 0x000f280000300800 */
[----:B------:R-:W4:Y:S01]  /*5f5a0*/  LDL.LU R123, [R1+0x4340] ;  /* 0x00434000017b7983 */ /* 0x000f220000300800 */
[----:B--2---:R-:W-:-:S15]  /*5f5b0*/  HMMA.1688.F32.TF32 R84, R236, R64, R204 ;  /* 0x00000040ec54723c */ /* 0x004fde00000810cc */
[----:B------:R-:W-:-:S09]  /*5f5c0*/  NOP ;  /* 0x0000000000007918 */ /* 0x000fd20000000000 */
[----:B------:R-:W-:Y:S01]  /*5f5d0*/  IMAD.MOV.U32 R72, RZ, RZ, R84 ;  /* 0x000000ffff487224 */ /* 0x000fe200078e0054 */
[----:B------:R-:W-:Y:S01]  /*5f5e0*/  MOV R37, R87 ;  /* 0x0000005700257202 */ /* 0x000fe20000000f00 */
[----:B------:R-:W-:Y:S02]  /*5f5f0*/  IMAD.MOV.U32 R69, RZ, RZ, R85 ;  /* 0x000000ffff457224 */ /* 0x000fe400078e0055 */
[----:B------:R-:W-:Y:S02]  /*5f600*/  IMAD.MOV.U32 R68, RZ, RZ, R86 ;  /* 0x000000ffff447224 */ /* 0x000fe400078e0056 */
[C---:B------:R-:W-:Y:S06]  /*5f610*/  HMMA.1688.F32.TF32 R84, R236.reuse, R60, R200 ;  /* 0x0000003cec54723c */ /* 0x040fec00000810c8 */
[C---:B-1----:R-:W-:Y:S06]  /*5f620*/  HMMA.1688.F32.TF32 R92, R236.reuse, R56, R196 ;  /* 0x00000038ec5c723c */ /* 0x042fec00000810c4 */
[C---:B------:R-:W-:Y:S11]  /*5f630*/  HMMA.1688.F32.TF32 R88, R236.reuse, R52, R192 ;  /* 0x00000034ec58723c */ /* 0x040ff600000810c0 */
[----:B------:R-:W-:Y:S04]  /*5f640*/  STL.64 [R1+0xbb0], R84 ;  /* 0x000bb05401007387 */ /* 0x000fe80000100a00 */
[----:B------:R1:W-:Y:S02]  /*5f650*/  STL.64 [R1+0xbb8], R86 ;  /* 0x000bb85601007387 */ /* 0x0003e40000100a00 */
[----:B-1----:R-:W-:Y:S02]  /*5f660*/  HMMA.1688.F32.TF32 R84, R236, R48, R240 ;  /* 0x00000030ec54723c */ /* 0x002fe400000810f0 */
[----:B------:R-:W-:Y:S04]  /*5f670*/  STL.64 [R1+0xba0], R92 ;  /* 0x000ba05c01007387 */ /* 0x000fe80000100a00 */
[----:B------:R-:W-:Y:S01]  /*5f680*/  STL.64 [R1+0xba8], R94 ;  /* 0x000ba85e01007387 */ /* 0x000fe20000100a00 */
[----:B------:R-:W-:-:S03]  /*5f690*/  IMAD.MOV.U32 R240, RZ, RZ, R126 ;  /* 0x000000fffff07224 */ /* 0x000fc600078e007e */
[----:B------:R-:W-:Y:S01]  /*5f6a0*/  STL.64 [R1+0xb90], R88 ;  /* 0x000b905801007387 */ /* 0x000fe20000100a00 */
[----:B------:R-:W-:-:S03]  /*5f6b0*/  IMAD.MOV.U32 R241, RZ, RZ, R127 ;  /* 0x000000fffff17224 */ /* 0x000fc600078e007f */
[----:B------:R-:W-:Y:S01]  /*5f6c0*/  STL.64 [R1+0xb98], R90 ;  /* 0x000b985a01007387 */ /* 0x000fe20000100a00 */
[----:B------:R-:W-:-:S03]  /*5f6d0*/  IMAD.MOV.U32 R242, RZ, RZ, R130 ;  /* 0x000000fffff27224 */ /* 0x000fc600078e0082 */
[----:B------:R-:W2:Y:S01]  /*5f6e0*/  LDL.LU R126, [R1+0x433c] ;  /* 0x00433c00017e7983 */ /* 0x000ea20000300800 */
[----:B------:R-:W-:-:S04]  /*5f6f0*/  MOV R243, R131 ;  /* 0x0000008300f37202 */ /* 0x000fc80000000f00 */
[----:B------:R-:W-:Y:S04]  /*5f700*/  STL.64 [R1+0xb80], R84 ;  /* 0x000b805401007387 */ /* 0x000fe80000100a00 */
[----:B------:R1:W-:Y:S04]  /*5f710*/  STL.64 [R1+0xb88], R86 ;  /* 0x000b885601007387 */ /* 0x0003e80000100a00 */
[----:B------:R-:W2:Y:S04]  /*5f720*/  LDL.LU R127, [R1+0x4338] ;  /* 0x00433800017f7983 */ /* 0x000ea80000300800 */
[----:B------:R-:W3:Y:S04]  /*5f730*/  LDL.LU R130, [R1+0x4334] ;  /* 0x0043340001827983 */ /* 0x000ee80000300800 */
[----:B------:R-:W3:Y:S01]  /*5f740*/  LDL.LU R131, [R1+0x4330] ;  /* 0x0043300001837983 */ /* 0x000ee20000300800 */
        /* <DEDUP_REMOVED lines=12> */
[C---:B----4-:R-:W-:Y:S03]  /*5f810*/  HMMA.1688.F32.TF32 R88, R236.reuse, R16, R168 ;  /* 0x00000010ec58723c */ /* 0x050fe600000810a8 */
[----:B------:R1:W-:Y:S03]  /*5f820*/  STL.64 [R1+0xb48], R86 ;  /* 0x000b485601007387 */ /* 0x0003e60000100a00 */
[C---:B-1----:R-:W-:Y:S08]  /*5f830*/  HMMA.1688.F32.TF32 R84, R236.reuse, R12, R164 ;  /* 0x0000000cec54723c */ /* 0x042ff000000810a4 */
[----:B------:R-:W-:Y:S04]  /*5f840*/  STL.64 [R1+0xb30], R92 ;  /* 0x000b305c01007387 */ /* 0x000fe80000100a00 */
[----:B------:R-:W-:Y:S05]  /*5f850*/  STL.64 [R1+0xb38], R94 ;  /* 0x000b385e01007387 */ /* 0x000fea0000100a00 */
[----:B------:R-:W-:Y:S04]  /*5f860*/  STL.64 [R1+0xbd0], R88 ;  /* 0x000bd05801007387 */ /* 0x000fe80000100a00 */
[----:B------:R1:W-:Y:S04]  /*5f870*/  STL.64 [R1+0xbd8], R90 ;  /* 0x000bd85a01007387 */ /* 0x0003e80000100a00 */
[----:B------:R-:W-:Y:S01]  /*5f880*/  STL.64 [R1+0xbf0], R84 ;  /* 0x000bf05401007387 */ /* 0x000fe20000100a00 */
[C---:B-1----:R-:W-:Y:S03]  /*5f890*/  HMMA.1688.F32.TF32 R88, R236.reuse, R8, R160 ;  /* 0x00000008ec58723c */ /* 0x042fe600000810a0 */
[----:B------:R1:W-:Y:S03]  /*5f8a0*/  STL.64 [R1+0xbf8], R86 ;  /* 0x000bf85601007387 */ /* 0x0003e60000100a00 */
[----:B-1----:R-:W-:-:S15]  /*5f8b0*/  HMMA.1688.F32.TF32 R84, R236, R4, R136 ;  /* 0x00000004ec54723c */ /* 0x002fde0000081088 */
[----:B------:R-:W-:-:S02]  /*5f8c0*/  NOP ;  /* 0x0000000000007918 */ /* 0x000fc40000000000 */
[----:B------:R-:W-:Y:S04]  /*5f8d0*/  STL.64 [R1+0xc30], R88 ;  /* 0x000c305801007387 */ /* 0x000fe80000100a00 */
[----:B------:R1:W-:Y:S04]  /*5f8e0*/  STL.64 [R1+0xc38], R90 ;  /* 0x000c385a01007387 */ /* 0x0003e80000100a00 */
[----:B------:R-:W-:Y:S04]  /*5f8f0*/  STL.64 [R1+0xc20], R84 ;  /* 0x000c205401007387 */ /* 0x000fe80000100a00 */
[----:B------:R3:W-:Y:S01]  /*5f900*/  STL.64 [R1+0xc28], R86 ;  /* 0x000c285601007387 */ /* 0x0007e20000100a00 */
[C---:B-1----:R-:W-:Y:S06]  /*5f910*/  HMMA.1688.F32.TF32 R88, R232.reuse, R122, R152 ;  /* 0x0000007ae858723c */ /* 0x042fec0000081098 */
[C---:B---3--:R-:W-:Y:S06]  /*5f920*/  HMMA.1688.F32.TF32 R84, R232.reuse, R130, R132 ;  /* 0x00000082e854723c */ /* 0x048fec0000081084 */
[----:B--2---:R-:W-:-:S15]  /*5f930*/  HMMA.1688.F32.TF32 R92, R232, R126, R156 ;  /* 0x0000007ee85c723c */ /* 0x004fde000008109c */
[----:B------:R-:W-:-:S02]  /*5f940*/  NOP ;  /* 0x0000000000007918 */ /* 0x000fc40000000000 */
        /* <DEDUP_REMOVED lines=9> */
[C---:B-1----:R-:W-:Y:S06]  /*5f9e0*/  HMMA.1688.F32.TF32 R84, R232.reuse, R106, R244 ;  /* 0x0000006ae854723c */ /* 0x042fec00000810f4 */
[C---:B------:R-:W-:Y:S06]  /*5f9f0*/  HMMA.1688.F32.TF32 R92, R232.reuse, R114, R144 ;  /* 0x00000072e85c723c */ /* 0x040fec0000081090 */
[----:B------:R-:W-:-:S12]  /*5fa00*/  HMMA.1688.F32.TF32 R88, R232, R110, R140 ;  /* 0x0000006ee858723c */ /* 0x000fd8000008108c */
[----:B------:R-:W-:Y:S01]  /*5fa10*/  IMAD.MOV.U32 R9, RZ, RZ, R84 ;  /* 0x000000ffff097224 */ /* 0x000fe200078e0054 */
[----:B------:R-:W-:Y:S01]  /*5fa20*/  MOV R4, R87 ;  /* 0x0000005700047202 */ /* 0x000fe20000000f00 */
[----:B------:R-:W-:Y:S02]  /*5fa30*/  IMAD.MOV.U32 R8, RZ, RZ, R85 ;  /* 0x000000ffff087224 */ /* 0x000fe400078e0055 */
[----:B------:R-:W-:Y:S02]  /*5fa40*/  IMAD.MOV.U32 R5, RZ, RZ, R86 ;  /* 0x000000ffff057224 */ /* 0x000fe400078e0056 */
[----:B------:R-:W-:Y:S01]  /*5fa50*/  HMMA.1688.F32.TF32 R84, R232, R102, R240 ;  /* 0x00000066e854723c */ /* 0x000fe200000810f0 */
[----:B------:R-:W-:Y:S04]  /*5fa60*/  STL.64 [R1+0xe80], R92 ;  /* 0x000e805c01007387 */ /* 0x000fe80000100a00 */
[----:B------:R-:W-:Y:S04]  /*5fa70*/  STL.64 [R1+0xe88], R94 ;  /* 0x000e885e01007387 */ /* 0x000fe80000100a00 */
[----:B------:R-:W-:Y:S04]  /*5fa80*/  STL.64 [R1+0xf60], R88 ;  /* 0x000f605801007387 */ /* 0x000fe80000100a00 */
[----:B------:R-:W-:Y:S01]  /*5fa90*/  STL.64 [R1+0xf68], R90 ;  /* 0x000f685a01007387 */ /* 0x000fe20000100a00 */
[----:B------:R-:W-:-:S03]  /*5faa0*/  IMAD.MOV.U32 R244, RZ, RZ, R11 ;  /* 0x000000fffff47224 */ /* 0x000fc600078e000b */
[----:B------:R-:W-:Y:S04]  /*5fab0*/  STL [R1+0x3cbc], R4 ;  /* 0x003cbc0401007387 */ /* 0x000fe80000100800 */
[----:B------:R-:W-:Y:S04]  /*5fac0*/  STL [R1+0x3cb8], R5 ;  /* 0x003cb80501007387 */ /* 0x000fe80000100800 */
[----:B------:R-:W-:Y:S01]  /*5fad0*/  STL [R1+0x3cb4], R8 ;  /* 0x003cb40801007387 */ /* 0x000fe20000100800 */
[----:B------:R-:W-:-:S03]  /*5fae0*/  IMAD.MOV.U32 R245, RZ, RZ, R10 ;  /* 0x000000fffff57224 */ /* 0x000fc600078e000a */
[----:B------:R-:W-:Y:S01]  /*5faf0*/  STL [R1+0x3cb0], R9 ;  /* 0x003cb00901007387 */ /* 0x000fe20000100800 */
[----:B------:R-:W-:-:S03]  /*5fb00*/  IMAD.MOV.U32 R246, RZ, RZ, R14 ;  /* 0x000000fffff67224 */ /* 0x000fc600078e000e */
[----:B------:R-:W2:Y:S01]  /*5fb10*/  LDL.LU R11, [R1+0x432c] ;  /* 0x00432c00010b7983 */ /* 0x000ea20000300800 */
[----:B------:R-:W-:-:S03]  /*5fb20*/  MOV R247, R15 ;  /* 0x0000000f00f77202 */ /* 0x000fc60000000f00 */
[----:B------:R-:W-:Y:S01]  /*5fb30*/  STL.64 [R1+0x1160], R84 ;  /* 0x0011605401007387 */ /* 0x000fe20000100a00 */
[----:B------:R-:W-:-:S03]  /*5fb40*/  IMAD.MOV.U32 R140, RZ, RZ, R19 ;  /* 0x000000ffff8c7224 */ /* 0x000fc600078e0013 */
[----:B------:R1:W-:Y:S01]  /*5fb50*/  STL.64 [R1+0x1168], R86 ;  /* 0x0011685601007387 */ /* 0x0003e20000100a00 */
[----:B------:R-:W-:-:S03]  /*5fb60*/  IMAD.MOV.U32 R141, RZ, RZ, R18 ;  /* 0x000000ffff8d7224 */ /* 0x000fc600078e0012 */
[----:B------:R-:W3:Y:S04]  /*5fb70*/  LDL.LU R10, [R1+0x4328] ;  /* 0x00432800010a7983 */ /* 0x000ee80000300800 */
[----:B------:R-:W4:Y:S04]  /*5fb80*/  LDL.LU R14, [R1+0x4324] ;  /* 0x00432400010e7983 */ /* 0x000f280000300800 */
[----:B------:R-:W4:Y:S04]  /*5fb90*/  LDL.LU R15, [R1+0x4320] ;  /* 0x00432000010f7983 */ /* 0x000f280000300800 */
[----:B------:R-:W4:Y:S04]  /*5fba0*/  LDL.LU R19, [R1+0x431c] ;  /* 0x00431c0001137983 */ /* 0x000f280000300800 */
[----:B------:R-:W4:Y:S01]  /*5fbb0*/  LDL.LU R18, [R1+0x4318] ;  /* 0x0043180001127983 */ /* 0x000f220000300800 */
[----:B------:R-:W-:Y:S01]  /*5fbc0*/  IMAD.MOV.U32 R142, RZ, RZ, R39 ;  /* 0x000000ffff8e7224 */ /* 0x000fe200078e0027 */
[----:B------:R-:W-:Y:S01]  /*5fbd0*/  MOV R143, R38 ;  /* 0x00000026008f7202 */ /* 0x000fe20000000f00 */
[----:B------:R-:W-:Y:S01]  /*5fbe0*/  IMAD.MOV.U32 R144, RZ, RZ, R67 ;  /* 0x000000ffff907224 */ /* 0x000fe200078e0043 */
[----:B------:R-:W4:Y:S01]  /*5fbf0*/  LDL.LU R39, [R1+0x4314] ;  /* 0x0043140001277983 */ /* 0x000f220000300800 */
[----:B------:R-:W-:-:S03]  /*5fc00*/  IMAD.MOV.U32 R145, RZ, RZ, R66 ;  /* 0x000000ffff917224 */ /* 0x000fc600078e0042 */
[----:B------:R-:W4:Y:S01]  /*5fc10*/  LDL.LU R38, [R1+0x4310] ;  /* 0x0043100001267983 */ /* 0x000f220000300800 */
[----:B------:R-:W-:Y:S01]  /*5fc20*/  IMAD.MOV.U32 R146, RZ, RZ, R54 ;  /* 0x000000ffff927224 */ /* 0x000fe200078e0036 */
[----:B------:R-:W-:Y:S02]  /*5fc30*/  MOV R147, R55 ;  /* 0x0000003700937202 */ /* 0x000fe40000000f00 */
[----:B------:R-:W4:Y:S01]  /*5fc40*/  LDL.LU R67, [R1+0x430c] ;  /* 0x00430c0001437983 */ /* 0x000f220000300800 */
[----:B------:R-:W-:-:S03]  /*5fc50*/  IMAD.MOV.U32 R152, RZ, RZ, R35 ;  /* 0x000000ffff987224 */ /* 0x000fc600078e0023 */
        /* <DEDUP_REMOVED lines=30> */
[----:B------:R-:W4:Y:S04]  /*5fe40*/  LDL.LU R59, [R1+0x42cc] ;  /* 0x0042cc00013b7983 */ /* 0x000f280000300800 */
[----:B------:R-:W4:Y:S01]  /*5fe50*/  LDL.LU R58, [R1+0x42c8] ;  /* 0x0042c800013a7983 */ /* 0x000f220000300800 */
[----:B------:R-:W-:-:S03]  /*5fe60*/  IMAD.MOV.U32 R166, RZ, RZ, R46 ;  /* 0x000000ffffa67224 */ /* 0x000fc600078e002e */
[----:B------:R-:W4:Y:S01]  /*5fe70*/  LDL.LU R31, [R1+0x42c4] ;  /* 0x0042c400011f7983 */ /* 0x000f220000300800 */
[----:B------:R-:W-:-:S03]  /*5fe80*/  MOV R167, R47 ;  /* 0x0000002f00a77202 */ /* 0x000fc60000000f00 */
[----:B------:R-:W4:Y:S01]  /*5fe90*/  LDL.LU R30, [R1+0x42c0] ;  /* 0x0042c000011e7983 */ /* 0x000f220000300800 */
[----:B--2---:R-:W-:Y:S02]  /*5fea0*/  IMAD.MOV.U32 R165, RZ, RZ, R11 ;  /* 0x000000ffffa57224 */ /* 0x004fe400078e000b */
[----:B---3--:R-:W-:Y:S02]  /*5feb0*/  IMAD.MOV.U32 R164, RZ, RZ, R10 ;  /* 0x000000ffffa47224 */ /* 0x008fe400078e000a */
[----:B------:R-:W2:Y:S04]  /*5fec0*/  LDL.LU R10, [R1+0x42bc] ;  /* 0x0042bc00010a7983 */ /* 0x000ea80000300800 */
[----:B------:R-:W3:Y:S04]  /*5fed0*/  LDL.LU R11, [R1+0x42b8] ;  /* 0x0042b800010b7983 */ /* 0x000ee80000300800 */
[----:B------:R-:W3:Y:S01]  /*5fee0*/  LDL.LU R46, [R1+0x42b4] ;  /* 0x0042b400012e7983 */ /* 0x000ee20000300800 */
[----:B----4-:R-:W-:-:S03]  /*5fef0*/  IMAD.MOV.U32 R169, RZ, RZ, R19 ;  /* 0x000000ffffa97224 */ /* 0x010fc600078e0013 */
[----:B------:R-:W4:Y:S01]  /*5ff00*/  LDL.LU R47, [R1+0x42b0] ;  /* 0x0042b000012f7983 */ /* 0x000f220000300800 */
[----:B------:R-:W-:-:S03]  /*5ff10*/  IMAD.MOV.U32 R168, RZ, RZ, R18 ;  /* 0x000000ffffa87224 */ /* 0x000fc600078e0012 */
[----:B------:R-:W4:Y:S04]  /*5ff20*/  LDL.LU R18, [R1+0x42ac] ;  /* 0x0042ac0001127983 */ /* 0x000f280000300800 */
[----:B------:R-:W4:Y:S01]  /*5ff30*/  LDL.LU R19, [R1+0x42a8] ;  /* 0x0042a80001137983 */ /* 0x000f220000300800 */
[----:B------:R-:W-:Y:S01]  /*5ff40*/  IMAD.MOV.U32 R170, RZ, RZ, R15 ;  /* 0x000000ffffaa7224 */ /* 0x000fe200078e000f */
[----:B------:R-:W-:Y:S02]  /*5ff50*/  MOV R171, R14 ;  /* 0x0000000e00ab7202 */ /* 0x000fe40000000f00 */
[----:B------:R-:W4:Y:S04]  /*5ff60*/  LDL.LU R15, [R1+0x42a4] ;  /* 0x0042a400010f7983 */ /* 0x000f280000300800 */
[----:B------:R-:W4:Y:S01]  /*5ff70*/  LDL.LU R14, [R1+0x42a0] ;  /* 0x0042a000010e7983 */ /* 0x000f220000300800 */
[----:B------:R-:W-:Y:S01]  /*5ff80*/  MOV R179, R54 ;  /* 0x0000003600b37202 */ /* 0x000fe20000000f00 */
[----:B------:R-:W-:-:S02]  /*5ff90*/  IMAD.MOV.U32 R178, RZ, RZ, R55 ;  /* 0x000000ffffb27224 */ /* 0x000fc400078e0037 */
[----:B------:R-:W-:Y:S02]  /*5ffa0*/  IMAD.MOV.U32 R177, RZ, RZ, R35 ;  /* 0x000000ffffb17224 */ /* 0x000fe400078e0023 */
[----:B------:R-:W-:Y:S02]  /*5ffb0*/  IMAD.MOV.U32 R176, RZ, RZ, R34 ;  /* 0x000000ffffb07224 */ /* 0x000fe400078e0022 */
[----:B------:R-:W4:Y:S04]  /*5ffc0*/  LDL.LU R34, [R1+0x429c] ;  /* 0x00429c0001227983 */ /* 0x000f280000300800 */
[----:B------:R-:W4:Y:S04]  /*5ffd0*/  LDL.LU R35, [R1+0x4298] ;  /* 0x0042980001237983 */ /* 0x000f280000300800 */
[----:B------:R-:W4:Y:S01]  /*5ffe0*/  LDL.LU R55, [R1+0x4294] ;  /* 0x0042940001377983 */ /* 0x000f220000300800 */
[----:B------:R-:W-:-:S02]  /*5fff0*/  IMAD.MOV.U32 R182, RZ, RZ, R23 ;  /* 0x000000ffffb67224 */ /* 0x000fc400078e0017 */
[----:B------:R-:W-:Y:S01]  /*60000*/  IMAD.MOV.U32 R181, RZ, RZ, R50 ;  /* 0x000000ffffb57224 */ /* 0x000fe200078e0032 */
[----:B------:R-:W4:Y:S01]  /*60010*/  LDL.LU R54, [R1+0x4290] ;  /* 0x0042900001367983 */ /* 0x000f220000300800 */
[----:B------:R-:W-:-:S03]  /*60020*/  IMAD.MOV.U32 R180, RZ, RZ, R51 ;  /* 0x000000ffffb47224 */ /* 0x000fc600078e0033 */
[----:B------:R-:W4:Y:S01]  /*60030*/  LDL.LU R51, [R1+0x428c] ;  /* 0x00428c0001337983 */ /* 0x000f220000300800 */
[----:B------:R-:W-:-:S03]  /*60040*/  MOV R183, R22 ;  /* 0x0000001600b77202 */ /* 0x000fc60000000f00 */
[----:B------:R-:W4:Y:S04]  /*60050*/  LDL.LU R50, [R1+0x4288] ;  /* 0x0042880001327983 */ /* 0x000f280000300800 */
[----:B------:R-:W4:Y:S01]  /*60060*/  LDL.LU R23, [R1+0x4284] ;  /* 0x0042840001177983 */ /* 0x000f220000300800 */
[----:B------:R-:W-:Y:S02]  /*60070*/  IMAD.MOV.U32 R186, RZ, RZ, R6 ;  /* 0x000000ffffba7224 */ /* 0x000fe400078e0006 */
[----:B------:R-:W-:Y:S01]  /*60080*/  IMAD.MOV.U32 R185, RZ, RZ, R26 ;  /* 0x000000ffffb97224 */ /* 0x000fe200078e001a */
[----:B------:R-:W4:Y:S01]  /*60090*/  LDL.LU R22, [R1+0x4280] ;  /* 0x0042800001167983 */ /* 0x000f220000300800 */
[----:B------:R-:W-:-:S03]  /*600a0*/  IMAD.MOV.U32 R184, RZ, RZ, R27 ;  /* 0x000000ffffb87224 */ /* 0x000fc600078e001b */
[----:B------:R-:W4:Y:S01]  /*600b0*/  LDL.LU R27, [R1+0x427c] ;  /* 0x00427c00011b7983 */ /* 0x000f220000300800 */
[----:B------:R-:W-:-:S03]  /*600c0*/  MOV R187, R7 ;  /* 0x0000000700bb7202 */ /* 0x000fc60000000f00 */
[----:B------:R-:W4:Y:S04]  /*600d0*/  LDL.LU R26, [R1+0x4278] ;  /* 0x00427800011a7983 */ /* 0x000f280000300800 */
[----:B------:R-:W4:Y:S04]  /*600e0*/  LDL.LU R6, [R1+0x4274] ;  /* 0x0042740001067983 */ /* 0x000f280000300800 */
[----:B------:R-:W4:Y:S01]  /*600f0*/  LDL.LU R7, [R1+0x4270] ;  /* 0x0042700001077983 */ /* 0x000f220000300800 */
[----:B------:R-:W-:Y:S01]  /*60100*/  MOV R195, R31 ;  /* 0x0000001f00c37202 */ /* 0x000fe20000000f00 */
[----:B------:R-:W-:-:S02]  /*60110*/  IMAD.MOV.U32 R194, RZ, RZ, R30 ;  /* 0x000000ffffc27224 */ /* 0x000fc400078e001e */
        /* <DEDUP_REMOVED lines=12> */
[----:B------:R-:W4:Y:S01]  /*601e0*/  LDL.LU R47, [R1+0x4254] ;  /* 0x00425400012f7983 */ /* 0x000f220000300800 */
[----:B------:R-:W-:-:S03]  /*601f0*/  IMAD.MOV.U32 R202, RZ, RZ, R14 ;  /* 0x000000ffffca7224 */ /* 0x000fc600078e000e */
[----:B------:R-:W4:Y:S01]  /*60200*/  LDL.LU R46, [R1+0x4250] ;  /* 0x00425000012e7983 */ /* 0x000f220000300800 */
[----:B------:R-:W-:Y:S01]  /*60210*/  MOV R203, R15 ;  /* 0x0000000f00cb7202 */ /* 0x000fe20000000f00 */
[----:B------:R-:W-:Y:S02]  /*60220*/  IMAD.MOV.U32 R201, RZ, RZ, R34 ;  /* 0x000000ffffc97224 */ /* 0x000fe400078e0022 */
[----:B------:R-:W-:Y:S02]  /*60230*/  IMAD.MOV.U32 R200, RZ, RZ, R35 ;  /* 0x000000ffffc87224 */ /* 0x000fe400078e0023 */
        /* <DEDUP_REMOVED lines=11> */
[----:B------:R-:W-:-:S03]  /*602f0*/  IMAD.MOV.U32 R214, RZ, RZ, R7 ;  /* 0x000000ffffd67224 */ /* 0x000fc600078e0007 */
[----:B------:R-:W4:Y:S01]  /*60300*/  LDL.LU R23, [R1+0x4230] ;  /* 0x0042300001177983 */ /* 0x000f220000300800 */
[----:B------:R-:W-:Y:S01]  /*60310*/  MOV R215, R6 ;  /* 0x0000000600d77202 */ /* 0x000fe20000000f00 */
        /* <DEDUP_REMOVED lines=13> */
[----:B------:R-:W1:Y:S01]  /*603f0*/  LDL.LU R30, [R1+0x4210] ;  /* 0x00421000011e7983 */ /* 0x000e620000300800 */
        /* <DEDUP_REMOVED lines=24> */
[----:B-1----:R-:W-:Y:S01]  /*60580*/  IMAD.MOV.U32 R86, RZ, RZ, R30 ;  /* 0x000000ffff567224 */ /* 0x002fe200078e001e */
[----:B------:R-:W-:Y:S01]  /*60590*/  MOV R87, R31 ;  /* 0x0000001f00577202 */ /* 0x000fe20000000f00 */
        /* <DEDUP_REMOVED lines=27> */
[----:B--2---:R-:W-:Y:S02]  /*60750*/  IMAD.MOV.U32 R89, RZ, RZ, R11 ;  /* 0x000000ffff597224 */ /* 0x004fe400078e000b */
[----:B---3--:R-:W-:Y:S02]  /*60760*/  IMAD.MOV.U32 R88, RZ, RZ, R10 ;  /* 0x000000ffff587224 */ /* 0x008fe400078e000a */
[----:B------:R-:W2:Y:S04]  /*60770*/  LDL.LU R10, [R1+0x41dc] ;  /* 0x0041dc00010a7983 */ /* 0x000ea80000300800 */
[----:B------:R-:W2:Y:S04]  /*60780*/  LDL.LU R11, [R1+0x41d8] ;  /* 0x0041d800010b7983 */ /* 0x000ea80000300800 */
[----:B------:R-:W3:Y:S01]  /*60790*/  LDL.LU R14, [R1+0x41d4] ;  /* 0x0041d400010e7983 */ /* 0x000ee20000300800 */
[----:B----4-:R-:W-:-:S02]  /*607a0*/  IMAD.MOV.U32 R94, RZ, RZ, R22 ;  /* 0x000000ffff5e7224 */ /* 0x010fc400078e0016 */
[----:B------:R-:W-:Y:S01]  /*607b0*/  IMAD.MOV.U32 R93, RZ, RZ, R19 ;  /* 0x000000ffff5d7224 */ /* 0x000fe200078e0013 */
[----:B------:R-:W3:Y:S01]  /*607c0*/  LDL.LU R15, [R1+0x41d0] ;  /* 0x0041d000010f7983 */ /* 0x000ee20000300800 */
[----:B------:R-:W-:-:S03]  /*607d0*/  IMAD.MOV.U32 R92, RZ, RZ, R18 ;  /* 0x000000ffff5c7224 */ /* 0x000fc600078e0012 */
[----:B------:R-:W4:Y:S01]  /*607e0*/  LDL.LU R18, [R1+0x41cc] ;  /* 0x0041cc0001127983 */ /* 0x000f220000300800 */
[----:B------:R-:W-:-:S03]  /*607f0*/  MOV R95, R23 ;  /* 0x00000017005f7202 */ /* 0x000fc60000000f00 */
        /* <DEDUP_REMOVED lines=28> */
[----:B------:R-:W4:Y:S04]  /*609c0*/  LDL.LU R98, [R1+0x4158] ;  /* 0x0041580001627983 */ /* 0x000f280000300800 */
[----:B------:R-:W4:Y:S01]  /*609d0*/  LDL.LU R99, [R1+0x4154] ;  /* 0x0041540001637983 */ /* 0x000f220000300800 */
[----:B------:R-:W-:Y:S01]  /*609e0*/  MOV R151, R75 ;  /* 0x0000004b00977202 */ /* 0x000fe20000000f00 */
[----:B------:R-:W-:-:S02]  /*609f0*/  IMAD.MOV.U32 R240, RZ, RZ, R78 ;  /* 0x000000fffff07224 */ /* 0x000fc400078e004e */
[----:B------:R-:W3:Y:S01]  /*60a00*/  LDL.LU R75, [R1+0x4150] ;  /* 0x00415000014b7983 */ /* 0x000ee20000300800 */
[----:B------:R-:W-:Y:S01]  /*60a10*/  IMAD.MOV.U32 R241, RZ, RZ, R79 ;  /* 0x000000fffff17224 */ /* 0x000fe200078e004f */
[----:B------:R-:W-:Y:S01]  /*60a20*/  MOV R243, R83 ;  /* 0x0000005300f37202 */ /* 0x000fe20000000f00 */
[----:B------:R-:W-:Y:S01]  /*60a30*/  IMAD.MOV.U32 R242, RZ, RZ, R82 ;  /* 0x000000fffff27224 */ /* 0x000fe200078e0052 */
[----:B------:R-:W2:Y:S04]  /*60a40*/  LDL.LU R78, [R1+0x414c] ;  /* 0x00414c00014e7983 */ /* 0x000ea80000300800 */
[----:B------:R-:W2:Y:S04]  /*60a50*/  LDL.LU R79, [R1+0x4148] ;  /* 0x00414800014f7983 */ /* 0x000ea80000300800 */
[----:B------:R-:W3:Y:S04]  /*60a60*/  LDL.LU R82, [R1+0x4144] ;  /* 0x0041440001527983 */ /* 0x000ee80000300800 */
[----:B------:R-:W3:Y:S01]  /*60a70*/  LDL.LU R83, [R1+0x4140] ;  /* 0x0041400001537983 */ /* 0x000ee20000300800 */
[----:B----4-:R-:W-:-:S15]  /*60a80*/  HMMA.1688.F32.TF32 R92, R232, R98, R92 ;  /* 0x00000062e85c723c */ /* 0x010fde000008105c */
[----:B------:R-:W-:-:S08]  /*60a90*/  NOP ;  /* 0x0000000000007918 */ /* 0x000fd00000000000 */
[----:B------:R-:W-:Y:S04]  /*60aa0*/  STL.64 [R1+0x1170], R92 ;  /* 0x0011705c01007387 */ /* 0x000fe80000100a00 */
[----:B------:R1:W-:Y:S04]  /*60ab0*/  STL.64 [R1+0x1178], R94 ;  /* 0x0011785e01007387 */ /* 0x0003e80000100a00 */
[----:B-1----:R-:W4:Y:S04]  /*60ac0*/  LDL.LU.64 R94, [R1+0x4138] ;  /* 0x00413800015e7983 */ /* 0x002f280000300a00 */
[----:B------:R-:W2:Y:S01]  /*60ad0*/  LDL.LU.64 R92, [R1+0x4130] ;  /* 0x00413000015c7983 */ /* 0x000ea20000300a00 */
[----:B----4-:R-:W-:-:S15]  /*60ae0*/  HMMA.1688.F32.TF32 R88, R232, R94, R88 ;  /* 0x0000005ee858723c */ /* 0x010fde0000081058 */
[----:B------:R-:W-:-:S08]  /*60af0*/  NOP ;  /* 0x0000000000007918 */ /* 0x000fd00000000000 */
[----:B------:R-:W-:Y:S04]  /*60b00*/  STL.64 [R1+0x12d0], R88 ;  /* 0x0012d05801007387 */ /* 0x000fe80000100a00 */
[----:B------:R1:W-:Y:S04]  /*60b10*/  STL.64 [R1+0x12d8], R90 ;  /* 0x0012d85a01007387 */ /* 0x0003e80000100a00 */
[----:B-1----:R-:W4:Y:S02]  /*60b20*/  LDL.LU.64 R90, [R1+0x4128] ;  /* 0x00412800015a7983 */ /* 0x002f240000300a00 */
[----:B----4-:R-:W-:-:S15]  /*60b30*/  HMMA.1688.F32.TF32 R84, R232, R90, R84 ;  /* 0x0000005ae854723c */ /* 0x010fde0000081054 */
[----:B------:R-:W-:-:S08]  /*60b40*/  NOP ;  /* 0x0000000000007918 */ /* 0x000fd00000000000 */
[----:B------:R-:W-:Y:S04]  /*60b50*/  STL.64 [R1+0x16f0], R84 ;  /* 0x0016f05401007387 */ /* 0x000fe80000100a00 */
[----:B------:R1:W-:Y:S04]  /*60b60*/  STL.64 [R1+0x16f8], R86 ;  /* 0x0016f85601007387 */ /* 0x0003e80000100a00 */
[----:B-1----:R-:W4:Y:S01]  /*60b70*/  LDL.LU.64 R86, [R1+0x4120] ;  /* 0x0041200001567983 */ /* 0x002f220000300a00 */
[C---:B---3--:R-:W-:Y:S06]  /*60b80*/  HMMA.1688.F32.TF32 R248, R232.reuse, R82, R248 ;  /* 0x00000052e8f8723c */ /* 0x048fec00000810f8 */
[C---:B--2---:R-:W-:Y:S06]  /*60b90*/  HMMA.1688.F32.TF32 R224, R232.reuse, R78, R224 ;  /* 0x0000004ee8e0723c */ /* 0x044fec00000810e0 */
[C---:B------:R-:W-:Y:S06]  /*60ba0*/  HMMA.1688.F32.TF32 R220, R232.reuse, R74, R220 ;  /* 0x0000004ae8dc723c */ /* 0x040fec00000810dc */
[----:B------:R-:W-:Y:S01]  /*60bb0*/  HMMA.1688.F32.TF32 R216, R232, R70, R216 ;  /* 0x00000046e8d8723c */ /* 0x000fe200000810d8 */
[----:B------:R-:W-:-:S02]  /*60bc0*/  LOP3.LUT R41, R0, 0x40, RZ, 0x3c, !PT ;  /* 0x0000004000297812 */ /* 0x000fc400078e3cff */
[----:B------:R-:W-:-:S03]  /*60bd0*/  LOP3.LUT R36, R0, 0x60, RZ, 0x3c, !PT ;  /* 0x0000006000247812 */ /* 0x000fc600078e3cff */
[----:B------:R-:W-:Y:S04]  /*60be0*/  LDS R236, [R41+UR10+0x25000] ;  /* 0x0250000a29ec7984 */ /* 0x000fe80008000800 */
[----:B------:R-:W-:Y:S04]  /*60bf0*/  LDS R238, [R41+UR10+0x25800] ;  /* 0x0258000a29ee7984 */ /* 0x000fe80008000800 */
[----:B------:R-:W-:Y:S04]  /*60c00*/  LDS R237, [R36+UR10+0x25000] ;  /* 0x0250000a24ed7984 */ /* 0x000fe80008000800 */
[----:B------:R-:W1:Y:S02]  /*60c10*/  LDS R239, [R36+UR10+0x25800] ;  /* 0x0258000a24ef7984 */ /* 0x000e640008000800 */
[C---:B-1----:R-:W-:Y:S06]  /*60c20*/  HMMA.1688.F32.TF32 R152, R236.reuse, R126, R152 ;  /* 0x0000007eec98723c */ /* 0x042fec0000081098 */
[----:B------:R-:W-:Y:S06]  /*60c30*/  HMMA.1688.F32.TF32 R140, R236, R114, R140 ;  /* 0x00000072ec8c723c */ /* 0x000fec000008108c */
[----:B----4-:R-:W-:-:S15]  /*60c40*/  HMMA.1688.F32.TF32 R228, R232, R86, R228 ;  /* 0x00000056e8e4723c */ /* 0x010fde00000810e4 */
[----:B------:R-:W-:-:S08]  /*60c50*/  NOP ;  /* 0x0000000000007918 */ /* 0x000fd00000000000 */
[----:B------:R-:W-:Y:S04]  /*60c60*/  STL.64 [R1+0x16e0], R228 ;  /* 0x0016e0e401007387 */ /* 0x000fe80000100a00 */
[----:B------:R1:W-:Y:S04]  /*60c70*/  STL.64 [R1+0x16e8], R230 ;  /* 0x0016e8e601007387 */ /* 0x0003e80000100a00 */
[----:B-1----:R-:W2:Y:S04]  /*60c80*/  LDL.LU.64 R230, [R1+0x4118] ;  /* 0x0041180001e67983 */ /* 0x002ea80000300a00 */
[----:B------:R-:W3:Y:S04]  /*60c90*/  LDL.LU.64 R228, [R1+0x4110] ;  /* 0x0041100001e47983 */ /* 0x000ee80000300a00 */
[----:B------:R-:W-:Y:S04]  /*60ca0*/  STL.64 [R1+0x16d0], R248 ;  /* 0x0016d0f801007387 */ /* 0x000fe80000100a00 */
[----:B------:R1:W-:Y:S04]  /*60cb0*/  STL.64 [R1+0x16d8], R250 ;  /* 0x0016d8fa01007387 */ /* 0x0003e80000100a00 */
[----:B-1----:R-:W4:Y:S04]  /*60cc0*/  LDL.LU.64 R250, [R1+0x4108] ;  /* 0x0041080001fa7983 */ /* 0x002f280000300a00 */
[----:B------:R-:W3:Y:S04]  /*60cd0*/  LDL.LU.64 R248, [R1+0x4100] ;  /* 0x0041000001f87983 */ /* 0x000ee80000300a00 */
        /* <DEDUP_REMOVED lines=32> */
[----:B------:R-:W-:Y:S03]  /*60ee0*/  STL.64 [R1+0x1668], R206 ;  /* 0x001668ce01007387 */ /* 0x000fe60000100a00 */
        /* <DEDUP_REMOVED lines=36> */
[----:B------:R1:W-:Y:S04]  /*61130*/  STL.64 [R1+0xc78], R134 ;  /* 0x000c788601007387 */ /* 0x0003e80000100a00 */
[----:B------:R3:W-:Y:S04]  /*61140*/  STL.64 [R1+0xc90], R140 ;  /* 0x000c908c01007387 */ /* 0x0007e80000100a00 */
[----:B------:R2:W-:Y:S01]  /*61150*/  STL.64 [R1+0xc98], R142 ;  /* 0x000c988e01007387 */ /* 0x0005e20000100a00 */
[----:B-1----:R-:W-:Y:S03]  /*61160*/  HMMA.1688.F32.TF32 R132, R236, R106, R240 ;  /* 0x0000006aec84723c */ /* 0x002fe600000810f0 */
        /* <DEDUP_REMOVED lines=10> */
[----:B---3--:R-:W3:Y:S04]  /*61210*/  LDL.LU R140, [R1+0x6d0] ;  /* 0x0006d000018c7983 */ /* 0x008ee80000300800 */
        /* <DEDUP_REMOVED lines=83> */
[----:B------:R-:W-:-:S02]  /*61750*/  IMAD.MOV.U32 R17, RZ, RZ, R132 ;  /* 0x000000ffff117224 */ /* 0x000fc400078e0084 */
[----:B------:R-:W-:Y:S01]  /*61760*/  IMAD.MOV.U32 R16, RZ, RZ, R133 ;  /* 0x000000ffff107224 */ /* 0x000fe200078e0085 */
[----:B------:R-:W2:Y:S01]  /*61770*/  LDL.LU R132, [R1+0x8e0] ;  /* 0x0008e00001847983 */ /* 0x000ea20000300800 */
[----:B------:R-:W-:Y:S01]  /*61780*/  IMAD.MOV.U32 R13, RZ, RZ, R134 ;  /* 0x000000ffff0d7224 */ /* 0x000fe200078e0086 */
[----:B------:R-:W-:Y:S02]  /*61790*/  MOV R12, R135 ;  /* 0x00000087000c7202 */ /* 0x000fe40000000f00 */
[----:B------:R-:W2:Y:S04]  /*617a0*/  LDL.LU R133, [R1+0x8e4] ;  /* 0x0008e40001857983 */ /* 0x000ea80000300800 */
[----:B------:R-:W2:Y:S04]  /*617b0*/  LDL.LU R134, [R1+0x8e8] ;  /* 0x0008e80001867983 */ /* 0x000ea80000300800 */
[----:B------:R-:W2:Y:S04]  /*617c0*/  LDL.LU R135, [R1+0x8ec] ;  /* 0x0008ec0001877983 */ /* 0x000ea80000300800 */
[----:B------:R-:W2:Y:S04]  /*617d0*/  LDL.LU R144, [R1+0x6f0] ;  /* 0x0006f00001907983 */ /* 0x000ea80000300800 */
[----:B------:R-:W2:Y:S04]  /*617e0*/  LDL.LU R145, [R1+0x6f4] ;  /* 0x0006f40001917983 */ /* 0x000ea80000300800 */
[----:B------:R-:W2:Y:S04]  /*617f0*/  LDL.LU R146, [R1+0x6f8] ;  /* 0x0006f80001927983 */ /* 0x000ea80000300800 */
[----:B------:R-:W2:Y:S04]  /*61800*/  LDL.LU R147, [R1+0x6fc] ;  /* 0x0006fc0001937983 */ /* 0x000ea80000300800 */
[----:B------:R-:W-:Y:S04]  /*61810*/  STL [R1+0x3ccc], R12 ;  /* 0x003ccc0c01007387 */ /* 0x000fe80000100800 */
[----:B------:R-:W-:Y:S04]  /*61820*/  STL [R1+0x3cc8], R13 ;  /* 0x003cc80d01007387 */ /* 0x000fe80000100800 */
[----:B------:R-:W-:Y:S04]  /*61830*/  STL [R1+0x3cc4], R16 ;  /* 0x003cc41001007387 */ /* 0x000fe80000100800 */
[----:B------:R-:W-:Y:S01]  /*61840*/  STL [R1+0x3cc0], R17 ;  /* 0x003cc01101007387 */ /* 0x000fe20000100800 */
[C---:B---3--:R-:W-:Y:S06]  /*61850*/  HMMA.1688.F32.TF32 R152, R236.reuse, R26, R152 ;  /* 0x0000001aec98723c */ /* 0x048fec0000081098 */
[C---:B------:R-:W-:Y:S06]  /*61860*/  HMMA.1688.F32.TF32 R140, R236.reuse, R14, R140 ;  /* 0x0000000eec8c723c */ /* 0x040fec000008108c */
[C---:B----4-:R-:W-:Y:S06]  /*61870*/  HMMA.1688.F32.TF32 R204, R236.reuse, R86, R204 ;  /* 0x00000056eccc723c */ /* 0x050fec00000810cc */
[C---:B--2---:R-:W-:Y:S06]  /*61880*/  HMMA.1688.F32.TF32 R212, R236.reuse, R98, R212 ;  /* 0x00000062ecd4723c */ /* 0x044fec00000810d4 */
[C---:B------:R-:W-:Y:S06]  /*61890*/  HMMA.1688.F32.TF32 R216, R236.reuse, R102, R216 ;  /* 0x00000066ecd8723c */ /* 0x040fec00000810d8 */
[C---:B------:R-:W-:Y:S06]  /*618a0*/  HMMA.1688.F32.TF32 R232, R236.reuse, R94, R232 ;  /* 0x0000005eece8723c */ /* 0x040fec00000810e8 */
[C---:B------:R-:W-:Y:S11]  /*618b0*/  HMMA.1688.F32.TF32 R208, R236.reuse, R90, R208 ;  /* 0x0000005aecd0723c */ /* 0x040ff600000810d0 */
[----:B------:R-:W-:Y:S04]  /*618c0*/  STL.64 [R1+0xd30], R216 ;  /* 0x000d30d801007387 */ /* 0x000fe80000100a00 */
[----:B------:R1:W-:Y:S01]  /*618d0*/  STL.64 [R1+0xd38], R218 ;  /* 0x000d38da01007387 */ /* 0x0003e20000100a00 */
[----:B------:R-:W-:Y:S03]  /*618e0*/  HMMA.1688.F32.TF32 R200, R236, R82, R200 ;  /* 0x00000052ecc8723c */ /* 0x000fe600000810c8 */
[----:B-1----:R-:W2:Y:S04]  /*618f0*/  LDL.LU.64 R218, [R1+0x40d8] ;  /* 0x0040d80001da7983 */ /* 0x002ea80000300a00 */
[----:B------:R-:W2:Y:S04]  /*61900*/  LDL.LU.64 R216, [R1+0x40d0] ;  /* 0x0040d00001d87983 */ /* 0x000ea80000300a00 */
[----:B------:R-:W-:Y:S04]  /*61910*/  STL.64 [R1+0xad0], R212 ;  /* 0x000ad0d401007387 */ /* 0x000fe80000100a00 */
[----:B------:R1:W-:Y:S04]  /*61920*/  STL.64 [R1+0xad8], R214 ;  /* 0x000ad8d601007387 */ /* 0x0003e80000100a00 */
[----:B-1----:R-:W3:Y:S04]  /*61930*/  LDL.LU.64 R214, [R1+0x40c8] ;  /* 0x0040c80001d67983 */ /* 0x002ee80000300a00 */
[----:B------:R-:W3:Y:S04]  /*61940*/  LDL.LU.64 R212, [R1+0x40c0] ;  /* 0x0040c00001d47983 */ /* 0x000ee80000300a00 */
[----:B------:R-:W-:Y:S04]  /*61950*/  STL.64 [R1+0xf50], R232 ;  /* 0x000f50e801007387 */ /* 0x000fe80000100a00 */
[----:B------:R-:W-:Y:S04]  /*61960*/  STL.64 [R1+0xf58], R234 ;  /* 0x000f58ea01007387 */ /* 0x000fe80000100a00 */
[----:B------:R-:W-:Y:S04]  /*61970*/  STL.64 [R1+0x1590], R208 ;  /* 0x001590d001007387 */ /* 0x000fe80000100a00 */
[----:B------:R1:W-:Y:S01]  /*61980*/  STL.64 [R1+0x1598], R210 ;  /* 0x001598d201007387 */ /* 0x0003e20000100a00 */
[----:B------:R-:W-:-:S03]  /*61990*/  LOP3.LUT R40, R0, 0x20, RZ, 0x3c, !PT ;  /* 0x0000002000287812 */ /* 0x000fc600078e3cff */
[----:B------:R-:W-:Y:S04]  /*619a0*/  LDS R232, [R0+UR10+0x25080] ;  /* 0x0250800a00e87984 */ /* 0x000fe80008000800 */
[----:B------:R-:W-:Y:S04]  /*619b0*/  LDS R234, [R0+UR10+0x25880] ;  /* 0x0258800a00ea7984 */ /* 0x000fe80008000800 */
[----:B-1----:R-:W4:Y:S04]  /*619c0*/  LDL.LU.64 R210, [R1+0x40b8] ;  /* 0x0040b80001d27983 */ /* 0x002f280000300a00 */
[----:B------:R-:W4:Y:S04]  /*619d0*/  LDL.LU.64 R208, [R1+0x40b0] ;  /* 0x0040b00001d07983 */ /* 0x000f280000300a00 */
[----:B------:R-:W-:Y:S04]  /*619e0*/  STL.64 [R1+0x1580], R204 ;  /* 0x001580cc01007387 */ /* 0x000fe80000100a00 */
[----:B------:R1:W-:Y:S04]  /*619f0*/  STL.64 [R1+0x1588], R206 ;  /* 0x001588ce01007387 */ /* 0x0003e80000100a00 */
[----:B------:R-:W-:Y:S04]  /*61a00*/  LDS R233, [R40+UR10+0x25080] ;  /* 0x0250800a28e97984 */ /* 0x000fe80008000800 */
[----:B------:R-:W2:Y:S04]  /*61a10*/  LDS R235, [R40+UR10+0x25880] ;  /* 0x0258800a28eb7984 */ /* 0x000ea80008000800 */
[----:B-1----:R-:W3:Y:S04]  /*61a20*/  LDL.LU.64 R206, [R1+0x40a8] ;  /* 0x0040a80001ce7983 */ /* 0x002ee80000300a00 */
[----:B------:R-:W3:Y:S04]  /*61a30*/  LDL.LU.64 R204, [R1+0x40a0] ;  /* 0x0040a00001cc7983 */ /* 0x000ee80000300a00 */
        /* <DEDUP_REMOVED lines=53> */
[----:B------:R-:W4:Y:S04]  /*61d90*/  LDL.LU R240, [R1+0x570] ;  /* 0x0005700001f07983 */ /* 0x000f280000300800 */
[----:B------:R-:W-:Y:S04]  /*61da0*/  LDS R236, [R41+UR10+0x25080] ;  /* 0x0250800a29ec7984 */ /* 0x000fe80008000800 */
[----:B------:R-:W-:Y:S04]  /*61db0*/  STL.64 [R1+0x1450], R136 ;  /* 0x0014508801007387 */ /* 0x000fe80000100a00 */
[----:B------:R-:W-:Y:S04]  /*61dc0*/  STL.64 [R1+0x1458], R138 ;  /* 0x0014588a01007387 */ /* 0x000fe80000100a00 */
[----:B------:R3:W-:Y:S04]  /*61dd0*/  STL.64 [R1+0x1440], R132 ;  /* 0x0014408401007387 */ /* 0x0007e80000100a00 */
[----:B------:R3:W-:Y:S04]  /*61de0*/  STL.64 [R1+0x1448], R134 ;  /* 0x0014488601007387 */ /* 0x0007e80000100a00 */
[----:B------:R-:W4:Y:S04]  /*61df0*/  LDL.LU R241, [R1+0x574] ;  /* 0x0005740001f17983 */ /* 0x000f280000300800 */
[----:B------:R-:W4:Y:S04]  /*61e00*/  LDL.LU R242, [R1+0x578] ;  /* 0x0005780001f27983 */ /* 0x000f280000300800 */
[----:B------:R-:W4:Y:S04]  /*61e10*/  LDL.LU R243, [R1+0x57c] ;  /* 0x00057c0001f37983 */ /* 0x000f280000300800 */
[----:B-1----:R-:W4:Y:S04]  /*61e20*/  LDL.LU R140, [R1+0x590] ;  /* 0x00059000018c7983 */ /* 0x002f280000300800 */
[----:B------:R-:W4:Y:S04]  /*61e30*/  LDL.LU R141, [R1+0x594] ;  /* 0x00059400018d7983 */ /* 0x000f280000300800 */
[----:B--2---:R-:W4:Y:S04]  /*61e40*/  LDL.LU R142, [R1+0x598] ;  /* 0x00059800018e7983 */ /* 0x004f280000300800 */
        /* <DEDUP_REMOVED lines=74> */
[----:B------:R-:W-:Y:S01]  /*622f0*/  LDS R237, [R36+UR10+0x25080] ;  /* 0x0250800a24ed7984 */ /* 0x000fe20008000800 */
[C---:B----4-:R-:W-:Y:S03]  /*62300*/  HMMA.1688.F32.TF32 R140, R232.reuse, R38, R140 ;  /* 0x00000026e88c723c */ /* 0x050fe6000008108c */
[----:B------:R-:W1:Y:S03]  /*62310*/  LDS R239, [R36+UR10+0x25880] ;  /* 0x0258800a24ef7984 */ /* 0x000e660008000800 */
[C---:B--2---:R-:W-:Y:S06]  /*62320*/  HMMA.1688.F32.TF32 R180, R232.reuse, R110, R180 ;  /* 0x0000006ee8b4723c */ /* 0x044fec00000810b4 */
[C---:B---3--:R-:W-:Y:S06]  /*62330*/  HMMA.1688.F32.TF32 R184, R232.reuse, R114, R184 ;  /* 0x00000072e8b8723c */ /* 0x048fec00000810b8 */
[C---:B------:R-:W-:Y:S06]  /*62340*/  HMMA.1688.F32.TF32 R188, R232.reuse, R118, R188 ;  /* 0x00000076e8bc723c */ /* 0x040fec00000810bc */
[C---:B------:R-:W-:Y:S06]  /*62350*/  HMMA.1688.F32.TF32 R196, R232.reuse, R126, R196 ;  /* 0x0000007ee8c4723c */ /* 0x040fec00000810c4 */
[----:B------:R-:W-:Y:S01]  /*62360*/  HMMA.1688.F32.TF32 R200, R232, R130, R200 ;  /* 0x00000082e8c8723c */ /* 0x000fe200000810c8 */
[----:B------:R-:W-:-:S05]  /*62370*/  IMAD.MOV.U32 R12, RZ, RZ, R180 ;  /* 0x000000ffff0c7224 */ /* 0x000fca00078e00b4 */
[----:B------:R-:W-:Y:S01]  /*62380*/  HMMA.1688.F32.TF32 R192, R232, R122, R192 ;  /* 0x0000007ae8c0723c */ /* 0x000fe200000810c0 */
[----:B------:R-:W-:Y:S01]  /*62390*/  IMAD.MOV.U32 R13, RZ, RZ, R181 ;  /* 0x000000ffff0d7224 */ /* 0x000fe200078e00b5 */
[----:B------:R-:W-:Y:S01]  /*623a0*/  MOV R17, R183 ;  /* 0x000000b700117202 */ /* 0x000fe20000000f00 */
[----:B------:R-:W-:-:S14]  /*623b0*/  IMAD.MOV.U32 R16, RZ, RZ, R182 ;  /* 0x000000ffff107224 */ /* 0x000fdc00078e00b6 */
[----:B------:R-:W-:Y:S04]  /*623c0*/  STL.64 [R1+0x6a0], R200 ;  /* 0x0006a0c801007387 */ /* 0x000fe80000100a00 */
[----:B------:R2:W-:Y:S04]  /*623d0*/  STL.64 [R1+0x6a8], R202 ;  /* 0x0006a8ca01007387 */ /* 0x0005e80000100a00 */
[----:B--2---:R-:W2:Y:S04]  /*623e0*/  LDL.LU.64 R202, [R1+0x4098] ;  /* 0x0040980001ca7983 */ /* 0x004ea80000300a00 */
[----:B------:R-:W2:Y:S04]  /*623f0*/  LDL.LU.64 R200, [R1+0x4090] ;  /* 0x0040900001c87983 */ /* 0x000ea80000300a00 */
[----:B------:R-:W-:Y:S04]  /*62400*/  STL.64 [R1+0x690], R196 ;  /* 0x000690c401007387 */ /* 0x000fe80000100a00 */
[----:B------:R3:W-:Y:S04]  /*62410*/  STL.64 [R1+0x698], R198 ;  /* 0x000698c601007387 */ /* 0x0007e80000100a00 */
[----:B---3--:R-:W3:Y:S01]  /*62420*/  LDL.LU.64 R198, [R1+0x4088] ;  /* 0x0040880001c67983 */ /* 0x008ee20000300a00 */
[C---:B------:R-:W-:Y:S03]  /*62430*/  HMMA.1688.F32.TF32 R180, R232.reuse, R106, R176 ;  /* 0x0000006ae8b4723c */ /* 0x040fe600000810b0 */
[----:B------:R-:W3:Y:S03]  /*62440*/  LDL.LU.64 R196, [R1+0x4080] ;  /* 0x0040800001c47983 */ /* 0x000ee60000300a00 */
[C---:B------:R-:W-:Y:S01]  /*62450*/  HMMA.1688.F32.TF32 R176, R232.reuse, R102, R172 ;  /* 0x00000066e8b0723c */ /* 0x040fe200000810ac */
[----:B------:R-:W-:Y:S05]  /*62460*/  STL.64 [R1+0x680], R192 ;  /* 0x000680c001007387 */ /* 0x000fea0000100a00 */
[C---:B------:R-:W-:Y:S01]  /*62470*/  HMMA.1688.F32.TF32 R172, R232.reuse, R98, R168 ;  /* 0x00000062e8ac723c */ /* 0x040fe200000810a8 */
[----:B------:R4:W-:Y:S05]  /*62480*/  STL.64 [R1+0x688], R194 ;  /* 0x000688c201007387 */ /* 0x0009ea0000100a00 */
[C---:B------:R-:W-:Y:S06]  /*62490*/  HMMA.1688.F32.TF32 R168, R232.reuse, R94, R164 ;  /* 0x0000005ee8a8723c */ /* 0x040fec00000810a4 */
[C---:B------:R-:W-:Y:S01]  /*624a0*/  HMMA.1688.F32.TF32 R164, R232.reuse, R90, R160 ;  /* 0x0000005ae8a4723c */ /* 0x040fe200000810a0 */
[----:B----4-:R-:W4:Y:S04]  /*624b0*/  LDL.LU.64 R194, [R1+0x4078] ;  /* 0x0040780001c27983 */ /* 0x010f280000300a00 */
[----:B------:R-:W4:Y:S01]  /*624c0*/  LDL.LU.64 R192, [R1+0x4070] ;  /* 0x0040700001c07983 */ /* 0x000f220000300a00 */
[C---:B------:R-:W-:Y:S03]  /*624d0*/  HMMA.1688.F32.TF32 R160, R232.reuse, R86, R136 ;  /* 0x00000056e8a0723c */ /* 0x040fe60000081088 */
[----:B------:R-:W-:Y:S03]  /*624e0*/  STL.64 [R1+0x670], R188 ;  /* 0x000670bc01007387 */ /* 0x000fe60000100a00 */
[C---:B------:R-:W-:Y:S01]  /*624f0*/  HMMA.1688.F32.TF32 R136, R232.reuse, R82, R132 ;  /* 0x00000052e888723c */ /* 0x040fe20000081084 */
[----:B------:R1:W-:Y:S05]  /*62500*/  STL.64 [R1+0x678], R190 ;  /* 0x000678be01007387 */ /* 0x0003ea0000100a00 */
[C---:B------:R-:W-:Y:S01]  /*62510*/  HMMA.1688.F32.TF32 R132, R232.reuse, R78, R156 ;  /* 0x0000004ee884723c */ /* 0x040fe2000008109c */
[----:B-1----:R-:W2:Y:S04]  /*62520*/  LDL.LU.64 R190, [R1+0x4068] ;  /* 0x0040680001be7983 */ /* 0x002ea80000300a00 */
[----:B------:R-:W2:Y:S04]  /*62530*/  LDL.LU.64 R188, [R1+0x4060] ;  /* 0x0040600001bc7983 */ /* 0x000ea80000300a00 */
[----:B------:R-:W-:Y:S04]  /*62540*/  STL.64 [R1+0x660], R184 ;  /* 0x000660b801007387 */ /* 0x000fe80000100a00 */
[----:B------:R1:W-:Y:S04]  /*62550*/  STL.64 [R1+0x668], R186 ;  /* 0x000668ba01007387 */ /* 0x0003e80000100a00 */
[----:B-1----:R-:W3:Y:S04]  /*62560*/  LDL.LU.64 R186, [R1+0x4058] ;  /* 0x0040580001ba7983 */ /* 0x002ee80000300a00 */
[----:B------:R-:W3:Y:S04]  /*62570*/  LDL.LU.64 R184, [R1+0x4050] ;  /* 0x0040500001b87983 */ /* 0x000ee80000300a00 */
[----:B------:R-:W-:Y:S04]  /*62580*/  STL [R1+0x3cdc], R17 ;  /* 0x003cdc1101007387 */ /* 0x000fe80000100800 */
        /* <DEDUP_REMOVED lines=27> */
[----:B------:R1:W-:Y:S02]  /*62740*/  STL.64 [R1+0x13d8], R134 ;  /* 0x0013d88601007387 */ /* 0x0003e40000100a00 */
[C---:B-1----:R-:W-:Y:S06]  /*62750*/  HMMA.1688.F32.TF32 R136, R232.reuse, R66, R244 ;  /* 0x00000042e888723c */ /* 0x042fec00000810f4 */
[C---:B------:R-:W-:Y:S01]  /*62760*/  HMMA.1688.F32.TF32 R132, R232.reuse, R62, R240 ;  /* 0x0000003ee884723c */ /* 0x040fe200000810f0 */
[----:B------:R-:W-:Y:S04]  /*62770*/  STL.64 [R1+0x13c0], R140 ;  /* 0x0013c08c01007387 */ /* 0x000fe80000100a00 */
[----:B------:R-:W-:Y:S04]  /*62780*/  STL.64 [R1+0x13c8], R142 ;  /* 0x0013c88e01007387 */ /* 0x000fe80000100a00 */
[----:B------:R-:W4:Y:S08]  /*62790*/  LDL.LU R164, [R1+0x4d0] ;  /* 0x0004d00001a47983 */ /* 0x000f300000300800 */
        /* <DEDUP_REMOVED lines=64> */
[C---:B--2---:R-:W-:Y:S06]  /*62ba0*/  HMMA.1688.F32.TF32 R168, R232.reuse, R46, R168 ;  /* 0x0000002ee8a8723c */ /* 0x044fec00000810a8 */
[C---:B---3--:R-:W-:Y:S06]  /*62bb0*/  HMMA.1688.F32.TF32 R176, R232.reuse, R54, R176 ;  /* 0x00000036e8b0723c */ /* 0x048fec00000810b0 */
[C---:B------:R-:W-:Y:S06]  /*62bc0*/  HMMA.1688.F32.TF32 R180, R232.reuse, R58, R180 ;  /* 0x0000003ae8b4723c */ /* 0x040fec00000810b4 */
[----:B------:R-:W-:-:S15]  /*62bd0*/  HMMA.1688.F32.TF32 R172, R232, R50, R172 ;  /* 0x00000032e8ac723c */ /* 0x000fde00000810ac */
[----:B------:R-:W-:-:S02]  /*62be0*/  NOP ;  /* 0x0000000000007918 */ /* 0x000fc40000000000 */
        /* <DEDUP_REMOVED lines=18> */
[----:B------:R1:W-:Y:S04]  /*62d10*/  STL.64 [R1+0x1350], R244 ;  /* 0x001350f401007387 */ /* 0x0003e80000100a00 */
[----:B------:R1:W-:Y:S04]  /*62d20*/  STL.64 [R1+0x1358], R246 ;  /* 0x001358f601007387 */ /* 0x0003e80000100a00 */
[----:B-1----:R-:W3:Y:S04]  /*62d30*/  LDL.LU R244, [R1+0x460] ;  /* 0x0004600001f47983 */ /* 0x002ee80000300800 */
[----:B------:R-:W3:Y:S04]  /*62d40*/  LDL.LU R245, [R1+0x464] ;  /* 0x0004640001f57983 */ /* 0x000ee80000300800 */
[----:B------:R-:W3:Y:S04]  /*62d50*/  LDL.LU R246, [R1+0x468] ;  /* 0x0004680001f67983 */ /* 0x000ee80000300800 */
[----:B------:R-:W3:Y:S01]  /*62d60*/  LDL.LU R247, [R1+0x46c] ;  /* 0x00046c0001f77983 */ /* 0x000ee20000300800 */
[C---:B------:R-:W-:Y:S06]  /*62d70*/  HMMA.1688.F32.TF32 R156, R232.reuse, R22, R156 ;  /* 0x00000016e89c723c */ /* 0x040fec000008109c */
[C---:B------:R-:W-:Y:S01]  /*62d80*/  HMMA.1688.F32.TF32 R240, R232.reuse, R18, R240 ;  /* 0x00000012e8f0723c */ /* 0x040fe200000810f0 */
[----:B------:R-:W-:Y:S04]  /*62d90*/  STL.64 [R1+0x1340], R136 ;  /* 0x0013408801007387 */ /* 0x000fe80000100a00 */
[----:B------:R1:W-:Y:S04]  /*62da0*/  STL.64 [R1+0x1348], R138 ;  /* 0x0013488a01007387 */ /* 0x0003e80000100a00 */
[----:B-1----:R-:W4:Y:S04]  /*62db0*/  LDL.LU.64 R138, [R1+0x4008] ;  /* 0x00400800018a7983 */ /* 0x002f280000300a00 */
[----:B------:R-:W2:Y:S04]  /*62dc0*/  LDL.LU.64 R136, [R1+0x4000] ;  /* 0x0040000001887983 */ /* 0x000ea80000300a00 */
        /* <DEDUP_REMOVED lines=10> */
[----:B-1----:R-:W2:Y:S04]  /*62e70*/  LDL.LU.64 R242, [R1+0x3fd8] ;  /* 0x003fd80001f27983 */ /* 0x002ea80000300a00 */
[----:B------:R-:W4:Y:S01]  /*62e80*/  LDL.LU.64 R240, [R1+0x3fd0] ;  /* 0x003fd00001f07983 */ /* 0x000f220000300a00 */
[C---:B------:R-:W-:Y:S06]  /*62e90*/  HMMA.1688.F32.TF32 R164, R232.reuse, R14, R164 ;  /* 0x0000000ee8a4723c */ /* 0x040fec00000810a4 */
[C---:B------:R-:W-:Y:S06]  /*62ea0*/  HMMA.1688.F32.TF32 R160, R232.reuse, R10, R160 ;  /* 0x0000000ae8a0723c */ /* 0x040fec00000810a0 */
[----:B------:R-:W-:Y:S06]  /*62eb0*/  HMMA.1688.F32.TF32 R152, R232, R6, R152 ;  /* 0x00000006e898723c */ /* 0x000fec0000081098 */
[C---:B------:R-:W-:Y:S06]  /*62ec0*/  HMMA.1688.F32.TF32 R148, R236.reuse, R130, R148 ;  /* 0x00000082ec94723c */ /* 0x040fec0000081094 */
[----:B------:R-:W-:Y:S01]  /*62ed0*/  HMMA.1688.F32.TF32 R144, R236, R126, R144 ;  /* 0x0000007eec90723c */ /* 0x000fe20000081090 */
[----:B------:R-:W-:-:S02]  /*62ee0*/  IMAD.MOV.U32 R45, RZ, RZ, R165 ;  /* 0x000000ffff2d7224 */ /* 0x000fc400078e00a5 */
[----:B------:R-:W-:Y:S01]  /*62ef0*/  IMAD.MOV.U32 R44, RZ, RZ, R164 ;  /* 0x000000ffff2c7224 */ /* 0x000fe200078e00a4 */
[----:B------:R-:W-:Y:S02]  /*62f00*/  STL.64 [R1+0x1308], R166 ;  /* 0x001308a601007387 */ /* 0x000fe40000100a00 */
[----:B------:R-:W-:Y:S01]  /*62f10*/  MOV R49, R161 ;  /* 0x000000a100317202 */ /* 0x000fe20000000f00 */
[----:B------:R-:W-:Y:S01]  /*62f20*/  IMAD.MOV.U32 R48, RZ, RZ, R160 ;  /* 0x000000ffff307224 */ /* 0x000fe200078e00a0 */
[----:B------:R-:W-:Y:S01]  /*62f30*/  STL [R1+0x3ba8], R45 ;  /* 0x003ba82d01007387 */ /* 0x000fe20000100800 */
[----:B------:R-:W-:Y:S03]  /*62f40*/  HMMA.1688.F32.TF32 R140, R236, R122, R140 ;  /* 0x0000007aec8c723c */ /* 0x000fe6000008108c */
[----:B------:R-:W-:Y:S01]  /*62f50*/  STL [R1+0x3ba4], R44 ;  /* 0x003ba42c01007387 */ /* 0x000fe20000100800 */
[----:B------:R-:W-:-:S02]  /*62f60*/  IMAD.MOV.U32 R53, RZ, RZ, R153 ;  /* 0x000000ffff357224 */ /* 0x000fc400078e0099 */
[----:B------:R-:W-:Y:S01]  /*62f70*/  IMAD.MOV.U32 R52, RZ, RZ, R152 ;  /* 0x000000ffff347224 */ /* 0x000fe200078e0098 */
[----:B------:R-:W-:Y:S04]  /*62f80*/  STL.64 [R1+0x12f8], R162 ;  /* 0x0012f8a201007387 */ /* 0x000fe80000100a00 */
[----:B------:R-:W-:Y:S04]  /*62f90*/  STL [R1+0x3bac], R49 ;  /* 0x003bac3101007387 */ /* 0x000fe80000100800 */
[----:B------:R-:W-:Y:S04]  /*62fa0*/  STL [R1+0x3ba0], R48 ;  /* 0x003ba03001007387 */ /* 0x000fe80000100800 */
[----:B------:R-:W-:Y:S04]  /*62fb0*/  STL.64 [R1+0x12e8], R154 ;  /* 0x0012e89a01007387 */ /* 0x000fe80000100a00 */
[----:B------:R-:W-:Y:S04]  /*62fc0*/  STL [R1+0x3b9c], R53 ;  /* 0x003b9c3501007387 */ /* 0x000fe80000100800 */
[----:B------:R-:W-:Y:S04]  /*62fd0*/  STL [R1+0x3b98], R52 ;  /* 0x003b983401007387 */ /* 0x000fe80000100800 */
        /* <DEDUP_REMOVED lines=8> */
[----:B------:R-:W-:Y:S04]  /*63060*/  STL [R1+0x3cfc], R28 ;  /* 0x003cfc1c01007387 */ /* 0x000fe80000100800 */
[----:B------:R-:W-:Y:S04]  /*63070*/  STL [R1+0x3cf8], R29 ;  /* 0x003cf81d01007387 */ /* 0x000fe80000100800 */
[----:B------:R-:W-:Y:S04]  /*63080*/  STL [R1+0x3cf4], R32 ;  /* 0x003cf42001007387 */ /* 0x000fe80000100800 */
[----:B------:R-:W-:Y:S04]  /*63090*/  STL [R1+0x3cf0], R33 ;  /* 0x003cf02101007387 */ /* 0x000fe80000100800 */
[----:B------:R-:W4:Y:S01]  /*630a0*/  LDL.LU R140, [R1+0x450] ;  /* 0x00045000018c7983 */ /* 0x000f220000300800 */
[----:B---3--:R-:W-:-:S15]  /*630b0*/  HMMA.1688.F32.TF32 R144, R236, R118, R244 ;  /* 0x00000076ec90723c */ /* 0x008fde00000810f4 */
        /* <DEDUP_REMOVED lines=14> */
[----:B--2---:R-:W-:Y:S01]  /*631a0*/  MOV R149, R242 ;  /* 0x000000f200957202 */ /* 0x004fe20000000f00 */
[----:B------:R-:W-:-:S02]  /*631b0*/  IMAD.MOV.U32 R148, RZ, RZ, R243 ;  /* 0x000000ffff947224 */ /* 0x000fc400078e00f3 */
[----:B----4-:R-:W-:Y:S02]  /*631c0*/  IMAD.MOV.U32 R151, RZ, RZ, R240 ;  /* 0x000000ffff977224 */ /* 0x010fe400078e00f0 */
[----:B------:R-:W-:Y:S01]  /*631d0*/  IMAD.MOV.U32 R150, RZ, RZ, R241 ;  /* 0x000000ffff967224 */ /* 0x000fe200078e00f1 */
        /* <DEDUP_REMOVED lines=18> */
[----:B---3--:R-:W3:Y:S04]  /*63300*/  LDL.LU R146, [R1+0x188] ;  /* 0x0001880001927983 */ /* 0x008ee80000300800 */
[----:B------:R-:W3:Y:S01]  /*63310*/  LDL.LU R147, [R1+0x18c] ;  /* 0x00018c0001937983 */ /* 0x000ee20000300800 */
[C---:B------:R-:W-:Y:S06]  /*63320*/  HMMA.1688.F32.TF32 R140, R236.reuse, R114, R140 ;  /* 0x00000072ec8c723c */ /* 0x040fec000008108c */
[----:B------:R-:W-:-:S15]  /*63330*/  HMMA.1688.F32.TF32 R244, R236, R110, R244 ;  /* 0x0000006eecf4723c */ /* 0x000fde00000810f4 */
[----:B------:R-:W-:-:S02]  /*63340*/  NOP ;  /* 0x0000000000007918 */ /* 0x000fc40000000000 */
[----:B------:R1:W-:Y:S04]  /*63350*/  STL.64 [R1+0x450], R140 ;  /* 0x0004508c01007387 */ /* 0x0003e80000100a00 */
[----:B------:R1:W-:Y:S04]  /*63360*/  STL.64 [R1+0x458], R142 ;  /* 0x0004588e01007387 */ /* 0x0003e80000100a00 */
[----:B-1----:R-:W3:Y:S04]  /*63370*/  LDL.LU R140, [R1+0x170] ;  /* 0x00017000018c7983 */ /* 0x002ee80000300800 */
[----:B------:R-:W3:Y:S01]  /*63380*/  LDL.LU R141, [R1+0x174] ;  /* 0x00017400018d7983 */ /* 0x000ee20000300800 */
[----:B------:R-:W-:Y:S01]  /*63390*/  IMAD.MOV.U32 R4, RZ, RZ, R244 ;  /* 0x000000ffff047224 */ /* 0x000fe200078e00f4 */
[----:B------:R-:W-:Y:S01]  /*633a0*/  MOV R5, R245 ;  /* 0x000000f500057202 */ /* 0x000fe20000000f00 */
[----:B------:R-:W-:Y:S01]  /*633b0*/  IMAD.MOV.U32 R9, RZ, RZ, R247 ;  /* 0x000000ffff097224 */ /* 0x000fe200078e00f7 */
[----:B------:R-:W3:Y:S01]  /*633c0*/  LDL.LU R142, [R1+0x178] ;  /* 0x00017800018e7983 */ /* 0x000ee20000300800 */
[----:B------:R-:W-:-:S03]  /*633d0*/  IMAD.MOV.U32 R8, RZ, RZ, R246 ;  /* 0x000000ffff087224 */ /* 0x000fc600078e00f6 */
[----:B------:R-:W3:Y:S04]  /*633e0*/  LDL.LU R143, [R1+0x17c] ;  /* 0x00017c00018f7983 */ /* 0x000ee80000300800 */
[----:B------:R-:W3:Y:S04]  /*633f0*/  LDL.LU R244, [R1+0x160] ;  /* 0x0001600001f47983 */ /* 0x000ee80000300800 */
[----:B------:R-:W3:Y:S04]  /*63400*/  LDL.LU R245, [R1+0x164] ;  /* 0x0001640001f57983 */ /* 0x000ee80000300800 */
[----:B------:R-:W3:Y:S04]  /*63410*/  LDL.LU R246, [R1+0x168] ;  /* 0x0001680001f67983 */ /* 0x000ee80000300800 */
[----:B------:R-:W3:Y:S01]  /*63420*/  LDL.LU R247, [R1+0x16c] ;  /* 0x00016c0001f77983 */ /* 0x000ee20000300800 */
[C---:B--2---:R-:W-:Y:S06]  /*63430*/  HMMA.1688.F32.TF32 R240, R236.reuse, R102, R240 ;  /* 0x00000066ecf0723c */ /* 0x044fec00000810f0 */
[C---:B----4-:R-:W-:Y:S01]  /*63440*/  HMMA.1688.F32.TF32 R152, R236.reuse, R106, R152 ;  /* 0x0000006aec98723c */ /* 0x050fe20000081098 */
[----:B------:R-:W-:Y:S04]  /*63450*/  STL [R1+0x3cec], R9 ;  /* 0x003cec0901007387 */ /* 0x000fe80000100800 */
[----:B------:R-:W-:Y:S04]  /*63460*/  STL [R1+0x3ce8], R8 ;  /* 0x003ce80801007387 */ /* 0x000fe80000100800 */
[----:B------:R-:W-:Y:S04]  /*63470*/  STL [R1+0x3ce4], R5 ;  /* 0x003ce40501007387 */ /* 0x000fe80000100800 */
[----:B------:R-:W-:Y:S10]  /*63480*/  STL [R1+0x3ce0], R4 ;  /* 0x003ce00401007387 */ /* 0x000ff40000100800 */
[----:B------:R-:W-:Y:S04]  /*63490*/  STL.64 [R1+0x4b0], R152 ;  /* 0x0004b09801007387 */ /* 0x000fe80000100a00 */
[----:B------:R1:W-:Y:S04]  /*634a0*/  STL.64 [R1+0x4b8], R154 ;  /* 0x0004b89a01007387 */ /* 0x0003e80000100a00 */
[----:B-1----:R-:W2:Y:S04]  /*634b0*/  LDL.LU.64 R154, [R1+0x3fc8] ;  /* 0x003fc800019a7983 */ /* 0x002ea80000300a00 */
[----:B------:R-:W2:Y:S04]  /*634c0*/  LDL.LU.64 R152, [R1+0x3fc0] ;  /* 0x003fc00001987983 */ /* 0x000ea80000300a00 */
        /* <DEDUP_REMOVED lines=8> */
[----:B----4-:R-:W-:Y:S02]  /*63550*/  HMMA.1688.F32.TF32 R232, R236, R94, R240 ;  /* 0x0000005eece8723c */ /* 0x010fe400000810f0 */
[----:B------:R-:W4:-:S15]  /*63560*/  LDL.LU R240, [R1+0x1c0] ;  /* 0x0001c00001f07983 */ /* 0x000f1e0000300800 */
[----:B------:R-:W-:-:S06]  /*63570*/  NOP ;  /* 0x0000000000007918 */ /* 0x000fcc0000000000 */
[----:B------:R-:W-:Y:S04]  /*63580*/  STL.64 [R1+0x510], R232 ;  /* 0x000510e801007387 */ /* 0x000fe80000100a00 */
[----:B------:R-:W-:Y:S04]  /*63590*/  STL.64 [R1+0x518], R234 ;  /* 0x000518ea01007387 */ /* 0x000fe80000100a00 */
[----:B------:R-:W4:Y:S04]  /*635a0*/  LDL.LU R241, [R1+0x1c4] ;  /* 0x0001c40001f17983 */ /* 0x000f280000300800 */
[----:B------:R-:W4:Y:S04]  /*635b0*/  LDL.LU R242, [R1+0x1c8] ;  /* 0x0001c80001f27983 */ /* 0x000f280000300800 */
[----:B------:R-:W4:Y:S01]  /*635c0*/  LDL.LU R243, [R1+0x1cc] ;  /* 0x0001cc0001f37983 */ /* 0x000f220000300800 */
[C---:B---3--:R-:W-:Y:S03]  /*635d0*/  HMMA.1688.F32.TF32 R144, R236.reuse, R74, R144 ;  /* 0x0000004aec90723c */ /* 0x048fe60000081090 */
[----:B------:R-:W-:Y:S03]  /*635e0*/  LDS R232, [R0+UR10+0x25100] ;  /* 0x0251000a00e87984 */ /* 0x000fe60008000800 */
[----:B------:R-:W-:Y:S01]  /*635f0*/  HMMA.1688.F32.TF32 R140, R236, R70, R140 ;  /* 0x00000046ec8c723c */ /* 0x000fe2000008108c */
[----:B------:R-:W-:Y:S04]  /*63600*/  LDS R234, [R0+UR10+0x25900] ;  /* 0x0259000a00ea7984 */ /* 0x000fe80008000800 */
[----:B------:R-:W-:Y:S04]  /*63610*/  LDS R233, [R40+UR10+0x25100] ;  /* 0x0251000a28e97984 */ /* 0x000fe80008000800 */
[----:B------:R-:W1:-:S15]  /*63620*/  LDS R235, [R40+UR10+0x25900] ;  /* 0x0259000a28eb7984 */ /* 0x000e5e0008000800 */
[----:B------:R-:W-:Y:S02]  /*63630*/  IMAD.MOV.U32 R48, RZ, RZ, R143 ;  /* 0x000000ffff307224 */ /* 0x000fe400078e008f */
[----:B------:R-:W-:Y:S01]  /*63640*/  IMAD.MOV.U32 R44, RZ, RZ, R142 ;  /* 0x000000ffff2c7224 */ /* 0x000fe200078e008e */
[----:B------:R-:W-:Y:S01]  /*63650*/  MOV R45, R141 ;  /* 0x0000008d002d7202 */ /* 0x000fe20000000f00 */
[----:B------:R-:W-:Y:S01]  /*63660*/  IMAD.MOV.U32 R49, RZ, RZ, R140 ;  /* 0x000000ffff317224 */ /* 0x000fe200078e008c */
[----:B----4-:R-:W-:-:S15]  /*63670*/  HMMA.1688.F32.TF32 R240, R236, R90, R240 ;  /* 0x0000005aecf0723c */ /* 0x010fde00000810f0 */
[----:B------:R-:W-:-:S08]  /*63680*/  NOP ;  /* 0x0000000000007918 */ /* 0x000fd00000000000 */
[----:B------:R-:W-:Y:S04]  /*63690*/  STL.64 [R1+0x12c0], R240 ;  /* 0x0012c0f001007387 */ /* 0x000fe80000100a00 */
[----:B------:R3:W-:Y:S02]  /*636a0*/  STL.64 [R1+0x12c8], R242 ;  /* 0x0012c8f201007387 */ /* 0x0007e40000100a00 */
[C---:B---3--:R-:W-:Y:S06]  /*636b0*/  HMMA.1688.F32.TF32 R240, R236.reuse, R86, R164 ;  /* 0x00000056ecf0723c */ /* 0x048fec00000810a4 */
[C---:B------:R-:W-:Y:S06]  /*636c0*/  HMMA.1688.F32.TF32 R164, R236.reuse, R82, R160 ;  /* 0x00000052eca4723c */ /* 0x040fec00000810a0 */
[C---:B------:R-:W-:Y:S11]  /*636d0*/  HMMA.1688.F32.TF32 R160, R236.reuse, R78, R148 ;  /* 0x0000004eeca0723c */ /* 0x040ff60000081094 */
[----:B------:R-:W-:Y:S04]  /*636e0*/  STL.64 [R1+0x12a0], R240 ;  /* 0x0012a0f001007387 */ /* 0x000fe80000100a00 */
[----:B------:R-:W-:Y:S04]  /*636f0*/  STL.64 [R1+0x12a8], R242 ;  /* 0x0012a8f201007387 */ /* 0x000fe80000100a00 */
[----:B------:R-:W-:Y:S04]  /*63700*/  STL.64 [R1+0x1290], R164 ;  /* 0x001290a401007387 */ /* 0x000fe80000100a00 */
[----:B------:R-:W-:Y:S04]  /*63710*/  STL.64 [R1+0x1298], R166 ;  /* 0x001298a601007387 */ /* 0x000fe80000100a00 */
[----:B------:R-:W3:Y:S04]  /*63720*/  LDL.LU R148, [R1+0x60] ;  /* 0x0000600001947983 */ /* 0x000ee80000300800 */
[----:B------:R-:W-:Y:S04]  /*63730*/  STL.64 [R1+0x1280], R160 ;  /* 0x001280a001007387 */ /* 0x000fe80000100a00 */
[----:B------:R4:W-:Y:S02]  /*63740*/  STL.64 [R1+0x1288], R162 ;  /* 0x001288a201007387 */ /* 0x0009e40000100a00 */
[C---:B----4-:R-:W-:Y:S02]  /*63750*/  HMMA.1688.F32.TF32 R160, R236.reuse, R42, R244 ;  /* 0x0000002aeca0723c */ /* 0x050fe400000810f4 */
[----:B------:R4:W-:Y:S04]  /*63760*/  STL.64 [R1+0x1270], R144 ;  /* 0x0012709001007387 */ /* 0x0009e80000100a00 */
[----:B------:R2:W-:Y:S04]  /*63770*/  STL.64 [R1+0x1278], R146 ;  /* 0x0012789201007387 */ /* 0x0005e80000100a00 */
[----:B------:R-:W3:Y:S04]  /*63780*/  LDL.LU R149, [R1+0x64] ;  /* 0x0000640001957983 */ /* 0x000ee80000300800 */
[----:B------:R-:W3:Y:S04]  /*63790*/  LDL.LU R150, [R1+0x68] ;  /* 0x0000680001967983 */ /* 0x000ee80000300800 */
[----:B------:R-:W3:Y:S04]  /*637a0*/  LDL.LU R151, [R1+0x6c] ;  /* 0x00006c0001977983 */ /* 0x000ee80000300800 */
[----:B----4-:R-:W4:Y:S04]  /*637b0*/  LDL.LU R144, [R1+0x50] ;  /* 0x0000500001907983 */ /* 0x010f280000300800 */
[----:B------:R-:W4:Y:S04]  /*637c0*/  LDL.LU R145, [R1+0x54] ;  /* 0x0000540001917983 */ /* 0x000f280000300800 */
[----:B--2---:R-:W4:Y:S04]  /*637d0*/  LDL.LU R146, [R1+0x58] ;  /* 0x0000580001927983 */ /* 0x004f280000300800 */
[----:B------:R-:W4:Y:S04]  /*637e0*/  LDL.LU R147, [R1+0x5c] ;  /* 0x00005c0001937983 */ /* 0x000f280000300800 */
[----:B------:R-:W-:Y:S04]  /*637f0*/  STL [R1+0x3bbc], R48 ;  /* 0x003bbc3001007387 */ /* 0x000fe80000100800 */
[----:B------:R-:W-:Y:S04]  /*63800*/  STL [R1+0x3bb8], R44 ;  /* 0x003bb82c01007387 */ /* 0x000fe80000100800 */
[----:B------:R-:W-:Y:S04]  /*63810*/  STL [R1+0x3bb4], R49 ;  /* 0x003bb43101007387 */ /* 0x000fe80000100800 */
[----:B------:R-:W-:Y:S04]  /*63820*/  STL [R1+0x3bb0], R45 ;  /* 0x003bb02d01007387 */ /* 0x000fe80000100800 */
[----:B------:R-:W2:Y:S04]  /*63830*/  LDL.LU R140, [R1+0x40] ;  /* 0x00004000018c7983 */ /* 0x000ea80000300800 */
        /* <DEDUP_REMOVED lines=9> */
[----:B-1----:R-:W2:Y:S04]  /*638d0*/  LDL.LU R160, [R1] ;  /* 0x0000000001a07983 */ /* 0x002ea80000300800 */
        /* <DEDUP_REMOVED lines=12> */
[----:B----4-:R-:W-:-:S15]  /*639a0*/  HMMA.1688.F32.TF32 R144, R236, R66, R144 ;  /* 0x00000042ec90723c */ /* 0x010fde0000081090 */
[----:B------:R-:W-:-:S03]  /*639b0*/  NOP ;  /* 0x0000000000007918 */ /* 0x000fc60000000000 */
[----:B------:R-:W-:Y:S01]  /*639c0*/  IMAD.MOV.U32 R48, RZ, RZ, R148 ;  /* 0x000000ffff307224 */ /* 0x000fe200078e0094 */
[----:B------:R-:W-:Y:S01]  /*639d0*/  MOV R44, R149 ;  /* 0x00000095002c7202 */ /* 0x000fe20000000f00 */
[----:B------:R-:W-:Y:S02]  /*639e0*/  IMAD.MOV.U32 R49, RZ, RZ, R150 ;  /* 0x000000ffff317224 */ /* 0x000fe400078e0096 */
[----:B------:R-:W-:Y:S02]  /*639f0*/  IMAD.MOV.U32 R45, RZ, RZ, R151 ;  /* 0x000000ffff2d7224 */ /* 0x000fe400078e0097 */
[----:B------:R-:W3:Y:S04]  /*63a00*/  LDL.LU.64 R150, [R1+0x3fa8] ;  /* 0x003fa80001967983 */ /* 0x000ee80000300a00 */
[----:B------:R-:W3:Y:S04]  /*63a10*/  LDL.LU.64 R148, [R1+0x3fa0] ;  /* 0x003fa00001947983 */ /* 0x000ee80000300a00 */
[----:B------:R-:W-:Y:S01]  /*63a20*/  STL [R1+0x3bcc], R48 ;  /* 0x003bcc3001007387 */ /* 0x000fe20000100800 */
[----:B--2---:R-:W-:Y:S03]  /*63a30*/  HMMA.1688.F32.TF32 R140, R236, R62, R140 ;  /* 0x0000003eec8c723c */ /* 0x004fe6000008108c */
[----:B------:R-:W-:Y:S01]  /*63a40*/  STL [R1+0x3bc8], R44 ;  /* 0x003bc82c01007387 */ /* 0x000fe20000100800 */
[----:B------:R-:W-:-:S02]  /*63a50*/  MOV R52, R147 ;  /* 0x0000009300347202 */ /* 0x000fc40000000f00 */
[----:B------:R-:W-:Y:S01]  /*63a60*/  HMMA.1688.F32.TF32 R244, R236, R58, R244 ;  /* 0x0000003aecf4723c */ /* 0x000fe200000810f4 */
[----:B------:R1:W-:Y:S01]  /*63a70*/  STL [R1+0x3bc4], R49 ;  /* 0x003bc43101007387 */ /* 0x0003e20000100800 */
[----:B------:R-:W-:-:S03]  /*63a80*/  IMAD.MOV.U32 R53, RZ, RZ, R146 ;  /* 0x000000ffff357224 */ /* 0x000fc600078e0092 */
[----:B------:R2:W-:Y:S04]  /*63a90*/  STL [R1+0x3bc0], R45 ;  /* 0x003bc02d01007387 */ /* 0x0005e80000100800 */
[----:B------:R4:W-:Y:S09]  /*63aa0*/  STL.64 [R1+0x1230], R144 ;  /* 0x0012309001007387 */ /* 0x0009f20000100a00 */
[----:B-1----:R-:W-:Y:S01]  /*63ab0*/  IMAD.MOV.U32 R49, RZ, RZ, R140 ;  /* 0x000000ffff317224 */ /* 0x002fe200078e008c */
[----:B------:R-:W3:Y:S01]  /*63ac0*/  LDL.LU.64 R146, [R1+0x3f98] ;  /* 0x003f980001927983 */ /* 0x000ee20000300a00 */
[----:B--2---:R-:W-:-:S03]  /*63ad0*/  IMAD.MOV.U32 R45, RZ, RZ, R141 ;  /* 0x000000ffff2d7224 */ /* 0x004fc600078e008d */
[----:B----4-:R-:W3:Y:S04]  /*63ae0*/  LDL.LU.64 R144, [R1+0x3f90] ;  /* 0x003f900001907983 */ /* 0x010ee80000300a00 */
[----:B------:R1:W-:Y:S04]  /*63af0*/  STL [R1+0x3bd4], R52 ;  /* 0x003bd43401007387 */ /* 0x0003e80000100800 */
[----:B------:R2:W-:Y:S04]  /*63b00*/  STL [R1+0x3bd0], R53 ;  /* 0x003bd03501007387 */ /* 0x0005e80000100800 */
[----:B------:R4:W-:Y:S01]  /*63b10*/  STL.64 [R1+0x1228], R142 ;  /* 0x0012288e01007387 */ /* 0x0009e20000100a00 */
[----:B------:R-:W-:-:S02]  /*63b20*/  IMAD.MOV.U32 R48, RZ, RZ, R246 ;  /* 0x000000ffff307224 */ /* 0x000fc400078e00f6 */
[----:B------:R-:W-:Y:S02]  /*63b30*/  IMAD.MOV.U32 R44, RZ, RZ, R247 ;  /* 0x000000ffff2c7224 */ /* 0x000fe400078e00f7 */
[----:B-1----:R-:W-:Y:S01]  /*63b40*/  IMAD.MOV.U32 R52, RZ, RZ, R244 ;  /* 0x000000ffff347224 */ /* 0x002fe200078e00f4 */
[----:B--2---:R-:W-:Y:S01]  /*63b50*/  MOV R53, R245 ;  /* 0x000000f500357202 */ /* 0x004fe20000000f00 */
[----:B----4-:R-:W2:Y:S04]  /*63b60*/  LDL.LU.64 R142, [R1+0x3f88] ;  /* 0x003f8800018e7983 */ /* 0x010ea80000300a00 */
[----:B------:R-:W2:Y:S04]  /*63b70*/  LDL.LU.64 R140, [R1+0x3f80] ;  /* 0x003f8000018c7983 */ /* 0x000ea80000300a00 */
[----:B------:R-:W-:Y:S04]  /*63b80*/  STL [R1+0x3bdc], R49 ;  /* 0x003bdc3101007387 */ /* 0x000fe80000100800 */
[----:B------:R-:W-:Y:S04]  /*63b90*/  STL [R1+0x3bd8], R45 ;  /* 0x003bd82d01007387 */ /* 0x000fe80000100800 */
[----:B------:R-:W4:Y:S04]  /*63ba0*/  LDL.LU.64 R246, [R1+0x3f78] ;  /* 0x003f780001f67983 */ /* 0x000f280000300a00 */
[----:B------:R-:W4:Y:S01]  /*63bb0*/  LDL.LU.64 R244, [R1+0x3f70] ;  /* 0x003f700001f47983 */ /* 0x000f220000300a00 */
[C---:B------:R-:W-:Y:S06]  /*63bc0*/  HMMA.1688.F32.TF32 R160, R236.reuse, R46, R160 ;  /* 0x0000002eeca0723c */ /* 0x040fec00000810a0 */
[C---:B------:R-:W-:Y:S01]  /*63bd0*/  HMMA.1688.F32.TF32 R240, R236.reuse, R54, R240 ;  /* 0x00000036ecf0723c */ /* 0x040fe200000810f0 */
[----:B------:R1:W-:Y:S05]  /*63be0*/  STL [R1+0x3bec], R44 ;  /* 0x003bec2c01007387 */ /* 0x0003ea0000100800 */
[----:B------:R-:W-:Y:S01]  /*63bf0*/  HMMA.1688.F32.TF32 R164, R236, R50, R164 ;  /* 0x00000032eca4723c */ /* 0x000fe200000810a4 */
[----:B------:R1:W-:Y:S04]  /*63c00*/  STL [R1+0x3be8], R48 ;  /* 0x003be83001007387 */ /* 0x0003e80000100800 */
[----:B------:R1:W-:Y:S04]  /*63c10*/  STL [R1+0x3be4], R52 ;  /* 0x003be43401007387 */ /* 0x0003e80000100800 */
[----:B------:R1:W-:Y:S03]  /*63c20*/  STL [R1+0x3be0], R53 ;  /* 0x003be03501007387 */ /* 0x0003e60000100800 */
[----:B-1----:R-:W-:-:S02]  /*63c30*/  IMAD.MOV.U32 R44, RZ, RZ, R160 ;  /* 0x000000ffff2c7224 */ /* 0x002fc400078e00a0 */
[----:B------:R-:W-:Y:S02]  /*63c40*/  IMAD.MOV.U32 R48, RZ, RZ, R161 ;  /* 0x000000ffff307224 */ /* 0x000fe400078e00a1 */
[----:B------:R-:W-:Y:S01]  /*63c50*/  IMAD.MOV.U32 R52, RZ, RZ, R162 ;  /* 0x000000ffff347224 */ /* 0x000fe200078e00a2 */
[----:B------:R-:W-:Y:S01]  /*63c60*/  MOV R53, R163 ;  /* 0x000000a300357202 */ /* 0x000fe20000000f00 */
[----:B------:R-:W-:Y:S01]  /*63c70*/  IMAD.MOV.U32 R49, RZ, RZ, R242 ;  /* 0x000000ffff317224 */ /* 0x000fe200078e00f2 */
[----:B------:R-:W-:Y:S01]  /*63c80*/  MOV R45, R243 ;  /* 0x000000f3002d7202 */ /* 0x000fe20000000f00 */
[----:B------:R-:W-:Y:S04]  /*63c90*/  STL.64 [R1+0x1200], R240 ;  /* 0x001200f001007387 */ /* 0x000fe80000100a00 */
[----:B------:R-:W-:Y:S04]  /*63ca0*/  STL [R1+0x3bf4], R45 ;  /* 0x003bf42d01007387 */ /* 0x000fe80000100800 */
[----:B------:R-:W-:Y:S04]  /*63cb0*/  STL [R1+0x3bf0], R49 ;  /* 0x003bf03101007387 */ /* 0x000fe80000100800 */
[----:B------:R1:W-:Y:S04]  /*63cc0*/  STL.64 [R1+0x11f0], R164 ;  /* 0x0011f0a401007387 */ /* 0x0003e80000100a00 */
[----:B------:R1:W-:Y:S04]  /*63cd0*/  STL.64 [R1+0x11f8], R166 ;  /* 0x0011f8a601007387 */ /* 0x0003e80000100a00 */
[----:B------:R-:W-:Y:S04]  /*63ce0*/  STL [R1+0x3c04], R53 ;  /* 0x003c043501007387 */ /* 0x000fe80000100800 */
[----:B------:R-:W-:Y:S01]  /*63cf0*/  STL [R1+0x3c00], R52 ;  /* 0x003c003401007387 */ /* 0x000fe20000100800 */
[----:B-1----:R-:W-:-:S03]  /*63d00*/  IMAD.MOV.U32 R164, RZ, RZ, R132 ;  /* 0x000000ffffa47224 */ /* 0x002fc600078e0084 */
[----:B------:R-:W-:Y:S01]  /*63d10*/  STL [R1+0x3bfc], R44 ;  /* 0x003bfc2c01007387 */ /* 0x000fe20000100800 */
[----:B------:R-:W-:-:S03]  /*63d20*/  MOV R165, R133 ;  /* 0x0000008500a57202 */ /* 0x000fc60000000f00 */
[----:B------:R-:W-:Y:S01]  /*63d30*/  STL [R1+0x3bf8], R48 ;  /* 0x003bf83001007387 */ /* 0x000fe20000100800 */
[----:B------:R-:W-:Y:S02]  /*63d40*/  IMAD.MOV.U32 R166, RZ, RZ, R134 ;  /* 0x000000ffffa67224 */ /* 0x000fe400078e0086 */
[----:B------:R-:W-:Y:S01]  /*63d50*/  IMAD.MOV.U32 R167, RZ, RZ, R135 ;  /* 0x000000ffffa77224 */ /* 0x000fe200078e0087 */
[----:B----4-:R-:W-:-:S15]  /*63d60*/  HMMA.1688.F32.TF32 R160, R236, R34, R244 ;  /* 0x00000022eca0723c */ /* 0x010fde00000810f4 */
[----:B------:R-:W-:-:S08]  /*63d70*/  NOP ;  /* 0x0000000000007918 */ /* 0x000fd00000000000 */
[----:B------:R1:W-:Y:S04]  /*63d80*/  STL.64 [R1+0x11d0], R160 ;  /* 0x0011d0a001007387 */ /* 0x0003e80000100a00 */
[----:B------:R-:W4:Y:S04]  /*63d90*/  LDL.LU R132, [R1+0x3f6c] ;  /* 0x003f6c0001847983 */ /* 0x000f280000300800 */
[----:B------:R-:W4:Y:S04]  /*63da0*/  LDL.LU R133, [R1+0x3f68] ;  /* 0x003f680001857983 */ /* 0x000f280000300800 */
[----:B------:R-:W4:Y:S04]  /*63db0*/  LDL.LU R134, [R1+0x3f64] ;  /* 0x003f640001867983 */ /* 0x000f280000300800 */
[----:B------:R-:W4:Y:S01]  /*63dc0*/  LDL.LU R135, [R1+0x3f60] ;  /* 0x003f600001877983 */ /* 0x000f220000300800 */
[----:B-1----:R-:W-:-:S03]  /*63dd0*/  IMAD.MOV.U32 R160, RZ, RZ, R136 ;  /* 0x000000ffffa07224 */ /* 0x002fc600078e0088 */
        /* <DEDUP_REMOVED lines=10> */
[----:B------:R-:W3:Y:S04]  /*63e80*/  LDL.LU R137, [R1+0x3f58] ;  /* 0x003f580001897983 */ /* 0x000ee80000300800 */
[----:B------:R-:W3:Y:S04]  /*63e90*/  LDL.LU R138, [R1+0x3f54] ;  /* 0x003f5400018a7983 */ /* 0x000ee80000300800 */
[----:B------:R-:W3:Y:S04]  /*63ea0*/  LDL.LU R139, [R1+0x3f50] ;  /* 0x003f5000018b7983 */ /* 0x000ee80000300800 */
[----:B------:R-:W-:Y:S04]  /*63eb0*/  STL [R1+0x3c0c], R49 ;  /* 0x003c0c3101007387 */ /* 0x000fe80000100800 */
[----:B------:R-:W-:Y:S01]  /*63ec0*/  STL [R1+0x3c08], R45 ;  /* 0x003c082d01007387 */ /* 0x000fe20000100800 */
[----:B----4-:R-:W-:-:S15]  /*63ed0*/  HMMA.1688.F32.TF32 R132, R236, R30, R132 ;  /* 0x0000001eec84723c */ /* 0x010fde0000081084 */
[----:B------:R-:W-:-:S09]  /*63ee0*/  NOP ;  /* 0x0000000000007918 */ /* 0x000fd20000000000 */
[----:B------:R-:W-:Y:S01]  /*63ef0*/  IMAD.MOV.U32 R53, RZ, RZ, R132 ;  /* 0x000000ffff357224 */ /* 0x000fe200078e0084 */
[----:B------:R-:W-:Y:S01]  /*63f00*/  MOV R52, R133 ;  /* 0x0000008500347202 */ /* 0x000fe20000000f00 */
[----:B------:R-:W-:Y:S02]  /*63f10*/  IMAD.MOV.U32 R44, RZ, RZ, R134 ;  /* 0x000000ffff2c7224 */ /* 0x000fe400078e0086 */
[----:B------:R-:W-:Y:S02]  /*63f20*/  IMAD.MOV.U32 R48, RZ, RZ, R135 ;  /* 0x000000ffff307224 */ /* 0x000fe400078e0087 */
[C---:B--2---:R-:W-:Y:S01]  /*63f30*/  HMMA.1688.F32.TF32 R132, R236.reuse, R22, R140 ;  /* 0x00000016ec84723c */ /* 0x044fe2000008108c */
[----:B------:R-:W-:Y:S04]  /*63f40*/  STL [R1+0x3c1c], R53 ;  /* 0x003c1c3501007387 */ /* 0x000fe80000100800 */
[----:B------:R-:W-:Y:S01]  /*63f50*/  STL [R1+0x3c18], R52 ;  /* 0x003c183401007387 */ /* 0x000fe20000100800 */
[----:B---3--:R-:W-:Y:S03]  /*63f60*/  HMMA.1688.F32.TF32 R136, R236, R26, R136 ;  /* 0x0000001aec88723c */ /* 0x008fe60000081088 */
[----:B------:R1:W-:Y:S04]  /*63f70*/  STL [R1+0x3c14], R44 ;  /* 0x003c142c01007387 */ /* 0x0003e80000100800 */
[----:B------:R2:W-:Y:S11]  /*63f80*/  STL [R1+0x3c10], R48 ;  /* 0x003c103001007387 */ /* 0x0005f60000100800 */
[----:B-1----:R-:W-:Y:S01]  /*63f90*/  IMAD.MOV.U32 R44, RZ, RZ, R132 ;  /* 0x000000ffff2c7224 */ /* 0x002fe200078e0084 */
[----:B--2---:R-:W-:Y:S01]  /*63fa0*/  MOV R48, R133 ;  /* 0x0000008500307202 */ /* 0x004fe20000000f00 */
[----:B------:R-:W-:-:S02]  /*63fb0*/  IMAD.MOV.U32 R49, RZ, RZ, R134 ;  /* 0x000000ffff317224 */ /* 0x000fc400078e0086 */
[----:B------:R-:W-:Y:S02]  /*63fc0*/  IMAD.MOV.U32 R45, RZ, RZ, R135 ;  /* 0x000000ffff2d7224 */ /* 0x000fe400078e0087 */
[C---:B------:R-:W-:Y:S01]  /*63fd0*/  HMMA.1688.F32.TF32 R132, R236.reuse, R18, R144 ;  /* 0x00000012ec84723c */ /* 0x040fe20000081090 */
[----:B------:R-:W-:Y:S04]  /*63fe0*/  STL.64 [R1+0x750], R136 ;  /* 0x0007508801007387 */ /* 0x000fe80000100a00 */
[----:B------:R-:W-:Y:S01]  /*63ff0*/  STL.64 [R1+0x758], R138 ;  /* 0x0007588a01007387 */ /* 0x000fe20000100a00 */
[----:B------:R-:W-:-:S15]  /*64000*/  HMMA.1688.F32.TF32 R140, R236, R10, R152 ;  /* 0x0000000aec8c723c */ /* 0x000fde0000081098 */
[----:B------:R-:W-:-:S02]  /*64010*/  NOP ;  /* 0x0000000000007918 */ /* 0x000fc40000000000 */
[----:B------:R1:W-:Y:S01]  /*64020*/  STL.64 [R1+0x11a0], R132 ;  /* 0x0011a08401007387 */ /* 0x0003e20000100a00 */
[----:B------:R-:W-:Y:S01]  /*64030*/  IMAD.MOV.U32 R53, RZ, RZ, R134 ;  /* 0x000000ffff357224 */ /* 0x000fe200078e0086 */
[----:B------:R-:W-:Y:S02]  /*64040*/  MOV R52, R135 ;  /* 0x0000008700347202 */ /* 0x000fe40000000f00 */
[C---:B-1----:R-:W-:Y:S06]  /*64050*/  HMMA.1688.F32.TF32 R132, R236.reuse, R14, R148 ;  /* 0x0000000eec84723c */ /* 0x042fec0000081094 */
[----:B------:R-:W-:-:S15]  /*64060*/  HMMA.1688.F32.TF32 R136, R236, R6, R156 ;  /* 0x00000006ec88723c */ /* 0x000fde000008109c */
[----:B------:R-:W-:-:S02]  /*64070*/  NOP ;  /* 0x0000000000007918 */ /* 0x000fc40000000000 */
[----:B------:R-:W-:Y:S04]  /*64080*/  STL.64 [R1+0x1190], R132 ;  /* 0x0011908401007387 */ /* 0x000fe80000100a00 */
[----:B------:R-:W-:Y:S04]  /*64090*/  STL.64 [R1+0x1198], R134 ;  /* 0x0011988601007387 */ /* 0x000fe80000100a00 */
[----:B------:R-:W-:Y:S04]  /*640a0*/  STL.64 [R1+0x710], R140 ;  /* 0x0007108c01007387 */ /* 0x000fe80000100a00 */
[----:B------:R1:W-:Y:S04]  /*640b0*/  STL.64 [R1+0x718], R142 ;  /* 0x0007188e01007387 */ /* 0x0003e80000100a00 */
[----:B------:R-:W-:Y:S04]  /*640c0*/  LDS R132, [R41+UR10+0x25100] ;  /* 0x0251000a29847984 */ /* 0x000fe80008000800 */
[----:B------:R-:W-:Y:S01]  /*640d0*/  LDS R134, [R41+UR10+0x25900] ;  /* 0x0259000a29867984 */ /* 0x000fe20008000800 */
[C---:B-1----:R-:W-:Y:S03]  /*640e0*/  HMMA.1688.F32.TF32 R140, R232.reuse, R130, R240 ;  /* 0x00000082e88c723c */ /* 0x042fe600000810f0 */
[----:B------:R-:W-:Y:S04]  /*640f0*/  STL.64 [R1+0x1180], R136 ;  /* 0x0011808801007387 */ /* 0x000fe80000100a00 */
[----:B------:R1:W-:Y:S04]  /*64100*/  STL.64 [R1+0x1188], R138 ;  /* 0x0011888a01007387 */ /* 0x0003e80000100a00 */
[----:B------:R-:W-:Y:S04]  /*64110*/  LDS R133, [R36+UR10+0x25100] ;  /* 0x0251000a24857984 */ /* 0x000fe80008000800 */
[----:B------:R-:W2:Y:S01]  /*64120*/  LDS R135, [R36+UR10+0x25900] ;  /* 0x0259000a24877984 */ /* 0x000ea20008000800 */
[----:B-1----:R-:W-:Y:S07]  /*64130*/  HMMA.1688.F32.TF32 R136, R232, R126, R164 ;  /* 0x0000007ee888723c */ /* 0x002fee00000810a4 */
[----:B------:R1:W-:Y:S04]  /*64140*/  STL.64 [R1+0x20], R140 ;  /* 0x0000208c01007387 */ /* 0x0003e80000100a00 */
[----:B------:R3:W-:Y:S04]  /*64150*/  STL.64 [R1+0x28], R142 ;  /* 0x0000288e01007387 */ /* 0x0007e80000100a00 */
[----:B------:R-:W4:Y:S04]  /*64160*/  LDL.LU R148, [R1+0xb0] ;  /* 0x0000b00001947983 */ /* 0x000f280000300800 */
[----:B------:R-:W4:Y:S04]  /*64170*/  LDL.LU R149, [R1+0xb4] ;  /* 0x0000b40001957983 */ /* 0x000f280000300800 */
[----:B------:R-:W4:Y:S04]  /*64180*/  LDL.LU R150, [R1+0xb8] ;  /* 0x0000b80001967983 */ /* 0x000f280000300800 */
[----:B------:R-:W4:Y:S04]  /*64190*/  LDL.LU R151, [R1+0xbc] ;  /* 0x0000bc0001977983 */ /* 0x000f280000300800 */
[----:B------:R-:W2:Y:S04]  /*641a0*/  LDL.LU R152, [R1+0xc0] ;  /* 0x0000c00001987983 */ /* 0x000ea80000300800 */
[----:B------:R-:W2:Y:S04]  /*641b0*/  LDL.LU R153, [R1+0xc4] ;  /* 0x0000c40001997983 */ /* 0x000ea80000300800 */
[----:B------:R-:W2:Y:S01]  /*641c0*/  LDL.LU R154, [R1+0xc8] ;  /* 0x0000c800019a7983 */ /* 0x000ea20000300800 */
[----:B------:R-:W-:-:S03]  /*641d0*/  IMAD.MOV.U32 R28, RZ, RZ, R136 ;  /* 0x000000ffff1c7224 */ /* 0x000fc600078e0088 */
[----:B------:R-:W2:Y:S01]  /*641e0*/  LDL.LU R155, [R1+0xcc] ;  /* 0x0000cc00019b7983 */ /* 0x000ea20000300800 */
[----:B------:R-:W-:Y:S01]  /*641f0*/  IMAD.MOV.U32 R29, RZ, RZ, R137 ;  /* 0x000000ffff1d7224 */ /* 0x000fe200078e0089 */
[----:B------:R-:W-:Y:S02]  /*64200*/  MOV R33, R139 ;  /* 0x0000008b00217202 */ /* 0x000fe40000000f00 */
[----:B------:R-:W4:Y:S01]  /*64210*/  LDL.LU R164, [R1+0x120] ;  /* 0x0001200001a47983 */ /* 0x000f220000300800 */
[----:B------:R-:W-:-:S03]  /*64220*/  IMAD.MOV.U32 R32, RZ, RZ, R138 ;  /* 0x000000ffff207224 */ /* 0x000fc600078e008a */
[----:B------:R-:W4:Y:S01]  /*64230*/  LDL.LU R165, [R1+0x124] ;  /* 0x0001240001a57983 */ /* 0x000f220000300800 */
[----:B------:R-:W-:Y:S03]  /*64240*/  HMMA.1688.F32.TF32 R136, R232, R122, R160 ;  /* 0x0000007ae888723c */ /* 0x000fe600000810a0 */
        /* <DEDUP_REMOVED lines=27> */
[----:B-1----:R-:W2:Y:S01]  /*64400*/  LDL.LU R140, [R1+0x90] ;  /* 0x00009000018c7983 */ /* 0x002ea20000300800 */
[----:B------:R-:W-:-:S03]  /*64410*/  IMAD.MOV.U32 R24, RZ, RZ, R137 ;  /* 0x000000ffff187224 */ /* 0x000fc600078e0089 */
[----:B------:R-:W2:Y:S01]  /*64420*/  LDL.LU R141, [R1+0x94] ;  /* 0x00009400018d7983 */ /* 0x000ea20000300800 */
[----:B------:R-:W-:-:S03]  /*64430*/  IMAD.MOV.U32 R21, RZ, RZ, R138 ;  /* 0x000000ffff157224 */ /* 0x000fc600078e008a */
[----:B---3--:R-:W3:Y:S01]  /*64440*/  LDL.LU R142, [R1+0x98] ;  /* 0x00009800018e7983 */ /* 0x008ee20000300800 */
[----:B------:R-:W-:-:S03]  /*64450*/  MOV R20, R139 ;  /* 0x0000008b00147202 */ /* 0x000fc60000000f00 */
[----:B------:R-:W3:Y:S04]  /*64460*/  LDL.LU R143, [R1+0x9c] ;  /* 0x00009c00018f7983 */ /* 0x000ee80000300800 */
[----:B------:R-:W3:Y:S04]  /*64470*/  LDL.LU R136, [R1+0x80] ;  /* 0x0000800001887983 */ /* 0x000ee80000300800 */
[----:B------:R-:W3:Y:S04]  /*64480*/  LDL.LU R137, [R1+0x84] ;  /* 0x0000840001897983 */ /* 0x000ee80000300800 */
[----:B------:R-:W3:Y:S04]  /*64490*/  LDL.LU R138, [R1+0x88] ;  /* 0x00008800018a7983 */ /* 0x000ee80000300800 */
[----:B------:R-:W3:Y:S01]  /*644a0*/  LDL.LU R139, [R1+0x8c] ;  /* 0x00008c00018b7983 */ /* 0x000ee20000300800 */
[C---:B----4-:R-:W-:Y:S06]  /*644b0*/  HMMA.1688.F32.TF32 R164, R232.reuse, R118, R164 ;  /* 0x00000076e8a4723c */ /* 0x050fec00000810a4 */
[----:B--2---:R-:W-:-:S15]  /*644c0*/  HMMA.1688.F32.TF32 R160, R232, R114, R160 ;  /* 0x00000072e8a0723c */ /* 0x004fde00000810a0 */
[----:B------:R-:W-:-:S03]  /*644d0*/  NOP ;  /* 0x0000000000007918 */ /* 0x000fc60000000000 */
[----:B------:R-:W-:Y:S01]  /*644e0*/  IMAD.MOV.U32 R5, RZ, RZ, R166 ;  /* 0x000000ffff057224 */ /* 0x000fe200078e00a6 */
[----:B------:R-:W-:Y:S01]  /*644f0*/  MOV R4, R167 ;  /* 0x000000a700047202 */ /* 0x000fe20000000f00 */
[----:B------:R-:W-:Y:S01]  /*64500*/  IMAD.MOV.U32 R9, RZ, RZ, R164 ;  /* 0x000000ffff097224 */ /* 0x000fe200078e00a4 */
[----:B------:R-:W2:Y:S01]  /*64510*/  LDL.LU.64 R166, [R1+0x3f48] ;  /* 0x003f480001a67983 */ /* 0x000ea20000300a00 */
[----:B------:R-:W-:-:S03]  /*64520*/  IMAD.MOV.U32 R8, RZ, RZ, R165 ;  /* 0x000000ffff087224 */ /* 0x000fc600078e00a5 */
[----:B------:R-:W2:Y:S01]  /*64530*/  LDL.LU.64 R164, [R1+0x3f40] ;  /* 0x003f400001a47983 */ /* 0x000ea20000300a00 */
[----:B------:R-:W-:Y:S01]  /*64540*/  HMMA.1688.F32.TF32 R244, R232, R110, R244 ;  /* 0x0000006ee8f4723c */ /* 0x000fe200000810f4 */
[----:B------:R-:W-:Y:S01]  /*64550*/  IMAD.MOV.U32 R13, RZ, RZ, R162 ;  /* 0x000000ffff0d7224 */ /* 0x000fe200078e00a2 */
[----:B------:R-:W-:Y:S01]  /*64560*/  MOV R12, R163 ;  /* 0x000000a3000c7202 */ /* 0x000fe20000000f00 */
[----:B------:R-:W-:Y:S01]  /*64570*/  IMAD.MOV.U32 R17, RZ, RZ, R160 ;  /* 0x000000ffff117224 */ /* 0x000fe200078e00a0 */
[----:B------:R-:W4:Y:S01]  /*64580*/  LDL.LU.64 R162, [R1+0x3f38] ;  /* 0x003f380001a27983 */ /* 0x000f220000300a00 */
[----:B------:R-:W-:-:S03]  /*64590*/  IMAD.MOV.U32 R16, RZ, RZ, R161 ;  /* 0x000000ffff107224 */ /* 0x000fc600078e00a1 */
[----:B------:R-:W4:-:S15]  /*645a0*/  LDL.LU.64 R160, [R1+0x3f30] ;  /* 0x003f300001a07983 */ /* 0x000f1e0000300a00 */
[----:B------:R-:W-:Y:S04]  /*645b0*/  STL.64 [R1+0x3d08], R246 ;  /* 0x003d08f601007387 */ /* 0x000fe80000100a00 */
[----:B------:R1:W-:Y:S04]  /*645c0*/  STL.64 [R1+0x3d00], R244 ;  /* 0x003d00f401007387 */ /* 0x0003e80000100a00 */
[----:B-1----:R-:W2:Y:S04]  /*645d0*/  LDL.LU R244, [R1+0xf0] ;  /* 0x0000f00001f47983 */ /* 0x002ea80000300800 */
[----:B------:R-:W2:Y:S04]  /*645e0*/  LDL.LU R245, [R1+0xf4] ;  /* 0x0000f40001f57983 */ /* 0x000ea80000300800 */
[----:B------:R-:W2:Y:S04]  /*645f0*/  LDL.LU R246, [R1+0xf8] ;  /* 0x0000f80001f67983 */ /* 0x000ea80000300800 */
[----:B------:R-:W2:Y:S01]  /*64600*/  LDL.LU R247, [R1+0xfc] ;  /* 0x0000fc0001f77983 */ /* 0x000ea20000300800 */
[C---:B------:R-:W-:Y:S06]  /*64610*/  HMMA.1688.F32.TF32 R236, R232.reuse, R102, R236 ;  /* 0x00000066e8ec723c */ /* 0x040fec00000810ec */
[C---:B------:R-:W-:Y:S06]  /*64620*/  HMMA.1688.F32.TF32 R148, R232.reuse, R90, R148 ;  /* 0x0000005ae894723c */ /* 0x040fec0000081094 */
[C---:B------:R-:W-:Y:S06]  /*64630*/  HMMA.1688.F32.TF32 R156, R232.reuse, R98, R156 ;  /* 0x00000062e89c723c */ /* 0x040fec000008109c */
[C---:B------:R-:W-:Y:S06]  /*64640*/  HMMA.1688.F32.TF32 R152, R232.reuse, R94, R152 ;  /* 0x0000005ee898723c */ /* 0x040fec0000081098 */
[C---:B------:R-:W-:Y:S06]  /*64650*/  HMMA.1688.F32.TF32 R144, R232.reuse, R86, R144 ;  /* 0x00000056e890723c */ /* 0x040fec0000081090 */
[C---:B---3--:R-:W-:Y:S06]  /*64660*/  HMMA.1688.F32.TF32 R140, R232.reuse, R82, R140 ;  /* 0x00000052e88c723c */ /* 0x048fec000008108c */
[----:B------:R-:W-:Y:S01]  /*64670*/  HMMA.1688.F32.TF32 R136, R232, R78, R136 ;  /* 0x0000004ee888723c */ /* 0x000fe20000081088 */
[----:B------:R-:W-:-:S02]  /*64680*/  IMAD.MOV.U32 R57, RZ, RZ, R149 ;  /* 0x000000ffff397224 */ /* 0x000fc400078e0095 */
[----:B------:R-:W-:-:S09]  /*64690*/  IMAD.MOV.U32 R56, RZ, RZ, R148 ;  /* 0x000000ffff387224 */ /* 0x000fd200078e0094 */
[----:B------:R-:W-:Y:S01]  /*646a0*/  MOV R61, R145 ;  /* 0x00000091003d7202 */ /* 0x000fe20000000f00 */
[----:B------:R-:W-:-:S05]  /*646b0*/  IMAD.MOV.U32 R60, RZ, RZ, R144 ;  /* 0x000000ffff3c7224 */ /* 0x000fca00078e0090 */
[----:B------:R-:W-:Y:S02]  /*646c0*/  IMAD.MOV.U32 R64, RZ, RZ, R140 ;  /* 0x000000ffff407224 */ /* 0x000fe400078e008c */
[----:B------:R-:W-:Y:S01]  /*646d0*/  IMAD.MOV.U32 R65, RZ, RZ, R141 ;  /* 0x000000ffff417224 */ /* 0x000fe200078e008d */
[----:B--2---:R-:W-:-:S15]  /*646e0*/  HMMA.1688.F32.TF32 R244, R232, R106, R244 ;  /* 0x0000006ae8f4723c */ /* 0x004fde00000810f4 */
[----:B------:R-:W-:-:S08]  /*646f0*/  NOP ;  /* 0x0000000000007918 */ /* 0x000fd00000000000 */
        /* <DEDUP_REMOVED lines=16> */
[----:B------:R1:W-:Y:S02]  /*64800*/  STL.64 [R1+0x1128], R138 ;  /* 0x0011288a01007387 */ /* 0x0003e40000100a00 */
[C---:B-1----:R-:W-:Y:S06]  /*64810*/  HMMA.1688.F32.TF32 R136, R232.reuse, R42, R164 ;  /* 0x0000002ae888723c */ /* 0x042fec00000810a4 */
[C---:B------:R-:W-:Y:S06]  /*64820*/  HMMA.1688.F32.TF32 R144, R232.reuse, R74, R240 ;  /* 0x0000004ae890723c */ /* 0x040fec00000810f0 */
[----:B----4-:R-:W-:-:S12]  /*64830*/  HMMA.1688.F32.TF32 R140, R232, R70, R160 ;  /* 0x00000046e88c723c */ /* 0x010fd800000810a0 */
        /* <DEDUP_REMOVED lines=8> */
[----:B------:R-:W-:Y:S10]  /*648c0*/  STL.64 [R1+0x1108], R142 ;  /* 0x0011088e01007387 */ /* 0x000ff40000100a00 */
[----:B------:R1:W-:Y:S01]  /*648d0*/  STL.64 [R1+0x10e8], R138 ;  /* 0x0010e88a01007387 */ /* 0x0003e20000100a00 */
[----:B------:R-:W-:Y:S01]  /*648e0*/  IMAD.MOV.U32 R84, RZ, RZ, R136 ;  /* 0x000000ffff547224 */ /* 0x000fe200078e0088 */
[----:B------:R-:W-:-:S02]  /*648f0*/  MOV R85, R137 ;  /* 0x0000008900557202 */ /* 0x000fc40000000f00 */
[----:B-1----:R-:W-:-:S15]  /*64900*/  HMMA.1688.F32.TF32 R136, R232, R66, R172 ;  /* 0x00000042e888723c */ /* 0x002fde00000810ac */
[----:B------:R-:W-:-:S08]  /*64910*/  NOP ;  /* 0x0000000000007918 */ /* 0x000fd00000000000 */
[----:B------:R1:W-:Y:S01]  /*64920*/  STL.64 [R1+0x10d8], R138 ;  /* 0x0010d88a01007387 */ /* 0x0003e20000100a00 */
[----:B------:R-:W-:Y:S02]  /*64930*/  IMAD.MOV.U32 R88, RZ, RZ, R136 ;  /* 0x000000ffff587224 */ /* 0x000fe400078e0088 */
[----:B------:R-:W-:Y:S02]  /*64940*/  IMAD.MOV.U32 R89, RZ, RZ, R137 ;  /* 0x000000ffff597224 */ /* 0x000fe400078e0089 */
        /* <DEDUP_REMOVED lines=33> */
[----:B------:R-:W-:Y:S01]  /*64b60*/  STL.64 [R1+0x1020], R144 ;  /* 0x0010209001007387 */ /* 0x000fe20000100a00 */
[----:B------:R-:W-:-:S03]  /*64b70*/  IMAD.MOV.U32 R240, RZ, RZ, R251 ;  /* 0x000000fffff07224 */ /* 0x000fc600078e00fb */
[----:B------:R-:W-:Y:S04]  /*64b80*/  STL.64 [R1+0x1028], R146 ;  /* 0x0010289201007387 */ /* 0x000fe80000100a00 */
[----:B------:R-:W-:Y:S01]  /*64b90*/  STL.64 [R1+0x1010], R140 ;  /* 0x0010108c01007387 */ /* 0x000fe20000100a00 */
[----:B------:R-:W-:-:S03]  /*64ba0*/  MOV R241, R231 ;  /* 0x000000e700f17202 */ /* 0x000fc60000000f00 */
[----:B------:R-:W-:Y:S01]  /*64bb0*/  STL.64 [R1+0x1018], R142 ;  /* 0x0010188e01007387 */ /* 0x000fe20000100a00 */
[----:B------:R-:W-:-:S03]  /*64bc0*/  IMAD.MOV.U32 R242, RZ, RZ, R230 ;  /* 0x000000fffff27224 */ /* 0x000fc600078e00e6 */
[----:B------:R-:W2:Y:S01]  /*64bd0*/  LDL.LU R251, [R1+0x3f2c] ;  /* 0x003f2c0001fb7983 */ /* 0x000ea20000300800 */
[----:B------:R-:W-:-:S03]  /*64be0*/  IMAD.MOV.U32 R243, RZ, RZ, R229 ;  /* 0x000000fffff37224 */ /* 0x000fc600078e00e5 */
[----:B------:R1:W-:Y:S04]  /*64bf0*/  STL.64 [R1+0x1000], R136 ;  /* 0x0010008801007387 */ /* 0x0003e80000100a00 */
[----:B------:R3:W-:Y:S04]  /*64c00*/  STL.64 [R1+0x1008], R138 ;  /* 0x0010088a01007387 */ /* 0x0007e80000100a00 */
[----:B------:R-:W4:Y:S04]  /*64c10*/  LDL.LU R231, [R1+0x3f28] ;  /* 0x003f280001e77983 */ /* 0x000f280000300800 */
[----:B------:R-:W4:Y:S01]  /*64c20*/  LDL.LU R230, [R1+0x3f24] ;  /* 0x003f240001e67983 */ /* 0x000f220000300800 */
[----:B-1----:R-:W-:Y:S01]  /*64c30*/  IMAD.MOV.U32 R136, RZ, RZ, R228 ;  /* 0x000000ffff887224 */ /* 0x002fe200078e00e4 */
[----:B------:R-:W-:-:S02]  /*64c40*/  MOV R137, R250 ;  /* 0x000000fa00897202 */ /* 0x000fc40000000f00 */
[----:B------:R-:W4:Y:S01]  /*64c50*/  LDL.LU R229, [R1+0x3f20] ;  /* 0x003f200001e57983 */ /* 0x000f220000300800 */
[----:B---3--:R-:W-:-:S03]  /*64c60*/  IMAD.MOV.U32 R138, RZ, RZ, R249 ;  /* 0x000000ffff8a7224 */ /* 0x008fc600078e00f9 */
        /* <DEDUP_REMOVED lines=29> */
[----:B--2---:R-:W-:-:S02]  /*64e40*/  IMAD.MOV.U32 R147, RZ, RZ, R251 ;  /* 0x000000ffff937224 */ /* 0x004fc400078e00fb */
[----:B----4-:R-:W-:Y:S01]  /*64e50*/  IMAD.MOV.U32 R146, RZ, RZ, R231 ;  /* 0x000000ffff927224 */ /* 0x010fe200078e00e7 */
[----:B------:R-:W-:Y:S01]  /*64e60*/  MOV R145, R230 ;  /* 0x000000e600917202 */ /* 0x000fe20000000f00 */
[----:B------:R-:W-:Y:S02]  /*64e70*/  IMAD.MOV.U32 R144, RZ, RZ, R229 ;  /* 0x000000ffff907224 */ /* 0x000fe400078e00e5 */
[----:B---3--:R-:W-:Y:S02]  /*64e80*/  IMAD.MOV.U32 R151, RZ, RZ, R228 ;  /* 0x000000ffff977224 */ /* 0x008fe400078e00e4 */
[----:B------:R-:W-:Y:S01]  /*64e90*/  IMAD.MOV.U32 R150, RZ, RZ, R250 ;  /* 0x000000ffff967224 */ /* 0x000fe200078e00fa */
[----:B------:R-:W-:Y:S01]  /*64ea0*/  MOV R149, R249 ;  /* 0x000000f900957202 */ /* 0x000fe20000000f00 */
[----:B------:R-:W-:Y:S02]  /*64eb0*/  IMAD.MOV.U32 R148, RZ, RZ, R248 ;  /* 0x000000ffff947224 */ /* 0x000fe400078e00f8 */
        /* <DEDUP_REMOVED lines=8> */
[----:B------:R-:W4:Y:S04]  /*64f40*/  LDL.LU R140, [R1+0x3b0] ;  /* 0x0003b000018c7983 */ /* 0x000f280000300800 */
[----:B------:R-:W4:Y:S04]  /*64f50*/  LDL.LU R141, [R1+0x3b4] ;  /* 0x0003b400018d7983 */ /* 0x000f280000300800 */
[----:B------:R-:W4:Y:S04]  /*64f60*/  LDL.LU R142, [R1+0x3b8] ;  /* 0x0003b800018e7983 */ /* 0x000f280000300800 */
[----:B------:R-:W4:Y:S01]  /*64f70*/  LDL.LU R143, [R1+0x3bc] ;  /* 0x0003bc00018f7983 */ /* 0x000f220000300800 */
[C---:B------:R-:W-:Y:S06]  /*64f80*/  HMMA.1688.F32.TF32 R180, R132.reuse, R122, R168 ;  /* 0x0000007a84b4723c */ /* 0x040fec00000810a8 */
[C---:B------:R-:W-:Y:S06]  /*64f90*/  HMMA.1688.F32.TF32 R176, R132.reuse, R118, R164 ;  /* 0x0000007684b0723c */ /* 0x040fec00000810a4 */
[C---:B------:R-:W-:Y:S06]  /*64fa0*/  HMMA.1688.F32.TF32 R172, R132.reuse, R114, R160 ;  /* 0x0000007284ac723c */ /* 0x040fec00000810a0 */
[C---:B------:R-:W-:Y:S06]  /*64fb0*/  HMMA.1688.F32.TF32 R208, R132.reuse, R102, R156 ;  /* 0x0000006684d0723c */ /* 0x040fec000008109c */
[C---:B------:R-:W-:Y:S06]  /*64fc0*/  HMMA.1688.F32.TF32 R168, R132.reuse, R110, R244 ;  /* 0x0000006e84a8723c */ /* 0x040fec00000810f4 */
[C---:B------:R-:W-:Y:S01]  /*64fd0*/  HMMA.1688.F32.TF32 R204, R132.reuse, R98, R148 ;  /* 0x0000006284cc723c */ /* 0x040fe20000081094 */
[----:B------:R-:W-:Y:S04]  /*64fe0*/  LDS R148, [R0+UR10+0x25180] ;  /* 0x0251800a00947984 */ /* 0x000fe80008000800 */
[----:B------:R-:W-:Y:S01]  /*64ff0*/  LDS R150, [R0+UR10+0x25980] ;  /* 0x0259800a00967984 */ /* 0x000fe20008000800 */
[C---:B------:R-:W-:Y:S03]  /*65000*/  HMMA.1688.F32.TF32 R212, R132.reuse, R106, R236 ;  /* 0x0000006a84d4723c */ /* 0x040fe600000810ec */
[----:B------:R-:W-:Y:S04]  /*65010*/  LDS R149, [R40+UR10+0x25180] ;  /* 0x0251800a28957984 */ /* 0x000fe80008000800 */
[----:B------:R-:W1:Y:S01]  /*65020*/  LDS R151, [R40+UR10+0x25980] ;  /* 0x0259800a28977984 */ /* 0x000e620008000800 */
[C---:B------:R-:W-:Y:S06]  /*65030*/  HMMA.1688.F32.TF32 R200, R132.reuse, R94, R144 ;  /* 0x0000005e84c8723c */ /* 0x040fec0000081090 */
[C---:B---3--:R-:W-:Y:S06]  /*65040*/  HMMA.1688.F32.TF32 R228, R132.reuse, R130, R228 ;  /* 0x0000008284e4723c */ /* 0x048fec00000810e4 */
[C---:B--2---:R-:W-:Y:S06]  /*65050*/  HMMA.1688.F32.TF32 R152, R132.reuse, R126, R248 ;  /* 0x0000007e8498723c */ /* 0x044fec00000810f8 */
[C---:B----4-:R-:W-:Y:S11]  /*65060*/  HMMA.1688.F32.TF32 R144, R132.reuse, R90, R140 ;  /* 0x0000005a8490723c */ /* 0x050ff6000008108c */
        /* <DEDUP_REMOVED lines=24> */
[----:B--2---:R-:W2:Y:S04]  /*651f0*/  LDL.LU R144, [R1+0x2b0] ;  /* 0x0002b00001907983 */ /* 0x004ea80000300800 */
[----:B------:R4:W-:Y:S04]  /*65200*/  STL.64 [R1+0xfe0], R140 ;  /* 0x000fe08c01007387 */ /* 0x0009e80000100a00 */
[----:B------:R1:W-:Y:S04]  /*65210*/  STL.64 [R1+0xfe8], R142 ;  /* 0x000fe88e01007387 */ /* 0x0003e80000100a00 */
[----:B------:R1:W-:Y:S04]  /*65220*/  STL.64 [R1+0xa10], R136 ;  /* 0x000a108801007387 */ /* 0x0003e80000100a00 */
[----:B------:R1:W-:Y:S04]  /*65230*/  STL.64 [R1+0xa18], R138 ;  /* 0x000a188a01007387 */ /* 0x0003e80000100a00 */
[----:B------:R-:W2:Y:S04]  /*65240*/  LDL.LU R145, [R1+0x2b4] ;  /* 0x0002b40001917983 */ /* 0x000ea80000300800 */
[----:B---3--:R-:W2:Y:S04]  /*65250*/  LDL.LU R146, [R1+0x2b8] ;  /* 0x0002b80001927983 */ /* 0x008ea80000300800 */
        /* <DEDUP_REMOVED lines=53> */
[----:B----4-:R-:W4:Y:S04]  /*655b0*/  LDL.LU R140, [R1+0x2a0] ;  /* 0x0002a000018c7983 */ /* 0x010f280000300800 */
        /* <DEDUP_REMOVED lines=12> */
[C---:B---3--:R-:W-:Y:S06]  /*65680*/  HMMA.1688.F32.TF32 R168, R132.reuse, R74, R224 ;  /* 0x0000004a84a8723c */ /* 0x048fec00000810e0 */
        /* <DEDUP_REMOVED lines=19> */
[----:B------:R-:W-:Y:S08]  /*657c0*/  STL.64 [R1+0xfb8], R174 ;  /* 0x000fb8ae01007387 */ /* 0x000ff00000100a00 */
[----:B------:R-:W-:Y:S04]  /*657d0*/  STL.64 [R1+0x9a0], R152 ;  /* 0x0009a09801007387 */ /* 0x000fe80000100a00 */
[----:B------:R1:W-:Y:S04]  /*657e0*/  STL.64 [R1+0x9a8], R154 ;  /* 0x0009a89a01007387 */ /* 0x0003e80000100a00 */
[----:B------:R-:W-:Y:S04]  /*657f0*/  STL.64 [R1+0x990], R168 ;  /* 0x000990a801007387 */ /* 0x000fe80000100a00 */
[----:B------:R-:W-:Y:S01]  /*65800*/  STL.64 [R1+0x998], R170 ;  /* 0x000998aa01007387 */ /* 0x000fe20000100a00 */
[C---:B-1----:R-:W-:Y:S06]  /*65810*/  HMMA.1688.F32.TF32 R152, R132.reuse, R50, R160 ;  /* 0x000000328498723c */ /* 0x042fec00000810a0 */
[----:B------:R-:W-:Y:S04]  /*65820*/  STL.64 [R1+0x3e48], R50 ;  /* 0x003e483201007387 */ /* 0x000fe80000100a00 */
[----:B------:R-:W-:Y:S04]  /*65830*/  STL.64 [R1+0x980], R164 ;  /* 0x000980a401007387 */ /* 0x000fe80000100a00 */
[----:B------:R-:W-:Y:S04]  /*65840*/  STL.64 [R1+0x988], R166 ;  /* 0x000988a601007387 */ /* 0x000fe80000100a00 */
[----:B------:R1:W-:Y:S02]  /*65850*/  STL.64 [R1+0x3e40], R48 ;  /* 0x003e403001007387 */ /* 0x0003e40000100a00 */
[C---:B-1----:R-:W-:Y:S03]  /*65860*/  HMMA.1688.F32.TF32 R48, R132.reuse, R46, R244 ;  /* 0x0000002e8430723c */ /* 0x042fe600000810f4 */
[----:B------:R-:W-:Y:S04]  /*65870*/  STL.64 [R1+0xfa0], R152 ;  /* 0x000fa09801007387 */ /* 0x000fe80000100a00 */
[----:B------:R-:W-:Y:S04]  /*65880*/  STL.64 [R1+0xfa8], R154 ;  /* 0x000fa89a01007387 */ /* 0x000fe80000100a00 */
[----:B------:R-:W-:Y:S04]  /*65890*/  STL.64 [R1+0x3e38], R46 ;  /* 0x003e382e01007387 */ /* 0x000fe80000100a00 */
[----:B------:R1:W-:Y:S08]  /*658a0*/  STL.64 [R1+0x3e30], R44 ;  /* 0x003e302c01007387 */ /* 0x0003f00000100a00 */
[----:B------:R-:W-:Y:S01]  /*658b0*/  STL.64 [R1+0x960], R48 ;  /* 0x0009603001007387 */ /* 0x000fe20000100a00 */
[C---:B-1----:R-:W-:Y:S03]  /*658c0*/  HMMA.1688.F32.TF32 R44, R132.reuse, R34, R236 ;  /* 0x00000022842c723c */ /* 0x042fe600000810ec */
[----:B------:R-:W-:Y:S04]  /*658d0*/  STL.64 [R1+0x968], R50 ;  /* 0x0009683201007387 */ /* 0x000fe80000100a00 */
[----:B------:R-:W-:Y:S04]  /*658e0*/  STL.64 [R1+0x3e28], R34 ;  /* 0x003e282201007387 */ /* 0x000fe80000100a00 */
[----:B------:R1:W-:Y:S02]  /*658f0*/  STL.64 [R1+0x3e20], R32 ;  /* 0x003e202001007387 */ /* 0x0003e40000100a00 */
[C---:B-1----:R-:W-:Y:S10]  /*65900*/  HMMA.1688.F32.TF32 R32, R132.reuse, R30, R156 ;  /* 0x0000001e8420723c */ /* 0x042ff4000008109c */
[----:B------:R-:W-:Y:S04]  /*65910*/  STL.64 [R1+0xf90], R44 ;  /* 0x000f902c01007387 */ /* 0x000fe80000100a00 */
[----:B------:R-:W-:Y:S04]  /*65920*/  STL.64 [R1+0xf98], R46 ;  /* 0x000f982e01007387 */ /* 0x000fe80000100a00 */
[----:B------:R-:W-:Y:S04]  /*65930*/  STL.64 [R1+0x3e18], R30 ;  /* 0x003e181e01007387 */ /* 0x000fe80000100a00 */
[----:B------:R1:W-:Y:S04]  /*65940*/  STL.64 [R1+0x3e10], R28 ;  /* 0x003e101c01007387 */ /* 0x0003e80000100a00 */
[----:B------:R-:W-:Y:S01]  /*65950*/  STL.64 [R1+0x940], R32 ;  /* 0x0009402001007387 */ /* 0x000fe20000100a00 */
[C---:B-1----:R-:W-:Y:S03]  /*65960*/  HMMA.1688.F32.TF32 R28, R132.reuse, R26, R144 ;  /* 0x0000001a841c723c */ /* 0x042fe60000081090 */
[----:B------:R-:W-:Y:S04]  /*65970*/  STL.64 [R1+0x948], R34 ;  /* 0x0009482201007387 */ /* 0x000fe80000100a00 */
[----:B------:R-:W-:Y:S04]  /*65980*/  STL.64 [R1+0x3e08], R26 ;  /* 0x003e081a01007387 */ /* 0x000fe80000100a00 */
[----:B------:R4:W-:Y:S02]  /*65990*/  STL.64 [R1+0x3e00], R24 ;  /* 0x003e001801007387 */ /* 0x0009e40000100a00 */
[C---:B----4-:R-:W-:Y:S10]  /*659a0*/  HMMA.1688.F32.TF32 R24, R132.reuse, R22, R140 ;  /* 0x000000168418723c */ /* 0x050ff4000008108c */
        /* <DEDUP_REMOVED lines=12> */
[----:B------:R-:W2:Y:S05]  /*65a70*/  LDL.LU R240, [R1+0x810] ;  /* 0x0008100001f07983 */ /* 0x000eaa0000300800 */
[----:B------:R-:W-:Y:S04]  /*65a80*/  STL.64 [R1+0xf80], R16 ;  /* 0x000f801001007387 */ /* 0x000fe80000100a00 */
[----:B------:R-:W-:Y:S04]  /*65a90*/  STL.64 [R1+0xf88], R18 ;  /* 0x000f881201007387 */ /* 0x000fe80000100a00 */
        /* <DEDUP_REMOVED lines=92> */
[----:B------:R3:W-:Y:S04]  /*66060*/  STL.64 [R1+0x3dd0], R12 ;  /* 0x003dd00c01007387 */ /* 0x0007e80000100a00 */
[----:B------:R-:W-:Y:S04]  /*66070*/  STL.64 [R1+0x3dc8], R10 ;  /* 0x003dc80a01007387 */ /* 0x000fe80000100a00 */
[----:B------:R2:W-:Y:S01]  /*66080*/  STL.64 [R1+0x3dc0], R8 ;  /* 0x003dc00801007387 */ /* 0x0005e20000100a00 */
[C---:B---3--:R-:W-:Y:S06]  /*66090*/  HMMA.1688.F32.TF32 R12, R132.reuse, R10, R172 ;  /* 0x0000000a840c723c */ /* 0x048fec00000810ac */
[----:B--2---:R-:W-:Y:S01]  /*660a0*/  HMMA.1688.F32.TF32 R8, R132, R6, R160 ;  /* 0x000000068408723c */ /* 0x004fe200000810a0 */
[----:B------:R-:W-:Y:S04]  /*660b0*/  LDS R160, [R41+UR10+0x25180] ;  /* 0x0251800a29a07984 */ /* 0x000fe80008000800 */
[----:B------:R-:W-:Y:S04]  /*660c0*/  LDS R162, [R41+UR10+0x25980] ;  /* 0x0259800a29a27984 */ /* 0x000fe80008000800 */
[----:B------:R-:W-:Y:S04]  /*660d0*/  LDS R161, [R36+UR10+0x25180] ;  /* 0x0251800a24a17984 */ /* 0x000fe80008000800 */
[----:B------:R-:W1:Y:S04]  /*660e0*/  LDS R163, [R36+UR10+0x25980] ;  /* 0x0259800a24a37984 */ /* 0x000e680008000800 */
[----:B------:R-:W-:Y:S04]  /*660f0*/  STL.64 [R1+0x8f0], R12 ;  /* 0x0008f00c01007387 */ /* 0x000fe80000100a00 */
[----:B------:R-:W-:Y:S04]  /*66100*/  STL.64 [R1+0x8f8], R14 ;  /* 0x0008f80e01007387 */ /* 0x000fe80000100a00 */
[----:B------:R-:W-:Y:S04]  /*66110*/  STL.64 [R1+0x3db8], R6 ;  /* 0x003db80601007387 */ /* 0x000fe80000100a00 */
[----:B------:R2:W-:Y:S04]  /*66120*/  STL.64 [R1+0x3db0], R4 ;  /* 0x003db00401007387 */ /* 0x0005e80000100a00 */
[----:B------:R-:W-:Y:S04]  /*66130*/  STL.64 [R1+0x8e0], R8 ;  /* 0x0008e00801007387 */ /* 0x000fe80000100a00 */
[----:B------:R4:W-:Y:S01]  /*66140*/  STL.64 [R1+0x8e8], R10 ;  /* 0x0008e80a01007387 */ /* 0x0009e20000100a00 */
[C---:B--2---:R-:W-:Y:S06]  /*66150*/  HMMA.1688.F32.TF32 R4, R148.reuse, R86, R152 ;  /* 0x000000569404723c */ /* 0x044fec0000081098 */
[C---:B------:R-:W-:Y:S06]  /*66160*/  HMMA.1688.F32.TF32 R12, R148.reuse, R82, R248 ;  /* 0x00000052940c723c */ /* 0x040fec00000810f8 */
[----:B----4-:R-:W-:-:S15]  /*66170*/  HMMA.1688.F32.TF32 R8, R148, R90, R180 ;  /* 0x0000005a9408723c */ /* 0x010fde00000810b4 */
[----:B------:R-:W-:-:S08]  /*66180*/  NOP ;  /* 0x0000000000007918 */ /* 0x000fd00000000000 */
[----:B------:R-:W-:Y:S04]  /*66190*/  STL.64 [R1+0x420], R8 ;  /* 0x0004200801007387 */ /* 0x000fe80000100a00 */
[----:B------:R2:W-:Y:S04]  /*661a0*/  STL.64 [R1+0x428], R10 ;  /* 0x0004280a01007387 */ /* 0x0005e80000100a00 */
[----:B------:R-:W-:Y:S04]  /*661b0*/  STL.64 [R1+0x410], R4 ;  /* 0x0004100401007387 */ /* 0x000fe80000100a00 */
[----:B------:R3:W-:Y:S01]  /*661c0*/  STL.64 [R1+0x418], R6 ;  /* 0x0004180601007387 */ /* 0x0007e20000100a00 */
[C---:B--2---:R-:W-:Y:S06]  /*661d0*/  HMMA.1688.F32.TF32 R8, R148.reuse, R78, R228 ;  /* 0x0000004e9408723c */ /* 0x044fec00000810e4 */
[----:B---3--:R-:W-:Y:S01]  /*661e0*/  HMMA.1688.F32.TF32 R4, R148, R74, R232 ;  /* 0x0000004a9404723c */ /* 0x008fe200000810e8 */
[----:B------:R-:W-:Y:S04]  /*661f0*/  STL.64 [R1+0x400], R12 ;  /* 0x0004000c01007387 */ /* 0x000fe80000100a00 */
[----:B------:R2:W-:-:S12]  /*66200*/  STL.64 [R1+0x408], R14 ;  /* 0x0004080e01007387 */ /* 0x0005d80000100a00 */
[----:B------:R-:W-:Y:S01]  /*66210*/  STL.64 [R1+0xf40], R8 ;  /* 0x000f400801007387 */ /* 0x000fe20000100a00 */
[C---:B--2---:R-:W-:Y:S03]  /*66220*/  HMMA.1688.F32.TF32 R12, R148.reuse, R70, R224 ;  /* 0x00000046940c723c */ /* 0x044fe600000810e0 */
[----:B------:R2:W-:Y:S04]  /*66230*/  STL.64 [R1+0xf48], R10 ;  /* 0x000f480a01007387 */ /* 0x0005e80000100a00 */
[----:B------:R-:W-:Y:S04]  /*66240*/  STL.64 [R1+0x3e0], R4 ;  /* 0x0003e00401007387 */ /* 0x000fe80000100a00 */
[----:B------:R3:W-:Y:S01]  /*66250*/  STL.64 [R1+0x3e8], R6 ;  /* 0x0003e80601007387 */ /* 0x0007e20000100a00 */
[C---:B--2---:R-:W-:Y:S06]  /*66260*/  HMMA.1688.F32.TF32 R8, R148.reuse, R42, R220 ;  /* 0x0000002a9408723c */ /* 0x044fec00000810dc */
[C---:B---3--:R-:W-:Y:S05]  /*66270*/  HMMA.1688.F32.TF32 R4, R148.reuse, R38, R216 ;  /* 0x000000269404723c */ /* 0x048fea00000810d8 */
[----:B------:R-:W-:Y:S04]  /*66280*/  STL.64 [R1+0x3d0], R12 ;  /* 0x0003d00c01007387 */ /* 0x000fe80000100a00 */
[----:B------:R2:W-:Y:S08]  /*66290*/  STL.64 [R1+0x3d8], R14 ;  /* 0x0003d80e01007387 */ /* 0x0005f00000100a00 */
[----:B------:R-:W-:Y:S01]  /*662a0*/  STL.64 [R1+0xf30], R8 ;  /* 0x000f300801007387 */ /* 0x000fe20000100a00 */
[C---:B--2---:R-:W-:Y:S03]  /*662b0*/  HMMA.1688.F32.TF32 R12, R148.reuse, R66, R244 ;  /* 0x00000042940c723c */ /* 0x044fe600000810f4 */
[----:B------:R2:W-:Y:S04]  /*662c0*/  STL.64 [R1+0xf38], R10 ;  /* 0x000f380a01007387 */ /* 0x0005e80000100a00 */
[----:B------:R-:W-:Y:S04]  /*662d0*/  STL.64 [R1+0x3b0], R4 ;  /* 0x0003b00401007387 */ /* 0x000fe80000100a00 */
[----:B------:R3:W-:Y:S01]  /*662e0*/  STL.64 [R1+0x3b8], R6 ;  /* 0x0003b80601007387 */ /* 0x0007e20000100a00 */
[C---:B--2---:R-:W-:Y:S06]  /*662f0*/  HMMA.1688.F32.TF32 R8, R148.reuse, R62, R236 ;  /* 0x0000003e9408723c */ /* 0x044fec00000810ec */
[----:B---3--:R-:W-:Y:S05]  /*66300*/  HMMA.1688.F32.TF32 R4, R148, R58, R240 ;  /* 0x0000003a9404723c */ /* 0x008fea00000810f0 */
[----:B------:R-:W-:Y:S01]  /*66310*/  STL.64 [R1+0x3a0], R12 ;  /* 0x0003a00c01007387 */ /* 0x000fe20000100a00 */
[----:B------:R-:W-:-:S03]  /*66320*/  IMAD.MOV.U32 R236, RZ, RZ, R2 ;  /* 0x000000ffffec7224 */ /* 0x000fc600078e0002 */
[----:B------:R-:W-:Y:S01]  /*66330*/  STL.64 [R1+0x3a8], R14 ;  /* 0x0003a80e01007387 */ /* 0x000fe20000100a00 */
[----:B------:R-:W-:Y:S01]  /*66340*/  MOV R237, R3 ;  /* 0x0000000300ed7202 */ /* 0x000fe20000000f00 */
[----:B------:R-:W-:Y:S02]  /*66350*/  IMAD.MOV.U32 R238, RZ, RZ, R92 ;  /* 0x000000ffffee7224 */ /* 0x000fe400078e005c */
[----:B------:R-:W-:-:S04]  /*66360*/  IMAD.MOV.U32 R239, RZ, RZ, R93 ;  /* 0x000000ffffef7224 */ /* 0x000fc800078e005d */
[----:B------:R-:W-:Y:S04]  /*66370*/  STL.64 [R1+0x390], R8 ;  /* 0x0003900801007387 */ /* 0x000fe80000100a00 */
[----:B------:R-:W-:Y:S04]  /*66380*/  STL.64 [R1+0x398], R10 ;  /* 0x0003980a01007387 */ /* 0x000fe80000100a00 */
[----:B------:R-:W2:Y:S04]  /*66390*/  LDL.LU R2, [R1+0x3eec] ;  /* 0x003eec0001027983 */ /* 0x000ea80000300800 */
[----:B------:R3:W-:Y:S01]  /*663a0*/  STL.64 [R1+0x380], R4 ;  /* 0x0003800401007387 */ /* 0x0007e20000100a00 */
[----:B------:R-:W-:-:S03]  /*663b0*/  IMAD.MOV.U32 R216, RZ, RZ, R252 ;  /* 0x000000ffffd87224 */ /* 0x000fc600078e00fc */
[----:B------:R4:W-:Y:S01]  /*663c0*/  STL.64 [R1+0x388], R6 ;  /* 0x0003880601007387 */ /* 0x0009e20000100a00 */
[----:B------:R-:W-:-:S03]  /*663d0*/  MOV R217, R128 ;  /* 0x0000008000d97202 */ /* 0x000fc60000000f00 */
[----:B------:R-:W2:Y:S01]  /*663e0*/  LDL.LU R3, [R1+0x3ee8] ;  /* 0x003ee80001037983 */ /* 0x000ea20000300800 */
[----:B------:R-:W-:-:S03]  /*663f0*/  IMAD.MOV.U32 R218, RZ, RZ, R129 ;  /* 0x000000ffffda7224 */ /* 0x000fc600078e0081 */
[----:B------:R-:W2:Y:S01]  /*66400*/  LDL.LU R92, [R1+0x3ee4] ;  /* 0x003ee400015c7983 */ /* 0x000ea20000300800 */
[----:B------:R-:W-:-:S03]  /*66410*/  IMAD.MOV.U32 R219, RZ, RZ, R109 ;  /* 0x000000ffffdb7224 */ /* 0x000fc600078e006d */
[----:B------:R-:W2:Y:S04]  /*66420*/  LDL.LU R93, [R1+0x3ee0] ;  /* 0x003ee000015d7983 */ /* 0x000ea80000300800 */
[----:B------:R-:W3:Y:S04]  /*66430*/  LDL.LU R252, [R1+0x3edc] ;  /* 0x003edc0001fc7983 */ /* 0x000ee80000300800 */
[----:B------:R-:W4:Y:S04]  /*66440*/  LDL.LU R128, [R1+0x3ed8] ;  /* 0x003ed80001807983 */ /* 0x000f280000300800 */
[----:B------:R-:W2:Y:S04]  /*66450*/  LDL.LU R129, [R1+0x3ed4] ;  /* 0x003ed40001817983 */ /* 0x000ea80000300800 */
[----:B------:R-:W2:Y:S01]  /*66460*/  LDL.LU R109, [R1+0x3ed0] ;  /* 0x003ed000016d7983 */ /* 0x000ea20000300800 */
[----:B------:R-:W-:Y:S01]  /*66470*/  IMAD.MOV.U32 R220, RZ, RZ, R124 ;  /* 0x000000ffffdc7224 */ /* 0x000fe200078e007c */
[----:B------:R-:W-:Y:S01]  /*66480*/  MOV R221, R125 ;  /* 0x0000007d00dd7202 */ /* 0x000fe20000000f00 */
[----:B------:R-:W-:Y:S01]  /*66490*/  IMAD.MOV.U32 R222, RZ, RZ, R113 ;  /* 0x000000ffffde7224 */ /* 0x000fe200078e0071 */
[----:B------:R-:W2:Y:S01]  /*664a0*/  LDL.LU R124, [R1+0x3ecc] ;  /* 0x003ecc00017c7983 */ /* 0x000ea20000300800 */
[----:B------:R-:W-:-:S03]  /*664b0*/  IMAD.MOV.U32 R223, RZ, RZ, R112 ;  /* 0x000000ffffdf7224 */ /* 0x000fc600078e0070 */
[----:B------:R-:W2:Y:S01]  /*664c0*/  LDL.LU R125, [R1+0x3ec8] ;  /* 0x003ec800017d7983 */ /* 0x000ea20000300800 */
[----:B------:R-:W-:Y:S01]  /*664d0*/  IMAD.MOV.U32 R232, RZ, RZ, R101 ;  /* 0x000000ffffe87224 */ /* 0x000fe200078e0065 */
[----:B------:R-:W-:Y:S02]  /*664e0*/  MOV R233, R104 ;  /* 0x0000006800e97202 */ /* 0x000fe40000000f00 */
        /* <DEDUP_REMOVED lines=13> */
[----:B------:R-:W2:Y:S04]  /*665c0*/  LDL.LU R120, [R1+0x3ea8] ;  /* 0x003ea80001787983 */ /* 0x000ea80000300800 */
[----:B------:R-:W2:Y:S04]  /*665d0*/  LDL.LU R117, [R1+0x3ea4] ;  /* 0x003ea40001757983 */ /* 0x000ea80000300800 */
[----:B------:R-:W2:Y:S01]  /*665e0*/  LDL.LU R116, [R1+0x3ea0] ;  /* 0x003ea00001747983 */ /* 0x000ea20000300800 */
[----:B---3--:R-:W-:-:S02]  /*665f0*/  IMAD.MOV.U32 R247, RZ, RZ, R252 ;  /* 0x000000fffff77224 */ /* 0x008fc400078e00fc */
[----:B----4-:R-:W-:Y:S01]  /*66600*/  IMAD.MOV.U32 R246, RZ, RZ, R128 ;  /* 0x000000fffff67224 */ /* 0x010fe200078e0080 */
[----:B--2---:R-:W-:Y:S01]  /*66610*/  MOV R245, R129 ;  /* 0x0000008100f57202 */ /* 0x004fe20000000f00 */
[----:B------:R-:W-:Y:S02]  /*66620*/  IMAD.MOV.U32 R244, RZ, RZ, R109 ;  /* 0x000000fffff47224 */ /* 0x000fe400078e006d */
[----:B------:R-:W2:Y:S04]  /*66630*/  LDL.LU R109, [R1+0x3e9c] ;  /* 0x003e9c00016d7983 */ /* 0x000ea80000300800 */
[----:B------:R-:W3:Y:S04]  /*66640*/  LDL.LU R129, [R1+0x3e98] ;  /* 0x003e980001817983 */ /* 0x000ee80000300800 */
[----:B------:R-:W4:Y:S04]  /*66650*/  LDL.LU R128, [R1+0x3e94] ;  /* 0x003e940001807983 */ /* 0x000f280000300800 */
[----:B------:R-:W2:Y:S01]  /*66660*/  LDL.LU R252, [R1+0x3e90] ;  /* 0x003e900001fc7983 */ /* 0x000ea20000300800 */
[----:B------:R-:W-:Y:S01]  /*66670*/  MOV R229, R113 ;  /* 0x0000007100e57202 */ /* 0x000fe20000000f00 */
[----:B------:R-:W-:-:S02]  /*66680*/  IMAD.MOV.U32 R228, RZ, RZ, R112 ;  /* 0x000000ffffe47224 */ /* 0x000fc400078e0070 */
[----:B------:R-:W2:Y:S01]  /*66690*/  LDL.LU R112, [R1+0x3e8c] ;  /* 0x003e8c0001707983 */ /* 0x000ea20000300800 */
[----:B------:R-:W-:Y:S02]  /*666a0*/  IMAD.MOV.U32 R230, RZ, RZ, R125 ;  /* 0x000000ffffe67224 */ /* 0x000fe400078e007d */
[----:B------:R-:W-:Y:S01]  /*666b0*/  IMAD.MOV.U32 R231, RZ, RZ, R124 ;  /* 0x000000ffffe77224 */ /* 0x000fe200078e007c */
[----:B------:R-:W2:Y:S04]  /*666c0*/  LDL.LU R113, [R1+0x3e88] ;  /* 0x003e880001717983 */ /* 0x000ea80000300800 */
[----:B------:R-:W2:Y:S01]  /*666d0*/  LDL.LU R125, [R1+0x3e84] ;  /* 0x003e8400017d7983 */ /* 0x000ea20000300800 */
[----:B------:R-:W-:Y:S03]  /*666e0*/  HMMA.1688.F32.TF32 R132, R148, R122, R176 ;  /* 0x0000007a9484723c */ /* 0x000fe600000810b0 */
[----:B------:R-:W2:Y:S01]  /*666f0*/  LDL.LU R124, [R1+0x3e80] ;  /* 0x003e8000017c7983 */ /* 0x000ea20000300800 */
[----:B------:R-:W-:-:S02]  /*66700*/  IMAD.MOV.U32 R183, RZ, RZ, R121 ;  /* 0x000000ffffb77224 */ /* 0x000fc400078e0079 */
[----:B------:R-:W-:Y:S01]  /*66710*/  IMAD.MOV.U32 R182, RZ, RZ, R120 ;  /* 0x000000ffffb67224 */ /* 0x000fe200078e0078 */
[----:B------:R-:W-:Y:S01]  /*66720*/  MOV R181, R117 ;  /* 0x0000007500b57202 */ /* 0x000fe20000000f00 */
[----:B------:R-:W-:Y:S02]  /*66730*/  IMAD.MOV.U32 R180, RZ, RZ, R116 ;  /* 0x000000ffffb47224 */ /* 0x000fe400078e0074 */
[----:B------:R-:W2:Y:S04]  /*66740*/  LDL.LU R116, [R1+0x3e7c] ;  /* 0x003e7c0001747983 */ /* 0x000ea80000300800 */
[----:B------:R-:W2:Y:S04]  /*66750*/  LDL.LU R117, [R1+0x3e78] ;  /* 0x003e780001757983 */ /* 0x000ea80000300800 */
[----:B------:R-:W2:Y:S04]  /*66760*/  LDL.LU R120, [R1+0x3e74] ;  /* 0x003e740001787983 */ /* 0x000ea80000300800 */
[----:B------:R-:W2:Y:S01]  /*66770*/  LDL.LU R121, [R1+0x3e70] ;  /* 0x003e700001797983 */ /* 0x000ea20000300800 */
[----:B---3--:R-:W-:Y:S01]  /*66780*/  IMAD.MOV.U32 R178, RZ, RZ, R129 ;  /* 0x000000ffffb27224 */ /* 0x008fe200078e0081 */
[----:B----4-:R-:W-:Y:S01]  /*66790*/  MOV R177, R128 ;  /* 0x0000008000b17202 */ /* 0x010fe20000000f00 */
[----:B--2---:R-:W-:-:S02]  /*667a0*/  IMAD.MOV.U32 R176, RZ, RZ, R252 ;  /* 0x000000ffffb07224 */ /* 0x004fc400078e00fc */
[----:B------:R-:W2:Y:S04]  /*667b0*/  LDL.LU R252, [R1+0x3e6c] ;  /* 0x003e6c0001fc7983 */ /* 0x000ea80000300800 */
[----:B------:R-:W3:Y:S04]  /*667c0*/  LDL.LU R128, [R1+0x3e68] ;  /* 0x003e680001807983 */ /* 0x000ee80000300800 */
[----:B------:R-:W4:Y:S01]  /*667d0*/  LDL.LU R129, [R1+0x3e64] ;  /* 0x003e640001817983 */ /* 0x000f220000300800 */
[----:B------:R-:W-:Y:S01]  /*667e0*/  MOV R173, R125 ;  /* 0x0000007d00ad7202 */ /* 0x000fe20000000f00 */
[----:B------:R-:W-:-:S02]  /*667f0*/  IMAD.MOV.U32 R172, RZ, RZ, R124 ;  /* 0x000000ffffac7224 */ /* 0x000fc400078e007c */
[----:B------:R-:W4:Y:S04]  /*66800*/  LDL.LU R124, [R1+0x3e60] ;  /* 0x003e6000017c7983 */ /* 0x000f280000300800 */
[----:B------:R-:W4:Y:S04]  /*66810*/  LDL.LU R125, [R1+0x3e5c] ;  /* 0x003e5c00017d7983 */ /* 0x000f280000300800 */
[----:B------:R-:W4:Y:S01]  /*66820*/  LDL.LU R212, [R1+0x8d0] ;  /* 0x0008d00001d47983 */ /* 0x000f220000300800 */
[----:B--2---:R-:W-:Y:S02]  /*66830*/  IMAD.MOV.U32 R215, RZ, RZ, R252 ;  /* 0x000000ffffd77224 */ /* 0x004fe400078e00fc */
[----:B---3--:R-:W-:-:S02]  /*66840*/  IMAD.MOV.U32 R213, RZ, RZ, R128 ;  /* 0x000000ffffd57224 */ /* 0x008fc400078e0080 */
[----:B------:R-:W2:Y:S01]  /*66850*/  LDL.LU R128, [R1+0x3e58] ;  /* 0x003e580001807983 */ /* 0x000ea20000300800 */
[----:B----4-:R-:W-:-:S03]  /*66860*/  MOV R214, R129 ;  /* 0x0000008100d67202 */ /* 0x010fc60000000f00 */
[----:B------:R-:W3:Y:S04]  /*66870*/  LDL.LU R129, [R1+0x3e54] ;  /* 0x003e540001817983 */ /* 0x000ee80000300800 */
[----:B------:R-:W4:Y:S04]  /*66880*/  LDL.LU R252, [R1+0x3e50] ;  /* 0x003e500001fc7983 */ /* 0x000f280000300800 */
        /* <DEDUP_REMOVED lines=46> */
[----:B------:R-:W1:Y:S01]  /*66b70*/  LDL.LU R204, [R1+0x720] ;  /* 0x0007200001cc7983 */ /* 0x000e620000300800 */
[----:B----4-:R-:W-:-:S15]  /*66b80*/  HMMA.1688.F32.TF32 R48, R148, R54, R48 ;  /* 0x000000369430723c */ /* 0x010fde0000081030 */
[----:B------:R-:W-:-:S08]  /*66b90*/  NOP ;  /* 0x0000000000007918 */ /* 0x000fd00000000000 */
[----:B------:R-:W-:Y:S04]  /*66ba0*/  STL.64 [R1+0x370], R48 ;  /* 0x0003703001007387 */ /* 0x000fe80000100a00 */
[----:B------:R4:W-:Y:S04]  /*66bb0*/  STL.64 [R1+0x378], R50 ;  /* 0x0003783201007387 */ /* 0x0009e80000100a00 */
[----:B----4-:R-:W3:Y:S04]  /*66bc0*/  LDL.LU.64 R50, [R1+0x3e48] ;  /* 0x003e480001327983 */ /* 0x010ee80000300a00 */
[----:B------:R-:W4:Y:S01]  /*66bd0*/  LDL.LU.64 R48, [R1+0x3e40] ;  /* 0x003e400001307983 */ /* 0x000f220000300a00 */
[----:B---3--:R-:W-:-:S15]  /*66be0*/  HMMA.1688.F32.TF32 R44, R148, R50, R44 ;  /* 0x00000032942c723c */ /* 0x008fde000008102c */
[----:B------:R-:W-:-:S08]  /*66bf0*/  NOP ;  /* 0x0000000000007918 */ /* 0x000fd00000000000 */
[----:B------:R-:W-:Y:S04]  /*66c00*/  STL.64 [R1+0x360], R44 ;  /* 0x0003602c01007387 */ /* 0x000fe80000100a00 */
[----:B------:R3:W-:Y:S04]  /*66c10*/  STL.64 [R1+0x368], R46 ;  /* 0x0003682e01007387 */ /* 0x0007e80000100a00 */
[----:B---3--:R-:W2:Y:S04]  /*66c20*/  LDL.LU.64 R46, [R1+0x3e38] ;  /* 0x003e3800012e7983 */ /* 0x008ea80000300a00 */
[----:B------:R-:W3:Y:S01]  /*66c30*/  LDL.LU.64 R44, [R1+0x3e30] ;  /* 0x003e3000012c7983 */ /* 0x000ee20000300a00 */
[----:B--2---:R-:W-:-:S15]  /*66c40*/  HMMA.1688.F32.TF32 R32, R148, R46, R32 ;  /* 0x0000002e9420723c */ /* 0x004fde0000081020 */
[----:B------:R-:W-:-:S08]  /*66c50*/  NOP ;  /* 0x0000000000007918 */ /* 0x000fd00000000000 */
[----:B------:R-:W-:Y:S04]  /*66c60*/  STL.64 [R1+0x350], R32 ;  /* 0x0003502001007387 */ /* 0x000fe80000100a00 */
[----:B------:R2:W-:Y:S04]  /*66c70*/  STL.64 [R1+0x358], R34 ;  /* 0x0003582201007387 */ /* 0x0005e80000100a00 */
[----:B--2---:R-:W2:Y:S04]  /*66c80*/  LDL.LU.64 R34, [R1+0x3e28] ;  /* 0x003e280001227983 */ /* 0x004ea80000300a00 */
        /* <DEDUP_REMOVED lines=41> */
[----:B--2---:R-:W2:Y:S01]  /*66f20*/  LDL.LU.64 R6, [R1+0x3db8] ;  /* 0x003db80001067983 */ /* 0x004ea20000300a00 */
[C---:B------:R-:W-:Y:S03]  /*66f30*/  HMMA.1688.F32.TF32 R164, R148.reuse, R130, R164 ;  /* 0x0000008294a4723c */ /* 0x040fe600000810a4 */
[----:B------:R-:W3:Y:S03]  /*66f40*/  LDL.LU.64 R4, [R1+0x3db0] ;  /* 0x003db00001047983 */ /* 0x000ee60000300a00 */
[C---:B------:R-:W-:Y:S06]  /*66f50*/  HMMA.1688.F32.TF32 R156, R148.reuse, R126, R156 ;  /* 0x0000007e949c723c */ /* 0x040fec000008109c */
[C---:B------:R-:W-:Y:S06]  /*66f60*/  HMMA.1688.F32.TF32 R136, R148.reuse, R118, R136 ;  /* 0x000000769488723c */ /* 0x040fec0000081088 */
[C---:B------:R-:W-:Y:S06]  /*66f70*/  HMMA.1688.F32.TF32 R140, R148.reuse, R114, R140 ;  /* 0x00000072948c723c */ /* 0x040fec000008108c */
[C---:B------:R-:W-:Y:S06]  /*66f80*/  HMMA.1688.F32.TF32 R144, R148.reuse, R110, R144 ;  /* 0x0000006e9490723c */ /* 0x040fec0000081090 */
[C---:B------:R-:W-:Y:S06]  /*66f90*/  HMMA.1688.F32.TF32 R196, R148.reuse, R106, R196 ;  /* 0x0000006a94c4723c */ /* 0x040fec00000810c4 */
[C---:B------:R-:W-:Y:S06]  /*66fa0*/  HMMA.1688.F32.TF32 R192, R148.reuse, R102, R192 ;  /* 0x0000006694c0723c */ /* 0x040fec00000810c0 */
[C---:B------:R-:W-:Y:S06]  /*66fb0*/  HMMA.1688.F32.TF32 R188, R148.reuse, R98, R188 ;  /* 0x0000006294bc723c */ /* 0x040fec00000810bc */
[----:B------:R-:W-:Y:S01]  /*66fc0*/  HMMA.1688.F32.TF32 R184, R148, R94, R184 ;  /* 0x0000005e94b8723c */ /* 0x000fe200000810b8 */
[----:B------:R-:W-:Y:S01]  /*66fd0*/  MOV R205, R252 ;  /* 0x000000fc00cd7202 */ /* 0x000fe20000000f00 */
[----:B------:R-:W-:-:S02]  /*66fe0*/  IMAD.MOV.U32 R206, RZ, RZ, R129 ;  /* 0x000000ffffce7224 */ /* 0x000fc400078e0081 */
[----:B------:R-:W-:Y:S02]  /*66ff0*/  IMAD.MOV.U32 R207, RZ, RZ, R128 ;  /* 0x000000ffffcf7224 */ /* 0x000fe400078e0080 */
[----:B------:R-:W-:Y:S02]  /*67000*/  IMAD.MOV.U32 R210, RZ, RZ, R125 ;  /* 0x000000ffffd27224 */ /* 0x000fe400078e007d */
[----:B------:R-:W-:Y:S01]  /*67010*/  IMAD.MOV.U32 R211, RZ, RZ, R124 ;  /* 0x000000ffffd37224 */ /* 0x000fe200078e007c */
[----:B------:R-:W-:Y:S01]  /*67020*/  MOV R169, R120 ;  /* 0x0000007800a97202 */ /* 0x000fe20000000f00 */
[----:B------:R-:W-:Y:S01]  /*67030*/  IMAD.MOV.U32 R168, RZ, RZ, R121 ;  /* 0x000000ffffa87224 */ /* 0x000fe200078e0079 */
[----:B-1----:R-:W-:Y:S01]  /*67040*/  HMMA.1688.F32.TF32 R128, R160, R130, R204 ;  /* 0x00000082a080723c */ /* 0x002fe200000810cc */
[----:B------:R-:W-:Y:S02]  /*67050*/  IMAD.MOV.U32 R170, RZ, RZ, R117 ;  /* 0x000000ffffaa7224 */ /* 0x000fe400078e0075 */
[----:B------:R-:W-:-:S02]  /*67060*/  IMAD.MOV.U32 R171, RZ, RZ, R116 ;  /* 0x000000ffffab7224 */ /* 0x000fc400078e0074 */
[----:B------:R-:W-:Y:S01]  /*67070*/  IMAD.MOV.U32 R174, RZ, RZ, R113 ;  /* 0x000000ffffae7224 */ /* 0x000fe200078e0071 */
[----:B------:R-:W-:Y:S01]  /*67080*/  HMMA.1688.F32.TF32 R124, R160, R126, R208 ;  /* 0x0000007ea07c723c */ /* 0x000fe200000810d0 */
[----:B------:R-:W-:Y:S02]  /*67090*/  IMAD.MOV.U32 R175, RZ, RZ, R112 ;  /* 0x000000ffffaf7224 */ /* 0x000fe400078e0070 */
[----:B------:R-:W-:-:S03]  /*670a0*/  IMAD.MOV.U32 R179, RZ, RZ, R109 ;  /* 0x000000ffffb37224 */ /* 0x000fc600078e006d */
[C---:B------:R-:W-:Y:S01]  /*670b0*/  HMMA.1688.F32.TF32 R120, R160.reuse, R122, R212 ;  /* 0x0000007aa078723c */ /* 0x040fe200000810d4 */
[----:B------:R-:W-:Y:S01]  /*670c0*/  IMAD.MOV.U32 R152, RZ, RZ, R108 ;  /* 0x000000ffff987224 */ /* 0x000fe200078e006c */
[----:B------:R-:W-:Y:S01]  /*670d0*/  MOV R153, R105 ;  /* 0x0000006900997202 */ /* 0x000fe20000000f00 */
[----:B------:R-:W-:Y:S02]  /*670e0*/  IMAD.MOV.U32 R154, RZ, RZ, R104 ;  /* 0x000000ffff9a7224 */ /* 0x000fe400078e0068 */
[----:B------:R-:W-:Y:S01]  /*670f0*/  IMAD.MOV.U32 R155, RZ, RZ, R101 ;  /* 0x000000ffff9b7224 */ /* 0x000fe200078e0065 */
[----:B------:R-:W-:Y:S01]  /*67100*/  HMMA.1688.F32.TF32 R116, R160, R118, R168 ;  /* 0x00000076a074723c */ /* 0x000fe200000810a8 */
[----:B------:R-:W-:-:S05]  /*67110*/  IMAD.MOV.U32 R224, RZ, RZ, R100 ;  /* 0x000000ffffe07224 */ /* 0x000fca00078e0064 */
[----:B------:R-:W-:Y:S01]  /*67120*/  HMMA.1688.F32.TF32 R112, R160, R114, R172 ;  /* 0x00000072a070723c */ /* 0x000fe200000810ac */
[----:B------:R-:W-:-:S05]  /*67130*/  MOV R225, R97 ;  /* 0x0000006100e17202 */ /* 0x000fca0000000f00 */
[----:B------:R-:W-:Y:S01]  /*67140*/  HMMA.1688.F32.TF32 R108, R160, R110, R176 ;  /* 0x0000006ea06c723c */ /* 0x000fe200000810b0 */
[----:B------:R-:W-:-:S05]  /*67150*/  IMAD.MOV.U32 R226, RZ, RZ, R96 ;  /* 0x000000ffffe27224 */ /* 0x000fca00078e0060 */
[C---:B------:R-:W-:Y:S06]  /*67160*/  HMMA.1688.F32.TF32 R104, R160.reuse, R106, R180 ;  /* 0x0000006aa068723c */ /* 0x040fec00000810b4 */
[----:B------:R-:W-:Y:S01]  /*67170*/  HMMA.1688.F32.TF32 R100, R160, R102, R152 ;  /* 0x00000066a064723c */ /* 0x000fe20000081098 */
[----:B------:R-:W-:-:S05]  /*67180*/  IMAD.MOV.U32 R227, RZ, RZ, R81 ;  /* 0x000000ffffe37224 */ /* 0x000fca00078e0051 */
[----:B------:R-:W-:Y:S01]  /*67190*/  HMMA.1688.F32.TF32 R96, R160, R98, R228 ;  /* 0x00000062a060723c */ /* 0x000fe200000810e4 */
[----:B------:R-:W-:Y:S01]  /*671a0*/  IMAD.MOV.U32 R240, RZ, RZ, R80 ;  /* 0x000000fffff07224 */ /* 0x000fe200078e0050 */
[----:B------:R-:W-:Y:S01]  /*671b0*/  MOV R241, R77 ;  /* 0x0000004d00f17202 */ /* 0x000fe20000000f00 */
[----:B------:R-:W-:Y:S02]  /*671c0*/  IMAD.MOV.U32 R242, RZ, RZ, R76 ;  /* 0x000000fffff27224 */ /* 0x000fe400078e004c */
[----:B------:R-:W-:Y:S02]  /*671d0*/  IMAD.MOV.U32 R243, RZ, RZ, R73 ;  /* 0x000000fffff37224 */ /* 0x000fe400078e0049 */
[----:B------:R-:W-:Y:S01]  /*671e0*/  LDS R73, [R40+UR10+0x26080] ;  /* 0x0260800a28497984 */ /* 0x000fe20008000800 */
[----:B--2---:R-:W-:Y:S03]  /*671f0*/  HMMA.1688.F32.TF32 R148, R148, R6, R200 ;  /* 0x000000069494723c */ /* 0x004fe600000810c8 */
[----:B------:R-:W2:Y:S04]  /*67200*/  LDL.LU.64 R202, [R1+0x3da8] ;  /* 0x003da80001ca7983 */ /* 0x000ea80000300a00 */
[----:B------:R-:W2:-:S15]  /*67210*/  LDL.LU.64 R200, [R1+0x3da0] ;  /* 0x003da00001c87983 */ /* 0x000e9e0000300a00 */
[----:B------:R-:W-:-:S01]  /*67220*/  NOP ;  /* 0x0000000000007918 */ /* 0x000fc20000000000 */
[----:B------:R1:W-:Y:S04]  /*67230*/  STL.64 [R1+0xf20], R148 ;  /* 0x000f209401007387 */ /* 0x0003e80000100a00 */
[----:B------:R4:W-:Y:S04]  /*67240*/  STL.64 [R1+0xf28], R150 ;  /* 0x000f289601007387 */ /* 0x0009e80000100a00 */
[----:B------:R-:W2:Y:S01]  /*67250*/  LDL.LU.64 R206, [R1+0x3d98] ;  /* 0x003d980001ce7983 */ /* 0x000ea20000300a00 */
[----:B-1----:R-:W-:Y:S01]  /*67260*/  IMAD.MOV.U32 R148, RZ, RZ, R93 ;  /* 0x000000ffff947224 */ /* 0x002fe200078e005d */
[----:B------:R-:W-:-:S02]  /*67270*/  MOV R149, R92 ;  /* 0x0000005c00957202 */ /* 0x000fc40000000f00 */
[----:B------:R-:W2:Y:S01]  /*67280*/  LDL.LU.64 R204, [R1+0x3d90] ;  /* 0x003d900001cc7983 */ /* 0x000ea20000300a00 */
[----:B----4-:R-:W-:Y:S02]  /*67290*/  IMAD.MOV.U32 R150, RZ, RZ, R3 ;  /* 0x000000ffff967224 */ /* 0x010fe400078e0003 */
[----:B------:R-:W-:Y:S01]  /*672a0*/  IMAD.MOV.U32 R151, RZ, RZ, R2 ;  /* 0x000000ffff977224 */ /* 0x000fe200078e0002 */
[----:B------:R-:W4:Y:S04]  /*672b0*/  LDL.LU.64 R210, [R1+0x3d88] ;  /* 0x003d880001d27983 */ /* 0x000f280000300a00 */
[----:B------:R-:W4:Y:S02]  /*672c0*/  LDL.LU.64 R208, [R1+0x3d80] ;  /* 0x003d800001d07983 */ /* 0x000f240000300a00 */
[C---:B------:R-:W-:Y:S02]  /*672d0*/  HMMA.1688.F32.TF32 R148, R160.reuse, R90, R148 ;  /* 0x0000005aa094723c */ /* 0x040fe40000081094 */
[----:B------:R-:W2:Y:S04]  /*672e0*/  LDL.LU.64 R214, [R1+0x3d78] ;  /* 0x003d780001d67983 */ /* 0x000ea80000300a00 */
[----:B------:R-:W2:Y:S04]  /*672f0*/  LDL.LU.64 R212, [R1+0x3d70] ;  /* 0x003d700001d47983 */ /* 0x000ea80000300a00 */
[----:B------:R-:W4:Y:S04]  /*67300*/  LDL.LU.64 R170, [R1+0x3d68] ;  /* 0x003d680001aa7983 */ /* 0x000f280000300a00 */
[----:B------:R-:W4:Y:S04]  /*67310*/  LDL.LU.64 R168, [R1+0x3d60] ;  /* 0x003d600001a87983 */ /* 0x000f280000300a00 */
[----:B------:R-:W2:Y:S04]  /*67320*/  LDL.LU.64 R174, [R1+0x3d58] ;  /* 0x003d580001ae7983 */ /* 0x000ea80000300a00 */
[----:B------:R-:W2:Y:S04]  /*67330*/  LDL.LU.64 R172, [R1+0x3d50] ;  /* 0x003d500001ac7983 */ /* 0x000ea80000300a00 */
[----:B------:R-:W4:Y:S04]  /*67340*/  LDL.LU.64 R178, [R1+0x3d48] ;  /* 0x003d480001b27983 */ /* 0x000f280000300a00 */
[----:B------:R-:W4:Y:S04]  /*67350*/  LDL.LU.64 R176, [R1+0x3d40] ;  /* 0x003d400001b07983 */ /* 0x000f280000300a00 */
[----:B------:R-:W2:Y:S04]  /*67360*/  LDL.LU.64 R182, [R1+0x3d38] ;  /* 0x003d380001b67983 */ /* 0x000ea80000300a00 */
[----:B------:R-:W2:Y:S01]  /*67370*/  LDL.LU.64 R180, [R1+0x3d30] ;  /* 0x003d300001b47983 */ /* 0x000ea20000300a00 */
[C---:B------:R-:W-:Y:S03]  /*67380*/  HMMA.1688.F32.TF32 R92, R160.reuse, R94, R244 ;  /* 0x0000005ea05c723c */ /* 0x040fe600000810f4 */
[----:B------:R-:W4:Y:S04]  /*67390*/  LDL.LU.64 R154, [R1+0x3d28] ;  /* 0x003d2800019a7983 */ /* 0x000f280000300a00 */
[----:B------:R-:W4:Y:S04]  /*673a0*/  LDL.LU.64 R152, [R1+0x3d20] ;  /* 0x003d200001987983 */ /* 0x000f280000300a00 */
[----:B------:R-:W2:Y:S04]  /*673b0*/  LDL.LU.64 R230, [R1+0x3d18] ;  /* 0x003d180001e67983 */ /* 0x000ea80000300a00 */
[----:B------:R-:W2:Y:S04]  /*673c0*/  LDL.LU.64 R228, [R1+0x3d10] ;  /* 0x003d100001e47983 */ /* 0x000ea80000300a00 */
[----:B------:R-:W4:Y:S04]  /*673d0*/  LDL.LU.64 R246, [R1+0x3d08] ;  /* 0x003d080001f67983 */ /* 0x000f280000300a00 */
[----:B------:R-:W4:Y:S04]  /*673e0*/  LDL.LU.64 R244, [R1+0x3d00] ;  /* 0x003d000001f47983 */ /* 0x000f280000300a00 */
[----:B------:R1:W-:Y:S04]  /*673f0*/  STL.64 [R1+0x3c20], R88 ;  /* 0x003c205801007387 */ /* 0x0003e80000100a00 */
[----:B------:R-:W-:Y:S04]  /*67400*/  STL.64 [R1+0xe70], R148 ;  /* 0x000e709401007387 */ /* 0x000fe80000100a00 */
[----:B------:R-:W-:Y:S01]  /*67410*/  STL.64 [R1+0xe78], R150 ;  /* 0x000e789601007387 */ /* 0x000fe20000100a00 */
[C---:B-1----:R-:W-:Y:S03]  /*67420*/  HMMA.1688.F32.TF32 R88, R160.reuse, R86, R248 ;  /* 0x00000056a058723c */ /* 0x042fe600000810f8 */
[----:B------:R1:W-:Y:S04]  /*67430*/  STL.64 [R1+0x3c28], R84 ;  /* 0x003c285401007387 */ /* 0x0003e80000100a00 */
[----:B------:R-:W-:Y:S04]  /*67440*/  LDS R148, [R41+UR10+0x26180] ;  /* 0x0261800a29947984 */ /* 0x000fe80008000800 */
[----:B------:R-:W-:Y:S01]  /*67450*/  LDS R150, [R41+UR10+0x26980] ;  /* 0x0269800a29967984 */ /* 0x000fe20008000800 */
[C---:B-1----:R-:W-:Y:S03]  /*67460*/  HMMA.1688.F32.TF32 R84, R160.reuse, R82, R232 ;  /* 0x00000052a054723c */ /* 0x042fe600000810e8 */
[----:B------:R-:W-:Y:S04]  /*67470*/  LDS R233, [R40+UR10+0x26180] ;  /* 0x0261800a28e97984 */ /* 0x000fe80008000800 */
[----:B------:R-:W-:Y:S01]  /*67480*/  LDS R235, [R40+UR10+0x26980] ;  /* 0x0269800a28eb7984 */ /* 0x000fe20008000800 */
[C---:B------:R-:W-:Y:S03]  /*67490*/  HMMA.1688.F32.TF32 R80, R160.reuse, R78, R224 ;  /* 0x0000004ea050723c */ /* 0x040fe600000810e0 */
[----:B------:R-:W-:Y:S03]  /*674a0*/  LDS R149, [R36+UR10+0x26180] ;  /* 0x0261800a24957984 */ /* 0x000fe60008000800 */
[----:B------:R-:W-:Y:S01]  /*674b0*/  HMMA.1688.F32.TF32 R76, R160, R74, R220 ;  /* 0x0000004aa04c723c */ /* 0x000fe200000810dc */
[----:B------:R-:W-:Y:S04]  /*674c0*/  STL.64 [R1+0xe50], R88 ;  /* 0x000e505801007387 */ /* 0x000fe80000100a00 */
[----:B------:R-:W-:Y:S01]  /*674d0*/  STL.64 [R1+0xe58], R90 ;  /* 0x000e585a01007387 */ /* 0x000fe20000100a00 */
[----:B------:R-:W-:Y:S01]  /*674e0*/  IMAD.MOV.U32 R227, RZ, RZ, R37 ;  /* 0x000000ffffe37224 */ /* 0x000fe200078e0025 */
[----:B------:R-:W-:-:S02]  /*674f0*/  MOV R226, R68 ;  /* 0x0000004400e27202 */ /* 0x000fc40000000f00 */
[----:B------:R-:W-:Y:S04]  /*67500*/  LDS R75, [R40+UR10+0x26880] ;  /* 0x0268800a284b7984 */ /* 0x000fe80008000800 */
[----:B------:R-:W-:Y:S04]  /*67510*/  STL.64 [R1+0xe40], R84 ;  /* 0x000e405401007387 */ /* 0x000fe80000100a00 */
[----:B------:R1:W-:Y:S04]  /*67520*/  STL.64 [R1+0xe48], R86 ;  /* 0x000e485601007387 */ /* 0x0003e80000100a00 */
[----:B------:R-:W-:Y:S04]  /*67530*/  STL.64 [R1+0xe30], R80 ;  /* 0x000e305001007387 */ /* 0x000fe80000100a00 */
[----:B------:R3:W-:Y:S01]  /*67540*/  STL.64 [R1+0xe38], R82 ;  /* 0x000e385201007387 */ /* 0x0007e20000100a00 */
[C---:B-1----:R-:W-:Y:S03]  /*67550*/  HMMA.1688.F32.TF32 R84, R160.reuse, R70, R216 ;  /* 0x00000046a054723c */ /* 0x042fe600000810d8 */
[----:B------:R-:W-:Y:S04]  /*67560*/  STL.64 [R1+0xe20], R76 ;  /* 0x000e204c01007387 */ /* 0x000fe80000100a00 */
[----:B------:R1:W-:Y:S01]  /*67570*/  STL.64 [R1+0xe28], R78 ;  /* 0x000e284e01007387 */ /* 0x0003e20000100a00 */
[C---:B---3--:R-:W-:Y:S03]  /*67580*/  HMMA.1688.F32.TF32 R80, R160.reuse, R42, R236 ;  /* 0x0000002aa050723c */ /* 0x048fe600000810ec */
[----:B------:R-:W-:Y:S04]  /*67590*/  LDS R68, [R41+UR10+0x26080] ;  /* 0x0260800a29447984 */ /* 0x000fe80008000800 */
[----:B------:R-:W-:Y:S01]  /*675a0*/  LDS R70, [R41+UR10+0x26880] ;  /* 0x0268800a29467984 */ /* 0x000fe20008000800 */
[----:B-1----:R-:W-:Y:S03]  /*675b0*/  HMMA.1688.F32.TF32 R76, R160, R38, R240 ;  /* 0x00000026a04c723c */ /* 0x002fe600000810f0 */
[----:B------:R-:W-:Y:S04]  /*675c0*/  LDS R241, [R40+UR10+0x26100] ;  /* 0x0261000a28f17984 */ /* 0x000fe80008000800 */
[----:B------:R-:W-:Y:S04]  /*675d0*/  LDS R243, [R40+UR10+0x26900] ;  /* 0x0269000a28f37984 */ /* 0x000fe80008000800 */
[----:B------:R-:W-:Y:S04]  /*675e0*/  STL.64 [R1+0xe10], R84 ;  /* 0x000e105401007387 */ /* 0x000fe80000100a00 */
[----:B------:R-:W-:Y:S04]  /*675f0*/  STL.64 [R1+0xe18], R86 ;  /* 0x000e185601007387 */ /* 0x000fe80000100a00 */
[----:B------:R-:W-:Y:S04]  /*67600*/  STL.64 [R1+0xde0], R80 ;  /* 0x000de05001007387 */ /* 0x000fe80000100a00 */
[----:B------:R-:W-:Y:S04]  /*67610*/  STL.64 [R1+0xde8], R82 ;  /* 0x000de85201007387 */ /* 0x000fe80000100a00 */
[----:B------:R-:W-:Y:S04]  /*67620*/  STL [R1+0xdc0], R76 ;  /* 0x000dc04c01007387 */ /* 0x000fe80000100800 */
[----:B------:R-:W3:Y:S01]  /*67630*/  LDL R37, [R1+0x170c] ;  /* 0x00170c0001257983 */ /* 0x000ee20000100800 */
[----:B------:R-:W-:-:S02]  /*67640*/  IMAD.MOV.U32 R252, RZ, RZ, R77 ;  /* 0x000000fffffc7224 */ /* 0x000fc400078e004d */
[----:B------:R-:W-:Y:S01]  /*67650*/  IMAD.MOV.U32 R2, RZ, RZ, R79 ;  /* 0x000000ffff027224 */ /* 0x000fe200078e004f */
[----:B------:R-:W-:Y:S04]  /*67660*/  LDS R77, [R40+UR10+0x26000] ;  /* 0x0260000a284d7984 */ /* 0x000fe80008000800 */
[----:B------:R-:W-:Y:S04]  /*67670*/  LDS R79, [R40+UR10+0x26800] ;  /* 0x0268000a284f7984 */ /* 0x000fe80008000800 */
[----:B------:R-:W-:Y:S04]  /*67680*/  LDS R80, [R41+UR10+0x26000] ;  /* 0x0260000a29507984 */ /* 0x000fe80008000800 */
[----:B------:R-:W-:Y:S04]  /*67690*/  LDS R82, [R41+UR10+0x26800] ;  /* 0x0268000a29527984 */ /* 0x000fe80008000800 */
[----:B------:R-:W-:Y:S04]  /*676a0*/  LDS R236, [R41+UR10+0x26100] ;  /* 0x0261000a29ec7984 */ /* 0x000fe80008000800 */
        /* <DEDUP_REMOVED lines=8> */
[----:B------:R-:W-:Y:S01]  /*67730*/  LDS R151, [R36+UR10+0x26980] ;  /* 0x0269800a24977984 */ /* 0x000fe20008000800 */
[----:B------:R-:W-:Y:S01]  /*67740*/  IMAD.MOV.U32 R224, RZ, RZ, R72 ;  /* 0x000000ffffe07224 */ /* 0x000fe200078e0048 */
[----:B------:R-:W-:-:S02]  /*67750*/  MOV R3, R78 ;  /* 0x0000004e00037202 */ /* 0x000fc40000000f00 */
[----:B------:R-:W-:Y:S04]  /*67760*/  LDS R76, [R0+UR10+0x26000] ;  /* 0x0260000a004c7984 */ /* 0x000fe80008000800 */
[C---:B------:R-:W-:Y:S01]  /*67770*/  HMMA.1688.F32.TF32 R88, R160.reuse, R66, R224 ;  /* 0x00000042a058723c */ /* 0x040fe200000810e0 */
[----:B------:R-:W-:Y:S04]  /*67780*/  LDS R78, [R0+UR10+0x26800] ;  /* 0x0268000a004e7984 */ /* 0x000fe80008000800 */
[----:B------:R-:W-:Y:S04]  /*67790*/  LDS R72, [R0+UR10+0x26080] ;  /* 0x0260800a00487984 */ /* 0x000fe80008000800 */
[----:B------:R-:W-:Y:S04]  /*677a0*/  LDS R74, [R0+UR10+0x26880] ;  /* 0x0268800a004a7984 */ /* 0x000fe80008000800 */
[----:B------:R-:W-:Y:S04]  /*677b0*/  LDS R240, [R0+UR10+0x26100] ;  /* 0x0261000a00f07984 */ /* 0x000fe80008000800 */
[----:B------:R-:W-:Y:S04]  /*677c0*/  LDS R242, [R0+UR10+0x26900] ;  /* 0x0269000a00f27984 */ /* 0x000fe80008000800 */
[----:B------:R-:W-:Y:S04]  /*677d0*/  LDS R232, [R0+UR10+0x26180] ;  /* 0x0261800a00e87984 */ /* 0x000fe80008000800 */
[----:B------:R-:W-:Y:S04]  /*677e0*/  LDS R234, [R0+UR10+0x26980] ;  /* 0x0269800a00ea7984 */ /* 0x000fe80008000800 */
[----:B---3--:R-:W1:Y:S04]  /*677f0*/  LDSM.16.M88.4 R40, [R37+UR11+0x80] ;  /* 0x0000800b2528783b */ /* 0x008e680008000200 */
[----:B------:R-:W3:Y:S04]  /*67800*/  LDSM.16.M88.4 R36, [R37+UR11+0x880] ;  /* 0x0008800b2524783b */ /* 0x000ee80008000200 */
[----:B-1----:R-:W-:Y:S04]  /*67810*/  STL [R1+0x3b84], R42 ;  /* 0x003b842a01007387 */ /* 0x002fe80000100800 */
        /* <DEDUP_REMOVED lines=13> */
[----:B---3--:R-:W-:Y:S04]  /*678f0*/  STL [R1+0x3a48], R38 ;  /* 0x003a482601007387 */ /* 0x008fe80000100800 */
[----:B------:R-:W-:Y:S04]  /*67900*/  STL [R1+0x3a44], R39 ;  /* 0x003a442701007387 */ /* 0x000fe80000100800 */
[----:B------:R-:W3:Y:S04]  /*67910*/  LDL.LU R224, [R1+0xb30] ;  /* 0x000b300001e07983 */ /* 0x000ee80000300800 */
[----:B------:R1:W-:Y:S04]  /*67920*/  STL.64 [R1+0xda0], R88 ;  /* 0x000da05801007387 */ /* 0x0003e80000100a00 */
[----:B------:R1:W-:Y:S04]  /*67930*/  STL.64 [R1+0xda8], R90 ;  /* 0x000da85a01007387 */ /* 0x0003e80000100a00 */
        /* <DEDUP_REMOVED lines=11> */
[----:B------:R1:W-:Y:S04]  /*679f0*/  STL.64 [R1+0x3c30], R64 ;  /* 0x003c304001007387 */ /* 0x0003e80000100a00 */
[----:B-1----:R-:W2:Y:S04]  /*67a00*/  LDL.LU R64, [R1+0xbb0] ;  /* 0x000bb00001407983 */ /* 0x002ea80000300800 */
[----:B------:R-:W2:Y:S04]  /*67a10*/  LDL.LU R65, [R1+0xbb4] ;  /* 0x000bb40001417983 */ /* 0x000ea80000300800 */
[----:B------:R-:W2:Y:S04]  /*67a20*/  LDL.LU R66, [R1+0xbb8] ;  /* 0x000bb80001427983 */ /* 0x000ea80000300800 */
[----:B------:R-:W2:Y:S04]  /*67a30*/  LDL.LU R67, [R1+0xbbc] ;  /* 0x000bbc0001437983 */ /* 0x000ea80000300800 */
[----:B------:R1:W-:Y:S04]  /*67a40*/  STL.64 [R1+0x3c38], R60 ;  /* 0x003c383c01007387 */ /* 0x0003e80000100a00 */
[----:B-1----:R-:W3:Y:S01]  /*67a50*/  LDL.LU R60, [R1+0xb60] ;  /* 0x000b6000013c7983 */ /* 0x002ee20000300800 */
[----:B--2---:R-:W-:-:S15]  /*67a60*/  HMMA.1688.F32.TF32 R64, R160, R62, R64 ;  /* 0x0000003ea040723c */ /* 0x004fde0000081040 */
[----:B------:R-:W-:-:S08]  /*67a70*/  NOP ;  /* 0x0000000000007918 */ /* 0x000fd00000000000 */
[----:B------:R-:W-:Y:S04]  /*67a80*/  STL.64 [R1+0xd90], R64 ;  /* 0x000d904001007387 */ /* 0x000fe80000100a00 */
[----:B------:R1:W-:Y:S04]  /*67a90*/  STL.64 [R1+0xd98], R66 ;  /* 0x000d984201007387 */ /* 0x0003e80000100a00 */
[----:B------:R-:W2:Y:S04]  /*67aa0*/  LDL.LU R61, [R1+0xb64] ;  /* 0x000b6400013d7983 */ /* 0x000ea80000300800 */
[----:B------:R-:W2:Y:S01]  /*67ab0*/  LDL.LU R62, [R1+0xb68] ;  /* 0x000b6800013e7983 */ /* 0x000ea20000300800 */
[----:B-1----:R-:W-:Y:S03]  /*67ac0*/  HMMA.1688.F32.TF32 R64, R160, R58, R84 ;  /* 0x0000003aa040723c */ /* 0x002fe60000081054 */
[----:B------:R-:W2:Y:S04]  /*67ad0*/  LDL.LU R63, [R1+0xb6c] ;  /* 0x000b6c00013f7983 */ /* 0x000ea80000300800 */
[----:B------:R1:W-:Y:S04]  /*67ae0*/  STL.64 [R1+0x3c40], R56 ;  /* 0x003c403801007387 */ /* 0x0003e80000100a00 */
[----:B-1----:R-:W2:-:S12]  /*67af0*/  LDL.LU R56, [R1+0xb70] ;  /* 0x000b700001387983 */ /* 0x002e980000300800 */
[----:B------:R-:W-:Y:S04]  /*67b00*/  STL.64 [R1+0xd70], R64 ;  /* 0x000d704001007387 */ /* 0x000fe80000100a00 */
[----:B------:R4:W-:Y:S04]  /*67b10*/  STL.64 [R1+0xd78], R66 ;  /* 0x000d784201007387 */ /* 0x0009e80000100a00 */
[----:B------:R-:W2:Y:S04]  /*67b20*/  LDL.LU R57, [R1+0xb74] ;  /* 0x000b740001397983 */ /* 0x000ea80000300800 */
[----:B------:R-:W2:Y:S04]  /*67b30*/  LDL.LU R58, [R1+0xb78] ;  /* 0x000b7800013a7983 */ /* 0x000ea80000300800 */
[----:B------:R-:W2:Y:S01]  /*67b40*/  LDL.LU R59, [R1+0xb7c] ;  /* 0x000b7c00013b7983 */ /* 0x000ea20000300800 */
[C---:B----4-:R-:W-:Y:S03]  /*67b50*/  HMMA.1688.F32.TF32 R64, R160.reuse, R54, R220 ;  /* 0x00000036a040723c */ /* 0x050fe600000810dc */
[----:B------:R1:W-:Y:S03]  /*67b60*/  STL.64 [R1+0x3c48], R52 ;  /* 0x003c483401007387 */ /* 0x0003e60000100a00 */
[----:B-1----:R-:W-:-:S15]  /*67b70*/  HMMA.1688.F32.TF32 R52, R160, R50, R216 ;  /* 0x00000032a034723c */ /* 0x002fde00000810d8 */
[----:B------:R-:W-:-:S02]  /*67b80*/  NOP ;  /* 0x0000000000007918 */ /* 0x000fc40000000000 */
[----:B------:R1:W-:Y:S04]  /*67b90*/  STL.64 [R1+0xd60], R64 ;  /* 0x000d604001007387 */ /* 0x0003e80000100a00 */
[----:B------:R4:W-:Y:S04]  /*67ba0*/  STL.64 [R1+0xd68], R66 ;  /* 0x000d684201007387 */ /* 0x0009e80000100a00 */
[----:B------:R-:W2:Y:S04]  /*67bb0*/  LDL.LU R216, [R1+0xc20] ;  /* 0x000c200001d87983 */ /* 0x000ea80000300800 */
        /* <DEDUP_REMOVED lines=9> */
[----:B-1----:R-:W2:Y:S04]  /*67c50*/  LDL.LU R64, [R1+0xbd0] ;  /* 0x000bd00001407983 */ /* 0x002ea80000300800 */
[----:B------:R-:W2:Y:S04]  /*67c60*/  LDL.LU R65, [R1+0xbd4] ;  /* 0x000bd40001417983 */ /* 0x000ea80000300800 */
[----:B----4-:R-:W4:Y:S04]  /*67c70*/  LDL.LU R66, [R1+0xbd8] ;  /* 0x000bd80001427983 */ /* 0x010f280000300800 */
[----:B------:R-:W4:Y:S04]  /*67c80*/  LDL.LU R67, [R1+0xbdc] ;  /* 0x000bdc0001437983 */ /* 0x000f280000300800 */
[----:B------:R-:W4:Y:S04]  /*67c90*/  LDL.LU R220, [R1+0xc30] ;  /* 0x000c300001dc7983 */ /* 0x000f280000300800 */
[----:B------:R-:W4:Y:S04]  /*67ca0*/  LDL.LU R221, [R1+0xc34] ;  /* 0x000c340001dd7983 */ /* 0x000f280000300800 */
[----:B------:R-:W4:Y:S04]  /*67cb0*/  LDL.LU R222, [R1+0xc38] ;  /* 0x000c380001de7983 */ /* 0x000f280000300800 */
[----:B------:R-:W4:Y:S04]  /*67cc0*/  LDL.LU R223, [R1+0xc3c] ;  /* 0x000c3c0001df7983 */ /* 0x000f280000300800 */
[----:B------:R2:W-:Y:S04]  /*67cd0*/  STL.64 [R1+0x3c50], R48 ;  /* 0x003c503001007387 */ /* 0x0005e80000100a00 */
[----:B------:R1:W-:Y:S01]  /*67ce0*/  STL.64 [R1+0x3c58], R44 ;  /* 0x003c582c01007387 */ /* 0x0003e20000100a00 */
[C---:B---3--:R-:W-:Y:S06]  /*67cf0*/  HMMA.1688.F32.TF32 R52, R160.reuse, R30, R88 ;  /* 0x0000001ea034723c */ /* 0x048fec0000081058 */
[C---:B--2---:R-:W-:Y:S06]  /*67d00*/  HMMA.1688.F32.TF32 R48, R160.reuse, R46, R56 ;  /* 0x0000002ea030723c */ /* 0x044fec0000081038 */
[----:B-1----:R-:W-:-:S15]  /*67d10*/  HMMA.1688.F32.TF32 R44, R160, R34, R60 ;  /* 0x00000022a02c723c */ /* 0x002fde000008103c */
[----:B------:R-:W-:-:S02]  /*67d20*/  NOP ;  /* 0x0000000000007918 */ /* 0x000fc40000000000 */
[----:B------:R-:W-:Y:S04]  /*67d30*/  STL.64 [R1+0xd00], R48 ;  /* 0x000d003001007387 */ /* 0x000fe80000100a00 */
[----:B------:R1:W-:Y:S04]  /*67d40*/  STL.64 [R1+0xd08], R50 ;  /* 0x000d083201007387 */ /* 0x0003e80000100a00 */
[----:B------:R-:W2:Y:S04]  /*67d50*/  LDL.LU R38, [R1+0x170c] ;  /* 0x00170c0001267983 */ /* 0x000ea80000300800 */
[----:B------:R-:W-:Y:S01]  /*67d60*/  STL.64 [R1+0xcd0], R44 ;  /* 0x000cd02c01007387 */ /* 0x000fe20000100a00 */
[C---:B-1----:R-:W-:Y:S03]  /*67d70*/  HMMA.1688.F32.TF32 R48, R160.reuse, R26, R248 ;  /* 0x0000001aa030723c */ /* 0x042fe600000810f8 */
[----:B------:R1:W-:Y:S03]  /*67d80*/  STL.64 [R1+0xcd8], R46 ;  /* 0x000cd82e01007387 */ /* 0x0003e60000100a00 */
[C---:B-1----:R-:W-:Y:S01]  /*67d90*/  HMMA.1688.F32.TF32 R44, R160.reuse, R22, R224 ;  /* 0x00000016a02c723c */ /* 0x042fe200000810e0 */
[----:B------:R1:W-:Y:S04]  /*67da0*/  STL.64 [R1+0xb20], R52 ;  /* 0x000b203401007387 */ /* 0x0003e80000100a00 */
[----:B------:R3:W-:Y:S04]  /*67db0*/  STL.64 [R1+0xb28], R54 ;  /* 0x000b283601007387 */ /* 0x0007e80000100a00 */
[----:B------:R-:W2:Y:S08]  /*67dc0*/  LDL.LU R248, [R1+0x490] ;  /* 0x0004900001f87983 */ /* 0x000eb00000300800 */
[----:B------:R-:W-:Y:S04]  /*67dd0*/  STL.64 [R1+0xb10], R48 ;  /* 0x000b103001007387 */ /* 0x000fe80000100a00 */
[----:B------:R-:W-:Y:S04]  /*67de0*/  STL.64 [R1+0xb18], R50 ;  /* 0x000b183201007387 */ /* 0x000fe80000100a00 */
        /* <DEDUP_REMOVED lines=22> */
[C---:B------:R-:W-:Y:S06]  /*67f50*/  HMMA.1688.F32.TF32 R60, R160.reuse, R14, R84 ;  /* 0x0000000ea03c723c */ /* 0x040fec0000081054 */
[C---:B------:R-:W-:Y:S11]  /*67f60*/  HMMA.1688.F32.TF32 R48, R160.reuse, R10, R220 ;  /* 0x0000000aa030723c */ /* 0x040ff600000810dc */
[----:B------:R-:W-:Y:S04]  /*67f70*/  STL.64 [R1+0xaf0], R44 ;  /* 0x000af02c01007387 */ /* 0x000fe80000100a00 */
[----:B------:R1:W-:Y:S02]  /*67f80*/  STL.64 [R1+0xaf8], R46 ;  /* 0x000af82e01007387 */ /* 0x0003e40000100a00 */
[----:B-1----:R-:W-:Y:S02]  /*67f90*/  HMMA.1688.F32.TF32 R44, R160, R6, R216 ;  /* 0x00000006a02c723c */ /* 0x002fe400000810d8 */
[----:B------:R1:W-:Y:S04]  /*67fa0*/  STL.64 [R1+0xae0], R60 ;  /* 0x000ae03c01007387 */ /* 0x0003e80000100a00 */
[----:B------:R4:W-:Y:S01]  /*67fb0*/  STL.64 [R1+0xae8], R62 ;  /* 0x000ae83e01007387 */ /* 0x0009e20000100a00 */
[----:B------:R-:W-:-:S03]  /*67fc0*/  IMAD.MOV.U32 R216, RZ, RZ, R28 ;  /* 0x000000ffffd87224 */ /* 0x000fc600078e001c */
[----:B------:R-:W-:Y:S01]  /*67fd0*/  STL.64 [R1+0xac0], R48 ;  /* 0x000ac03001007387 */ /* 0x000fe20000100a00 */
[----:B------:R-:W-:-:S03]  /*67fe0*/  IMAD.MOV.U32 R217, RZ, RZ, R29 ;  /* 0x000000ffffd97224 */ /* 0x000fc600078e001d */
[----:B------:R-:W-:Y:S01]  /*67ff0*/  STL.64 [R1+0xac8], R50 ;  /* 0x000ac83201007387 */ /* 0x000fe20000100a00 */
[----:B------:R-:W-:-:S03]  /*68000*/  MOV R218, R32 ;  /* 0x0000002000da7202 */ /* 0x000fc60000000f00 */
[----:B------:R-:W3:Y:S01]  /*68010*/  LDL.LU R28, [R1+0x3cfc] ;  /* 0x003cfc00011c7983 */ /* 0x000ee20000300800 */
[----:B------:R-:W-:-:S04]  /*68020*/  IMAD.MOV.U32 R219, RZ, RZ, R33 ;  /* 0x000000ffffdb7224 */ /* 0x000fc800078e0021 */
        /* <DEDUP_REMOVED lines=15> */
[----:B----4-:R-:W4:Y:S04]  /*68120*/  LDL.LU R62, [R1+0xc68] ;  /* 0x000c6800013e7983 */ /* 0x010f280000300800 */
[----:B------:R-:W4:Y:S04]  /*68130*/  LDL.LU R63, [R1+0xc6c] ;  /* 0x000c6c00013f7983 */ /* 0x000f280000300800 */
[----:B------:R-:W4:Y:S04]  /*68140*/  LDL.LU R220, [R1+0x480] ;  /* 0x0004800001dc7983 */ /* 0x000f280000300800 */
[----:B------:R-:W4:Y:S04]  /*68150*/  LDL.LU R221, [R1+0x484] ;  /* 0x0004840001dd7983 */ /* 0x000f280000300800 */
[----:B------:R-:W4:Y:S04]  /*68160*/  LDL.LU R222, [R1+0x488] ;  /* 0x0004880001de7983 */ /* 0x000f280000300800 */
[----:B------:R-:W4:Y:S01]  /*68170*/  LDL.LU R223, [R1+0x48c] ;  /* 0x00048c0001df7983 */ /* 0x000f220000300800 */
[-C--:B--2---:R-:W-:Y:S06]  /*68180*/  HMMA.1688.F32.TF32 R44, R76, R40.reuse, R52 ;  /* 0x000000284c2c723c */ /* 0x084fec0000081034 */
[-C--:B------:R-:W-:Y:S06]  /*68190*/  HMMA.1688.F32.TF32 R48, R72, R40.reuse, R88 ;  /* 0x000000284830723c */ /* 0x080fec0000081058 */
[----:B---3--:R-:W-:Y:S11]  /*681a0*/  HMMA.1688.F32.TF32 R52, R80, R40, R56 ;  /* 0x000000285034723c */ /* 0x008ff60000081038 */
[----:B------:R1:W-:Y:S01]  /*681b0*/  STL.64 [R1+0xab0], R44 ;  /* 0x000ab02c01007387 */ /* 0x0003e20000100a00 */
[----:B------:R-:W-:-:S02]  /*681c0*/  IMAD.MOV.U32 R42, RZ, RZ, R46 ;  /* 0x000000ffff2a7224 */ /* 0x000fc400078e002e */
[----:B------:R-:W-:Y:S02]  /*681d0*/  IMAD.MOV.U32 R43, RZ, RZ, R47 ;  /* 0x000000ffff2b7224 */ /* 0x000fe400078e002f */
[-C--:B-1----:R-:W-:Y:S07]  /*681e0*/  HMMA.1688.F32.TF32 R44, R68, R40.reuse, R248 ;  /* 0x00000028442c723c */ /* 0x082fee00000810f8 */
        /* <DEDUP_REMOVED lines=8> */
[-C--:B-1----:R-:W-:Y:S09]  /*68270*/  HMMA.1688.F32.TF32 R44, R232, R40.reuse, R164 ;  /* 0x00000028e82c723c */ /* 0x082ff200000810a4 */
        /* <DEDUP_REMOVED lines=18> */
[----:B-1----:R-:W-:-:S15]  /*683a0*/  HMMA.1688.F32.TF32 R44, R148, R40, R128 ;  /* 0x00000028942c723c */ /* 0x002fde0000081080 */
[----:B------:R-:W-:-:S09]  /*683b0*/  NOP ;  /* 0x0000000000007918 */ /* 0x000fd20000000000 */
[----:B------:R-:W-:Y:S01]  /*683c0*/  IMAD.MOV.U32 R40, RZ, RZ, R47 ;  /* 0x000000ffff287224 */ /* 0x000fe200078e002f */
[----:B------:R-:W-:Y:S01]  /*683d0*/  MOV R41, R46 ;  /* 0x0000002e00297202 */ /* 0x000fe20000000f00 */
[----:B------:R4:W-:Y:S04]  /*683e0*/  STL.64 [R1+0xf70], R44 ;  /* 0x000f702c01007387 */ /* 0x0009e80000100a00 */
[----:B------:R-:W-:Y:S04]  /*683f0*/  STL [R1+0x37b0], R40 ;  /* 0x0037b02801007387 */ /* 0x000fe80000100800 */
[----:B------:R-:W-:Y:S01]  /*68400*/  STL [R1+0x37ac], R41 ;  /* 0x0037ac2901007387 */ /* 0x000fe20000100800 */
[-C--:B----4-:R-:W-:Y:S03]  /*68410*/  HMMA.1688.F32.TF32 R44, R76, R36.reuse, R60 ;  /* 0x000000244c2c723c */ /* 0x090fe6000008103c */
[----:B------:R1:W-:Y:S03]  /*68420*/  STL.64 [R1+0x3c60], R42 ;  /* 0x003c602a01007387 */ /* 0x0003e60000100a00 */
[-C--:B-1----:R-:W-:Y:S06]  /*68430*/  HMMA.1688.F32.TF32 R40, R80, R36.reuse, R64 ;  /* 0x000000245028723c */ /* 0x082fec0000081040 */
[-C--:B------:R-:W-:Y:S11]  /*68440*/  HMMA.1688.F32.TF32 R48, R72, R36.reuse, R84 ;  /* 0x000000244830723c */ /* 0x080ff60000081054 */
[----:B------:R-:W-:Y:S04]  /*68450*/  STL.64 [R1+0x8a0], R44 ;  /* 0x0008a02c01007387 */ /* 0x000fe80000100a00 */
[----:B------:R1:W-:Y:S04]  /*68460*/  STL.64 [R1+0x8a8], R46 ;  /* 0x0008a82e01007387 */ /* 0x0003e80000100a00 */
[----:B------:R-:W-:Y:S01]  /*68470*/  STL.64 [R1+0xdd0], R40 ;  /* 0x000dd02801007387 */ /* 0x000fe20000100a00 */
[----:B-1----:R-:W-:Y:S03]  /*68480*/  HMMA.1688.F32.TF32 R44, R68, R36, R220 ;  /* 0x00000024442c723c */ /* 0x002fe600000810dc */
[----:B------:R1:W-:Y:S04]  /*68490*/  STL.64 [R1+0xdd8], R42 ;  /* 0x000dd82a01007387 */ /* 0x0003e80000100a00 */
[----:B------:R-:W-:-:S02]  /*684a0*/  IMAD.MOV.U32 R220, RZ, RZ, R33 ;  /* 0x000000ffffdc7224 */ /* 0x000fc400078e0021 */
[----:B------:R-:W-:Y:S02]  /*684b0*/  IMAD.MOV.U32 R221, RZ, RZ, R32 ;  /* 0x000000ffffdd7224 */ /* 0x000fe400078e0020 */
[----:B------:R-:W-:Y:S01]  /*684c0*/  LDSM.16.M88.4 R32, [R38+UR11+0x1080] ;  /* 0x0010800b2620783b */ /* 0x000fe20008000200 */
[----:B-1----:R-:W-:Y:S03]  /*684d0*/  HMMA.1688.F32.TF32 R40, R240, R36, R216 ;  /* 0x00000024f028723c */ /* 0x002fe600000810d8 */
[----:B------:R-:W-:Y:S04]  /*684e0*/  STL.64 [R1+0x8b0], R48 ;  /* 0x0008b03001007387 */ /* 0x000fe80000100a00 */
[----:B------:R1:W-:Y:S04]  /*684f0*/  STL.64 [R1+0x8b8], R50 ;  /* 0x0008b83201007387 */ /* 0x0003e80000100a00 */
[----:B------:R-:W-:Y:S01]  /*68500*/  STL.64 [R1+0xea0], R44 ;  /* 0x000ea02c01007387 */ /* 0x000fe20000100a00 */
[----:B------:R-:W-:-:S03]  /*68510*/  MOV R218, R21 ;  /* 0x0000001500da7202 */ /* 0x000fc60000000f00 */
[----:B------:R4:W-:Y:S01]  /*68520*/  STL.64 [R1+0xea8], R46 ;  /* 0x000ea82e01007387 */ /* 0x0009e20000100a00 */
[-C--:B-1----:R-:W-:Y:S01]  /*68530*/  HMMA.1688.F32.TF32 R48, R236, R36.reuse, R152 ;  /* 0x00000024ec30723c */ /* 0x082fe20000081098 */
[----:B------:R-:W-:Y:S02]  /*68540*/  IMAD.MOV.U32 R219, RZ, RZ, R20 ;  /* 0x000000ffffdb7224 */ /* 0x000fe400078e0014 */
[----:B------:R-:W1:Y:S04]  /*68550*/  LDSM.16.M88.4 R20, [R38+UR11+0x2880] ;  /* 0x0028800b2614783b */ /* 0x000e680008000200 */
[----:B------:R-:W-:Y:S01]  /*68560*/  STL.64 [R1+0xa60], R40 ;  /* 0x000a602801007387 */ /* 0x000fe20000100a00 */
[----:B----4-:R-:W-:Y:S03]  /*68570*/  HMMA.1688.F32.TF32 R44, R232, R36, R156 ;  /* 0x00000024e82c723c */ /* 0x010fe6000008109c */
[----:B------:R4:W-:Y:S01]  /*68580*/  STL.64 [R1+0xa68], R42 ;  /* 0x000a682a01007387 */ /* 0x0009e20000100a00 */
[----:B------:R-:W-:Y:S01]  /*68590*/  MOV R222, R29 ;  /* 0x0000001d00de7202 */ /* 0x000fe20000000f00 */
[----:B------:R-:W-:-:S02]  /*685a0*/  IMAD.MOV.U32 R223, RZ, RZ, R28 ;  /* 0x000000ffffdf7224 */ /* 0x000fc400078e001c */
[----:B------:R-:W-:Y:S01]  /*685b0*/  IMAD.MOV.U32 R216, RZ, RZ, R25 ;  /* 0x000000ffffd87224 */ /* 0x000fe200078e0019 */
[----:B------:R-:W3:Y:S01]  /*685c0*/  LDSM.16.M88.4 R28, [R38+UR11+0x1880] ;  /* 0x0018800b261c783b */ /* 0x000ee20008000200 */
[----:B------:R-:W-:-:S03]  /*685d0*/  IMAD.MOV.U32 R217, RZ, RZ, R24 ;  /* 0x000000ffffd97224 */ /* 0x000fc600078e0018 */
[----:B------:R-:W3:Y:S01]  /*685e0*/  LDSM.16.M88.4 R24, [R38+UR11+0x2080] ;  /* 0x0020800b2618783b */ /* 0x000ee20008000200 */
[----:B----4-:R-:W-:Y:S03]  /*685f0*/  HMMA.1688.F32.TF32 R40, R148, R36, R124 ;  /* 0x000000249428723c */ /* 0x010fe6000008107c */
[----:B------:R-:W-:Y:S04]  /*68600*/  STL.64 [R1+0xee0], R48 ;  /* 0x000ee03001007387 */ /* 0x000fe80000100a00 */
[----:B------:R-:W-:Y:S04]  /*68610*/  STL.64 [R1+0xee8], R50 ;  /* 0x000ee83201007387 */ /* 0x000fe80000100a00 */
[----:B------:R-:W-:Y:S04]  /*68620*/  STL.64 [R1+0xc20], R44 ;  /* 0x000c202c01007387 */ /* 0x000fe80000100a00 */
[----:B------:R2:W-:Y:S04]  /*68630*/  STL.64 [R1+0xc28], R46 ;  /* 0x000c282e01007387 */ /* 0x0005e80000100a00 */
[----:B------:R-:W-:Y:S04]  /*68640*/  LDSM.16.M88.4 R156, [R38+UR11+0xf080] ;  /* 0x00f0800b269c783b */ /* 0x000fe80008000200 */
[----:B------:R-:W-:Y:S04]  /*68650*/  STL.64 [R1+0xf10], R40 ;  /* 0x000f102801007387 */ /* 0x000fe80000100a00 */
[----:B------:R4:W-:Y:S04]  /*68660*/  STL.64 [R1+0xf18], R42 ;  /* 0x000f182a01007387 */ /* 0x0009e80000100a00 */
[----:B-1----:R-:W-:Y:S04]  /*68670*/  STL [R1+0x3a34], R22 ;  /* 0x003a341601007387 */ /* 0x002fe80000100800 */
[----:B------:R-:W-:Y:S01]  /*68680*/  STL [R1+0x3a30], R23 ;  /* 0x003a301701007387 */ /* 0x000fe20000100800 */
[-C--:B--2---:R-:W-:Y:S06]  /*68690*/  HMMA.1688.F32.TF32 R44, R80, R32.reuse, R248 ;  /* 0x00000020502c723c */ /* 0x084fec00000810f8 */
[-C--:B---3--:R-:W-:Y:S06]  /*686a0*/  HMMA.1688.F32.TF32 R48, R76, R32.reuse, R88 ;  /* 0x000000204c30723c */ /* 0x088fec0000081058 */
[----:B----4-:R-:W-:-:S15]  /*686b0*/  HMMA.1688.F32.TF32 R40, R72, R32, R224 ;  /* 0x000000204828723c */ /* 0x010fde00000810e0 */
[----:B------:R-:W-:-:S02]  /*686c0*/  NOP ;  /* 0x0000000000007918 */ /* 0x000fc40000000000 */
        /* <DEDUP_REMOVED lines=20> */
[----:B------:R-:W2:Y:S01]  /*68810*/  LDL.LU R54, [R1+0xdf8] ;  /* 0x000df80001367983 */ /* 0x000ea20000300800 */
[-C--:B-1----:R-:W-:Y:S03]  /*68820*/  HMMA.1688.F32.TF32 R40, R68, R32.reuse, R220 ;  /* 0x000000204428723c */ /* 0x082fe600000810dc */
[----:B------:R-:W2:Y:S01]  /*68830*/  LDL.LU R55, [R1+0xdfc] ;  /* 0x000dfc0001377983 */ /* 0x000ea20000300800 */
[----:B------:R-:W-:Y:S01]  /*68840*/  IMAD.MOV.U32 R224, RZ, RZ, R9 ;  /* 0x000000ffffe07224 */ /* 0x000fe200078e0009 */
[----:B------:R-:W-:Y:S01]  /*68850*/  MOV R226, R5 ;  /* 0x0000000500e27202 */ /* 0x000fe20000000f00 */
[----:B------:R-:W-:Y:S01]  /*68860*/  IMAD.MOV.U32 R225, RZ, RZ, R8 ;  /* 0x000000ffffe17224 */ /* 0x000fe200078e0008 */
[----:B------:R-:W4:Y:S01]  /*68870*/  LDL.LU R9, [R1+0x3cec] ;  /* 0x003cec0001097983 */ /* 0x000f220000300800 */
[----:B------:R-:W-:Y:S01]  /*68880*/  HMMA.1688.F32.TF32 R48, R240, R32, R216 ;  /* 0x00000020f030723c */ /* 0x000fe200000810d8 */
[----:B------:R-:W-:-:S02]  /*68890*/  IMAD.MOV.U32 R227, RZ, RZ, R4 ;  /* 0x000000ffffe37224 */ /* 0x000fc400078e0004 */
[----:B------:R-:W4:Y:S04]  /*688a0*/  LDL.LU R8, [R1+0x3ce8] ;  /* 0x003ce80001087983 */ /* 0x000f280000300800 */
[----:B------:R-:W4:Y:S01]  /*688b0*/  LDL.LU R5, [R1+0x3ce4] ;  /* 0x003ce40001057983 */ /* 0x000f220000300800 */
[-C--:B------:R-:W-:Y:S03]  /*688c0*/  HMMA.1688.F32.TF32 R44, R236, R32.reuse, R180 ;  /* 0x00000020ec2c723c */ /* 0x080fe600000810b4 */
[----:B------:R-:W4:Y:S04]  /*688d0*/  LDL.LU R4, [R1+0x3ce0] ;  /* 0x003ce00001047983 */ /* 0x000f280000300800 */
[----:B------:R-:W-:Y:S04]  /*688e0*/  STL.64 [R1+0xe00], R40 ;  /* 0x000e002801007387 */ /* 0x000fe80000100a00 */
[----:B------:R1:W-:Y:S01]  /*688f0*/  STL.64 [R1+0xe08], R42 ;  /* 0x000e082a01007387 */ /* 0x0003e20000100a00 */
[----:B------:R-:W-:Y:S01]  /*68900*/  IMAD.MOV.U32 R216, RZ, RZ, R17 ;  /* 0x000000ffffd87224 */ /* 0x000fe200078e0011 */
[----:B------:R-:W-:Y:S01]  /*68910*/  MOV R218, R13 ;  /* 0x0000000d00da7202 */ /* 0x000fe20000000f00 */
[----:B------:R-:W-:Y:S01]  /*68920*/  IMAD.MOV.U32 R217, RZ, RZ, R16 ;  /* 0x000000ffffd97224 */ /* 0x000fe200078e0010 */
[----:B------:R-:W-:Y:S01]  /*68930*/  LDSM.16.M88.4 R180, [R38+UR11+0xc080] ;  /* 0x00c0800b26b4783b */ /* 0x000fe20008000200 */
[----:B-1----:R-:W-:Y:S03]  /*68940*/  HMMA.1688.F32.TF32 R40, R232, R32, R132 ;  /* 0x00000020e828723c */ /* 0x002fe60000081084 */
        /* <DEDUP_REMOVED lines=23> */
[----:B------:R-:W4:Y:S04]  /*68ac0*/  LDL.LU R17, [R1+0x3cdc] ;  /* 0x003cdc0001117983 */ /* 0x000f280000300800 */
[----:B------:R-:W4:Y:S04]  /*68ad0*/  LDL.LU R16, [R1+0x3cd8] ;  /* 0x003cd80001107983 */ /* 0x000f280000300800 */
[----:B------:R-:W4:Y:S04]  /*68ae0*/  LDL.LU R13, [R1+0x3cd4] ;  /* 0x003cd400010d7983 */ /* 0x000f280000300800 */
[----:B------:R-:W4:Y:S01]  /*68af0*/  LDL.LU R12, [R1+0x3cd0] ;  /* 0x003cd000010c7983 */ /* 0x000f220000300800 */
[----:B-1----:R-:W-:Y:S03]  /*68b00*/  HMMA.1688.F32.TF32 R40, R148, R32, R120 ;  /* 0x000000209428723c */ /* 0x002fe60000081078 */
[----:B------:R-:W-:-:S15]  /*68b10*/  STL.64 [R1+0x3c68], R34 ;  /* 0x003c682201007387 */ /* 0x000fde0000100a00 */
[----:B------:R-:W-:-:S05]  /*68b20*/  NOP ;  /* 0x0000000000007918 */ /* 0x000fca0000000000 */
[----:B------:R-:W-:Y:S04]  /*68b30*/  STL.64 [R1+0xef0], R40 ;  /* 0x000ef02801007387 */ /* 0x000fe80000100a00 */
[----:B------:R3:W-:Y:S02]  /*68b40*/  STL.64 [R1+0xef8], R42 ;  /* 0x000ef82a01007387 */ /* 0x0007e40000100a00 */
[-C--:B---3--:R-:W-:Y:S06]  /*68b50*/  HMMA.1688.F32.TF32 R40, R72, R28.reuse, R88 ;  /* 0x0000001c4828723c */ /* 0x088fec0000081058 */
[-C--:B--2---:R-:W-:Y:S06]  /*68b60*/  HMMA.1688.F32.TF32 R32, R76, R28.reuse, R52 ;  /* 0x0000001c4c20723c */ /* 0x084fec0000081034 */
[----:B----4-:R-:W-:-:S15]  /*68b70*/  HMMA.1688.F32.TF32 R44, R80, R28, R84 ;  /* 0x0000001c502c723c */ /* 0x010fde0000081054 */
[----:B------:R-:W-:-:S02]  /*68b80*/  NOP ;  /* 0x0000000000007918 */ /* 0x000fc40000000000 */
        /* <DEDUP_REMOVED lines=9> */
[----:B--2---:R-:W-:Y:S03]  /*68c20*/  HMMA.1688.F32.TF32 R40, R236, R28, R176 ;  /* 0x0000001cec28723c */ /* 0x004fe600000810b0 */
[----:B------:R1:W-:Y:S01]  /*68c30*/  STL.64 [R1+0xd58], R34 ;  /* 0x000d582201007387 */ /* 0x0003e20000100a00 */
[----:B------:R-:W-:-:S02]  /*68c40*/  IMAD.MOV.U32 R224, RZ, RZ, R4 ;  /* 0x000000ffffe07224 */ /* 0x000fc400078e0004 */
[----:B------:R-:W-:Y:S01]  /*68c50*/  IMAD.MOV.U32 R225, RZ, RZ, R5 ;  /* 0x000000ffffe17224 */ /* 0x000fe200078e0005 */
[----:B------:R-:W-:Y:S01]  /*68c60*/  MOV R226, R8 ;  /* 0x0000000800e27202 */ /* 0x000fe20000000f00 */
[----:B------:R-:W-:Y:S01]  /*68c70*/  IMAD.MOV.U32 R227, RZ, RZ, R9 ;  /* 0x000000ffffe37224 */ /* 0x000fe200078e0009 */
[----:B------:R-:W-:Y:S01]  /*68c80*/  LDSM.16.M88.4 R176, [R38+UR11+0xc880] ;  /* 0x00c8800b26b0783b */ /* 0x000fe20008000200 */
[----:B-1----:R-:W-:Y:S04]  /*68c90*/  HMMA.1688.F32.TF32 R32, R232, R28, R136 ;  /* 0x0000001ce820723c */ /* 0x002fe80000081088 */
[----:B------:R-:W-:Y:S04]  /*68ca0*/  STL.64 [R1+0x6d0], R44 ;  /* 0x0006d02c01007387 */ /* 0x000fe80000100a00 */
[----:B------:R-:W-:Y:S05]  /*68cb0*/  STL.64 [R1+0x6d8], R46 ;  /* 0x0006d82e01007387 */ /* 0x000fea0000100a00 */
[----:B------:R-:W-:Y:S04]  /*68cc0*/  STL.64 [R1+0xe60], R40 ;  /* 0x000e602801007387 */ /* 0x000fe80000100a00 */
[----:B------:R1:W-:Y:S01]  /*68cd0*/  STL.64 [R1+0xe68], R42 ;  /* 0x000e682a01007387 */ /* 0x0003e20000100a00 */
[----:B------:R-:W-:Y:S01]  /*68ce0*/  IMAD.MOV.U32 R251, RZ, RZ, R17 ;  /* 0x000000fffffb7224 */ /* 0x000fe200078e0011 */
[----:B------:R-:W-:Y:S01]  /*68cf0*/  MOV R250, R16 ;  /* 0x0000001000fa7202 */ /* 0x000fe20000000f00 */
[----:B------:R-:W-:-:S02]  /*68d00*/  IMAD.MOV.U32 R249, RZ, RZ, R13 ;  /* 0x000000fffff97224 */ /* 0x000fc400078e000d */
[----:B------:R-:W-:Y:S02]  /*68d10*/  IMAD.MOV.U32 R248, RZ, RZ, R12 ;  /* 0x000000fffff87224 */ /* 0x000fe400078e000c */
[----:B------:R-:W2:Y:S04]  /*68d20*/  LDL.LU R12, [R1+0x3ccc] ;  /* 0x003ccc00010c7983 */ /* 0x000ea80000300800 */
        /* <DEDUP_REMOVED lines=17> */
[----:B-1----:R-:W-:Y:S06]  /*68e40*/  HMMA.1688.F32.TF32 R40, R148, R28, R116 ;  /* 0x0000001c9428723c */ /* 0x002fec0000081074 */
[-C--:B---3--:R-:W-:Y:S06]  /*68e50*/  HMMA.1688.F32.TF32 R32, R76, R24.reuse, R56 ;  /* 0x000000184c20723c */ /* 0x088fec0000081038 */
[-C--:B------:R-:W-:Y:S11]  /*68e60*/  HMMA.1688.F32.TF32 R44, R80, R24.reuse, R60 ;  /* 0x00000018502c723c */ /* 0x080ff6000008103c */
[----:B------:R-:W-:Y:S04]  /*68e70*/  STL.64 [R1+0xec0], R40 ;  /* 0x000ec02801007387 */ /* 0x000fe80000100a00 */
[----:B------:R1:W-:Y:S04]  /*68e80*/  STL.64 [R1+0xec8], R42 ;  /* 0x000ec82a01007387 */ /* 0x0003e80000100a00 */
[----:B------:R-:W-:Y:S04]  /*68e90*/  STL.64 [R1+0x4e0], R32 ;  /* 0x0004e02001007387 */ /* 0x000fe80000100a00 */
[----:B------:R3:W-:Y:S01]  /*68ea0*/  STL.64 [R1+0x4e8], R34 ;  /* 0x0004e82201007387 */ /* 0x0007e20000100a00 */
[-C--:B-1----:R-:W-:Y:S06]  /*68eb0*/  HMMA.1688.F32.TF32 R40, R72, R24.reuse, R64 ;  /* 0x000000184828723c */ /* 0x082fec0000081040 */
[----:B---3--:R-:W-:Y:S01]  /*68ec0*/  HMMA.1688.F32.TF32 R32, R68, R24, R220 ;  /* 0x000000184420723c */ /* 0x008fe200000810dc */
[----:B------:R-:W-:Y:S04]  /*68ed0*/  STL.64 [R1+0xc60], R44 ;  /* 0x000c602c01007387 */ /* 0x000fe80000100a00 */
[----:B------:R1:W-:-:S12]  /*68ee0*/  STL.64 [R1+0xc68], R46 ;  /* 0x000c682e01007387 */ /* 0x0003d80000100a00 */
[----:B------:R-:W-:Y:S01]  /*68ef0*/  STL.64 [R1+0x4d0], R40 ;  /* 0x0004d02801007387 */ /* 0x000fe20000100a00 */
[-C--:B-1----:R-:W-:Y:S03]  /*68f00*/  HMMA.1688.F32.TF32 R44, R240, R24.reuse, R216 ;  /* 0x00000018f02c723c */ /* 0x082fe600000810d8 */
[----:B------:R1:W-:Y:S04]  /*68f10*/  STL.64 [R1+0x4d8], R42 ;  /* 0x0004d82a01007387 */ /* 0x0003e80000100a00 */
[----:B------:R-:W-:Y:S04]  /*68f20*/  STL.64 [R1+0xcf0], R32 ;  /* 0x000cf02001007387 */ /* 0x000fe80000100a00 */
[----:B------:R3:W-:Y:S01]  /*68f30*/  STL.64 [R1+0xcf8], R34 ;  /* 0x000cf82201007387 */ /* 0x0007e20000100a00 */
[-C--:B-1----:R-:W-:Y:S03]  /*68f40*/  HMMA.1688.F32.TF32 R40, R236, R24.reuse, R172 ;  /* 0x00000018ec28723c */ /* 0x082fe600000810ac */
[----:B------:R-:W-:Y:S03]  /*68f50*/  LDSM.16.M88.4 R172, [R38+UR11+0xd080] ;  /* 0x00d0800b26ac783b */ /* 0x000fe60008000200 */
[----:B---3--:R-:W-:Y:S05]  /*68f60*/  HMMA.1688.F32.TF32 R32, R232, R24, R140 ;  /* 0x00000018e820723c */ /* 0x008fea000008108c */
[----:B------:R-:W-:Y:S04]  /*68f70*/  STL.64 [R1+0x680], R44 ;  /* 0x0006802c01007387 */ /* 0x000fe80000100a00 */
[----:B------:R-:W-:Y:S04]  /*68f80*/  STL.64 [R1+0x688], R46 ;  /* 0x0006882e01007387 */ /* 0x000fe80000100a00 */
[----:B------:R-:W-:Y:S04]  /*68f90*/  LDSM.16.M88.4 R140, [R38+UR11+0x8080] ;  /* 0x0080800b268c783b */ /* 0x000fe80008000200 */
[----:B------:R-:W-:Y:S04]  /*68fa0*/  STL.64 [R1+0xdb0], R40 ;  /* 0x000db02801007387 */ /* 0x000fe80000100a00 */
[----:B------:R-:W-:Y:S04]  /*68fb0*/  STL.64 [R1+0xdb8], R42 ;  /* 0x000db82a01007387 */ /* 0x000fe80000100a00 */
[----:B------:R-:W-:Y:S04]  /*68fc0*/  STL.64 [R1+0x6c0], R32 ;  /* 0x0006c02001007387 */ /* 0x000fe80000100a00 */
[----:B------:R-:W-:Y:S01]  /*68fd0*/  STL.64 [R1+0x6c8], R34 ;  /* 0x0006c82201007387 */ /* 0x000fe20000100a00 */
[----:B--2---:R-:W-:-:S02]  /*68fe0*/  IMAD.MOV.U32 R219, RZ, RZ, R12 ;  /* 0x000000ffffdb7224 */ /* 0x004fc400078e000c */
[----:B----4-:R-:W-:Y:S01]  /*68ff0*/  IMAD.MOV.U32 R223, RZ, RZ, R4 ;  /* 0x000000ffffdf7224 */ /* 0x010fe200078e0004 */
[----:B------:R-:W-:Y:S02]  /*69000*/  MOV R222, R5 ;  /* 0x0000000500de7202 */ /* 0x000fe40000000f00 */
[----:B------:R-:W-:Y:S01]  /*69010*/  HMMA.1688.F32.TF32 R4, R148, R24, R112 ;  /* 0x000000189404723c */ /* 0x000fe20000081070 */
[----:B------:R-:W-:Y:S02]  /*69020*/  IMAD.MOV.U32 R221, RZ, RZ, R8 ;  /* 0x000000ffffdd7224 */ /* 0x000fe400078e0008 */
[----:B------:R-:W-:-:S03]  /*69030*/  IMAD.MOV.U32 R220, RZ, RZ, R9 ;  /* 0x000000ffffdc7224 */ /* 0x000fc600078e0009 */
[----:B------:R-:W-:-:S15]  /*69040*/  HMMA.1688.F32.TF32 R8, R76, R20, R84 ;  /* 0x000000144c08723c */ /* 0x000fde0000081054 */
[----:B------:R-:W-:-:S03]  /*69050*/  NOP ;  /* 0x0000000000007918 */ /* 0x000fc60000000000 */
[----:B------:R-:W-:Y:S01]  /*69060*/  IMAD.MOV.U32 R29, RZ, RZ, R4 ;  /* 0x000000ffff1d7224 */ /* 0x000fe200078e0004 */
[----:B------:R-:W-:Y:S01]  /*69070*/  MOV R25, R6 ;  /* 0x0000000600197202 */ /* 0x000fe20000000f00 */
[----:B------:R-:W-:Y:S02]  /*69080*/  IMAD.MOV.U32 R28, RZ, RZ, R5 ;  /* 0x000000ffff1c7224 */ /* 0x000fe400078e0005 */
[----:B------:R-:W-:Y:S02]  /*69090*/  IMAD.MOV.U32 R24, RZ, RZ, R7 ;  /* 0x000000ffff187224 */ /* 0x000fe400078e0007 */
[----:B------:R-:W-:Y:S03]  /*690a0*/  HMMA.1688.F32.TF32 R4, R80, R20, R88 ;  /* 0x000000145004723c */ /* 0x000fe60000081058 */
[----:B------:R-:W-:Y:S04]  /*690b0*/  STL [R1+0x37bc], R24 ;  /* 0x0037bc1801007387 */ /* 0x000fe80000100800 */
[----:B------:R-:W-:Y:S01]  /*690c0*/  STL [R1+0x37b8], R25 ;  /* 0x0037b81901007387 */ /* 0x000fe20000100800 */
[----:B------:R-:W-:-:S03]  /*690d0*/  MOV R218, R13 ;  /* 0x0000000d00da7202 */ /* 0x000fc60000000f00 */
[----:B------:R-:W-:Y:S01]  /*690e0*/  STL.64 [R1+0x3c70], R26 ;  /* 0x003c701a01007387 */ /* 0x000fe20000100a00 */
[-C--:B------:R-:W-:Y:S03]  /*690f0*/  HMMA.1688.F32.TF32 R12, R72, R20.reuse, R248 ;  /* 0x00000014480c723c */ /* 0x080fe600000810f8 */
[----:B------:R-:W-:Y:S04]  /*69100*/  STL [R1+0x37b4], R28 ;  /* 0x0037b41c01007387 */ /* 0x000fe80000100800 */
[----:B------:R-:W-:Y:S04]  /*69110*/  STL [R1+0x37a8], R29 ;  /* 0x0037a81d01007387 */ /* 0x000fe80000100800 */
[----:B------:R-:W-:Y:S04]  /*69120*/  STL.64 [R1+0x3c78], R30 ;  /* 0x003c781e01007387 */ /* 0x000fe80000100a00 */
[----:B------:R-:W-:Y:S04]  /*69130*/  STL.64 [R1+0x4a0], R8 ;  /* 0x0004a00801007387 */ /* 0x000fe80000100a00 */
[----:B------:R1:W-:Y:S04]  /*69140*/  STL.64 [R1+0x4a8], R10 ;  /* 0x0004a80a01007387 */ /* 0x0003e80000100a00 */
[----:B------:R-:W-:Y:S04]  /*69150*/  STL.64 [R1+0xa70], R4 ;  /* 0x000a700401007387 */ /* 0x000fe80000100a00 */
[----:B------:R2:W-:Y:S01]  /*69160*/  STL.64 [R1+0xa78], R6 ;  /* 0x000a780601007387 */ /* 0x0005e20000100a00 */
[----:B-1----:R-:W-:Y:S01]  /*69170*/  HMMA.1688.F32.TF32 R8, R68, R20, R224 ;  /* 0x000000144408723c */ /* 0x002fe200000810e0 */
[----:B------:R-:W-:-:S05]  /*69180*/  IMAD.MOV.U32 R216, RZ, RZ, R17 ;  /* 0x000000ffffd87224 */ /* 0x000fca00078e0011 */
[-C--:B--2---:R-:W-:Y:S01]  /*69190*/  HMMA.1688.F32.TF32 R4, R240, R20.reuse, R244 ;  /* 0x00000014f004723c */ /* 0x084fe200000810f4 */
[----:B------:R-:W-:Y:S02]  /*691a0*/  IMAD.MOV.U32 R217, RZ, RZ, R16 ;  /* 0x000000ffffd97224 */ /* 0x000fe400078e0010 */
[----:B------:R-:W1:Y:S04]  /*691b0*/  LDSM.16.M88.4 R16, [R38+UR11+0x3080] ;  /* 0x0030800b2610783b */ /* 0x000e680008000200 */
[----:B------:R-:W-:Y:S04]  /*691c0*/  STL.64 [R1+0x490], R12 ;  /* 0x0004900c01007387 */ /* 0x000fe80000100a00 */
[----:B------:R2:W-:Y:S06]  /*691d0*/  STL.64 [R1+0x498], R14 ;  /* 0x0004980e01007387 */ /* 0x0005ec0000100a00 */
[----:B------:R-:W-:Y:S04]  /*691e0*/  STL.64 [R1+0xc90], R8 ;  /* 0x000c900801007387 */ /* 0x000fe80000100a00 */
[----:B------:R3:W-:Y:S01]  /*691f0*/  STL.64 [R1+0xc98], R10 ;  /* 0x000c980a01007387 */ /* 0x0007e20000100a00 */
[-C--:B--2---:R-:W-:Y:S03]  /*69200*/  HMMA.1688.F32.TF32 R12, R236, R20.reuse, R168 ;  /* 0x00000014ec0c723c */ /* 0x084fe600000810a8 */
[----:B------:R-:W-:Y:S04]  /*69210*/  STL.64 [R1+0x4f0], R4 ;  /* 0x0004f00401007387 */ /* 0x000fe80000100a00 */
[----:B------:R2:W-:Y:S01]  /*69220*/  STL.64 [R1+0x4f8], R6 ;  /* 0x0004f80601007387 */ /* 0x0005e20000100a00 */
[-C--:B---3--:R-:W-:Y:S03]  /*69230*/  HMMA.1688.F32.TF32 R8, R232, R20.reuse, R144 ;  /* 0x00000014e808723c */ /* 0x088fe60000081090 */
[----:B------:R-:W-:Y:S04]  /*69240*/  LDSM.16.M88.4 R144, [R38+UR11+0x7880] ;  /* 0x0078800b2690783b */ /* 0x000fe80008000200 */
[----:B------:R-:W-:Y:S01]  /*69250*/  LDSM.16.M88.4 R168, [R38+UR11+0xd880] ;  /* 0x00d8800b26a8783b */ /* 0x000fe20008000200 */
[----:B--2---:R-:W-:Y:S07]  /*69260*/  HMMA.1688.F32.TF32 R4, R148, R20, R108 ;  /* 0x000000149404723c */ /* 0x004fee000008106c */
[----:B------:R-:W-:Y:S04]  /*69270*/  STL.64 [R1+0xd40], R12 ;  /* 0x000d400c01007387 */ /* 0x000fe80000100a00 */
[----:B------:R-:W-:Y:S04]  /*69280*/  STL.64 [R1+0xd48], R14 ;  /* 0x000d480e01007387 */ /* 0x000fe80000100a00 */
[----:B------:R-:W-:Y:S04]  /*69290*/  STL.64 [R1+0x670], R8 ;  /* 0x0006700801007387 */ /* 0x000fe80000100a00 */
[----:B------:R-:W-:Y:S04]  /*692a0*/  STL.64 [R1+0x678], R10 ;  /* 0x0006780a01007387 */ /* 0x000fe80000100a00 */
[----:B------:R-:W2:Y:S04]  /*692b0*/  LDSM.16.M88.4 R12, [R38+UR11+0x3880] ;  /* 0x0038800b260c783b */ /* 0x000ea80008000200 */
[----:B-1----:R-:W-:Y:S04]  /*692c0*/  STL [R1+0x3a3c], R18 ;  /* 0x003a3c1201007387 */ /* 0x002fe80000100800 */
[----:B------:R-:W-:Y:S04]  /*692d0*/  STL.64 [R1+0xdf0], R4 ;  /* 0x000df00401007387 */ /* 0x000fe80000100a00 */
[----:B------:R-:W1:Y:S04]  /*692e0*/  LDSM.16.M88.4 R8, [R38+UR11+0x4080] ;  /* 0x0040800b2608783b */ /* 0x000e680008000200 */
[----:B------:R-:W-:Y:S04]  /*692f0*/  STL.64 [R1+0xdf8], R6 ;  /* 0x000df80601007387 */ /* 0x000fe80000100a00 */
[----:B------:R-:W3:Y:S01]  /*69300*/  LDSM.16.M88.4 R4, [R38+UR11+0x4880] ;  /* 0x0048800b2604783b */ /* 0x000ee20008000200 */
[-C--:B------:R-:W-:Y:S06]  /*69310*/  HMMA.1688.F32.TF32 R24, R76, R16.reuse, R220 ;  /* 0x000000104c18723c */ /* 0x080fec00000810dc */
[-C--:B------:R-:W-:Y:S01]  /*69320*/  HMMA.1688.F32.TF32 R20, R80, R16.reuse, R216 ;  /* 0x000000105014723c */ /* 0x080fe200000810d8 */
[----:B------:R-:W-:Y:S04]  /*69330*/  STL [R1+0x3a38], R19 ;  /* 0x003a381301007387 */ /* 0x000fe80000100800 */
[----:B--2---:R-:W-:Y:S04]  /*69340*/  STL [R1+0x3a4c], R14 ;  /* 0x003a4c0e01007387 */ /* 0x004fe80000100800 */
[----:B------:R-:W-:Y:S04]  /*69350*/  STL [R1+0x3a40], R15 ;  /* 0x003a400f01007387 */ /* 0x000fe80000100800 */
[----:B-1----:R-:W-:Y:S04]  /*69360*/  STL [R1+0x3a54], R10 ;  /* 0x003a540a01007387 */ /* 0x002fe80000100800 */
[----:B------:R-:W-:Y:S04]  /*69370*/  STL [R1+0x3a50], R11 ;  /* 0x003a500b01007387 */ /* 0x000fe80000100800 */
[----:B---3--:R-:W-:Y:S04]  /*69380*/  STL [R1+0x3a5c], R6 ;  /* 0x003a5c0601007387 */ /* 0x008fe80000100800 */
[----:B------:R-:W-:Y:S04]  /*69390*/  STL [R1+0x3a58], R7 ;  /* 0x003a580701007387 */ /* 0x000fe80000100800 */
        /* <DEDUP_REMOVED lines=76> */
[-C--:B-1----:R-:W-:Y:S03]  /*69860*/  HMMA.1688.F32.TF32 R20, R72, R16.reuse, R152 ;  /* 0x000000104814723c */ /* 0x082fe60000081098 */
[----:B------:R-:W-:Y:S03]  /*69870*/  LDSM.16.M88.4 R152, [R38+UR11+0xf880] ;  /* 0x00f8800b2698783b */ /* 0x000fe60008000200 */
[-C--:B----4-:R-:W-:Y:S06]  /*69880*/  HMMA.1688.F32.TF32 R28, R68, R16.reuse, R40 ;  /* 0x00000010441c723c */ /* 0x090fec0000081028 */
[-C--:B--2---:R-:W-:Y:S11]  /*69890*/  HMMA.1688.F32.TF32 R24, R240, R16.reuse, R128 ;  /* 0x00000010f018723c */ /* 0x084ff60000081080 */
[----:B------:R-:W-:Y:S04]  /*698a0*/  STL.64 [R1+0x430], R20 ;  /* 0x0004301401007387 */ /* 0x000fe80000100a00 */
[----:B------:R1:W-:Y:S02]  /*698b0*/  STL.64 [R1+0x438], R22 ;  /* 0x0004381601007387 */ /* 0x0003e40000100a00 */
[-C--:B-1----:R-:W-:Y:S02]  /*698c0*/  HMMA.1688.F32.TF32 R20, R236, R16.reuse, R212 ;  /* 0x00000010ec14723c */ /* 0x082fe400000810d4 */
[----:B------:R-:W-:Y:S04]  /*698d0*/  STL.64 [R1+0xc30], R28 ;  /* 0x000c301c01007387 */ /* 0x000fe80000100a00 */
[----:B------:R1:W-:Y:S04]  /*698e0*/  STL.64 [R1+0xc38], R30 ;  /* 0x000c381e01007387 */ /* 0x0003e80000100a00 */
[----:B------:R-:W-:Y:S04]  /*698f0*/  STL.64 [R1+0x4b0], R24 ;  /* 0x0004b01801007387 */ /* 0x000fe80000100a00 */
[----:B------:R2:W-:Y:S01]  /*69900*/  STL.64 [R1+0x4b8], R26 ;  /* 0x0004b81a01007387 */ /* 0x0005e20000100a00 */
[-C--:B-1----:R-:W-:Y:S03]  /*69910*/  HMMA.1688.F32.TF32 R28, R232, R16.reuse, R196 ;  /* 0x00000010e81c723c */ /* 0x082fe600000810c4 */
[----:B------:R-:W-:Y:S04]  /*69920*/  LDSM.16.M88.4 R212, [R38+UR11+0x7080] ;  /* 0x0070800b26d4783b */ /* 0x000fe80008000200 */
[----:B------:R-:W-:Y:S01]  /*69930*/  LDSM.16.M88.4 R196, [R38+UR11+0xa080] ;  /* 0x00a0800b26c4783b */ /* 0x000fe20008000200 */
[----:B--2---:R-:W-:Y:S03]  /*69940*/  HMMA.1688.F32.TF32 R24, R148, R16, R104 ;  /* 0x000000109418723c */ /* 0x004fe60000081068 */
[----:B------:R-:W-:Y:S04]  /*69950*/  STL.64 [R1+0xce0], R20 ;  /* 0x000ce01401007387 */ /* 0x000fe80000100a00 */
[----:B------:R1:W-:Y:S01]  /*69960*/  STL.64 [R1+0xce8], R22 ;  /* 0x000ce81601007387 */ /* 0x0003e20000100a00 */
[-C--:B---3--:R-:W-:Y:S03]  /*69970*/  HMMA.1688.F32.TF32 R16, R80, R12.reuse, R228 ;  /* 0x0000000c5010723c */ /* 0x088fe600000810e4 */
[----:B------:R-:W2:Y:S03]  /*69980*/  LDSM.16.M88.4 R228, [R38+UR11+0x5080] ;  /* 0x0050800b26e4783b */ /* 0x000ea60008000200 */
[-C--:B-1----:R-:W-:Y:S01]  /*69990*/  HMMA.1688.F32.TF32 R20, R76, R12.reuse, R164 ;  /* 0x0000000c4c14723c */ /* 0x082fe200000810a4 */
[----:B------:R-:W-:Y:S04]  /*699a0*/  STL.64 [R1+0x500], R28 ;  /* 0x0005001c01007387 */ /* 0x000fe80000100a00 */
[----:B------:R-:W-:Y:S04]  /*699b0*/  STL.64 [R1+0x508], R30 ;  /* 0x0005081e01007387 */ /* 0x000fe80000100a00 */
[----:B------:R-:W-:Y:S04]  /*699c0*/  STL.64 [R1+0xd80], R24 ;  /* 0x000d801801007387 */ /* 0x000fe80000100a00 */
[----:B------:R1:W-:Y:S04]  /*699d0*/  STL.64 [R1+0xd88], R26 ;  /* 0x000d881a01007387 */ /* 0x0003e80000100a00 */
[----:B------:R-:W-:Y:S06]  /*699e0*/  LDSM.16.M88.4 R164, [R38+UR11+0xe080] ;  /* 0x00e0800b26a4783b */ /* 0x000fec0008000200 */
[----:B------:R-:W-:Y:S01]  /*699f0*/  STL.64 [R1+0x2c0], R20 ;  /* 0x0002c01401007387 */ /* 0x000fe20000100a00 */
[-C--:B-1----:R-:W-:Y:S03]  /*69a00*/  HMMA.1688.F32.TF32 R24, R72, R12.reuse, R160 ;  /* 0x0000000c4818723c */ /* 0x082fe600000810a0 */
[----:B------:R1:W-:Y:S04]  /*69a10*/  STL.64 [R1+0x2c8], R22 ;  /* 0x0002c81601007387 */ /* 0x0003e80000100a00 */
[----:B------:R-:W-:Y:S04]  /*69a20*/  STL.64 [R1+0x890], R16 ;  /* 0x0008901001007387 */ /* 0x000fe80000100a00 */
[----:B------:R3:W-:Y:S01]  /*69a30*/  STL.64 [R1+0x898], R18 ;  /* 0x0008981201007387 */ /* 0x0007e20000100a00 */
[-C--:B-1----:R-:W-:Y:S03]  /*69a40*/  HMMA.1688.F32.TF32 R20, R68, R12.reuse, R44 ;  /* 0x0000000c4414723c */ /* 0x082fe6000008102c */
[----:B------:R-:W-:Y:S03]  /*69a50*/  LDSM.16.M88.4 R160, [R38+UR11+0xe880] ;  /* 0x00e8800b26a0783b */ /* 0x000fe60008000200 */
[-C--:B---3--:R-:W-:Y:S05]  /*69a60*/  HMMA.1688.F32.TF32 R16, R240, R12.reuse, R48 ;  /* 0x0000000cf010723c */ /* 0x088fea0000081030 */
[----:B------:R-:W-:Y:S04]  /*69a70*/  STL.64 [R1+0x2b0], R24 ;  /* 0x0002b01801007387 */ /* 0x000fe80000100a00 */
[----:B------:R1:W-:Y:S08]  /*69a80*/  STL.64 [R1+0x2b8], R26 ;  /* 0x0002b81a01007387 */ /* 0x0003f00000100a00 */
[----:B------:R-:W-:Y:S01]  /*69a90*/  STL.64 [R1+0xa80], R20 ;  /* 0x000a801401007387 */ /* 0x000fe20000100a00 */
[-C--:B-1----:R-:W-:Y:S03]  /*69aa0*/  HMMA.1688.F32.TF32 R24, R236, R12.reuse, R208 ;  /* 0x0000000cec18723c */ /* 0x082fe600000810d0 */
[----:B------:R1:W-:Y:S04]  /*69ab0*/  STL.64 [R1+0xa88], R22 ;  /* 0x000a881601007387 */ /* 0x0003e80000100a00 */
[----:B------:R-:W-:Y:S04]  /*69ac0*/  STL.64 [R1+0x460], R16 ;  /* 0x0004601001007387 */ /* 0x000fe80000100a00 */
[----:B------:R3:W-:Y:S01]  /*69ad0*/  STL.64 [R1+0x468], R18 ;  /* 0x0004681201007387 */ /* 0x0007e20000100a00 */
[-C--:B-1----:R-:W-:Y:S03]  /*69ae0*/  HMMA.1688.F32.TF32 R20, R232, R12.reuse, R192 ;  /* 0x0000000ce814723c */ /* 0x082fe600000810c0 */
[----:B------:R-:W-:Y:S04]  /*69af0*/  LDSM.16.M88.4 R208, [R38+UR11+0x8880] ;  /* 0x0088800b26d0783b */ /* 0x000fe80008000200 */
[----:B------:R-:W-:Y:S01]  /*69b00*/  LDSM.16.M88.4 R192, [R38+UR11+0xa880] ;  /* 0x00a8800b26c0783b */ /* 0x000fe20008000200 */
[----:B---3--:R-:W-:Y:S06]  /*69b10*/  HMMA.1688.F32.TF32 R16, R148, R12, R100 ;  /* 0x0000000c9410723c */ /* 0x008fec0000081064 */
[-C--:B------:R-:W-:Y:S01]  /*69b20*/  HMMA.1688.F32.TF32 R12, R76, R8.reuse, R52 ;  /* 0x000000084c0c723c */ /* 0x080fe20000081034 */
[----:B------:R-:W-:Y:S04]  /*69b30*/  STL.64 [R1+0xc80], R24 ;  /* 0x000c801801007387 */ /* 0x000fe80000100a00 */
[----:B------:R-:W-:Y:S04]  /*69b40*/  STL.64 [R1+0xc88], R26 ;  /* 0x000c881a01007387 */ /* 0x000fe80000100a00 */
        /* <DEDUP_REMOVED lines=10> */
[----:B------:R1:W-:Y:S04]  /*69bf0*/  STL.64 [R1+0x6e8], R22 ;  /* 0x0006e81601007387 */ /* 0x0003e80000100a00 */
[----:B------:R-:W-:Y:S04]  /*69c00*/  STL.64 [R1+0x290], R16 ;  /* 0x0002901001007387 */ /* 0x000fe80000100a00 */
[----:B------:R3:W-:Y:S01]  /*69c10*/  STL.64 [R1+0x298], R18 ;  /* 0x0002981201007387 */ /* 0x0007e20000100a00 */
[-C--:B-1----:R-:W-:Y:S03]  /*69c20*/  HMMA.1688.F32.TF32 R20, R240, R8.reuse, R84 ;  /* 0x00000008f014723c */ /* 0x082fe60000081054 */
[----:B------:R-:W-:Y:S04]  /*69c30*/  STL.64 [R1+0xa40], R12 ;  /* 0x000a400c01007387 */ /* 0x000fe80000100a00 */
[----:B------:R1:W-:Y:S01]  /*69c40*/  STL.64 [R1+0xa48], R14 ;  /* 0x000a480e01007387 */ /* 0x0003e20000100a00 */
[-C--:B---3--:R-:W-:Y:S03]  /*69c50*/  HMMA.1688.F32.TF32 R16, R236, R8.reuse, R204 ;  /* 0x00000008ec10723c */ /* 0x088fe600000810cc */
[----:B------:R-:W-:Y:S03]  /*69c60*/  LDSM.16.M88.4 R204, [R38+UR11+0x9080] ;  /* 0x0090800b26cc783b */ /* 0x000fe60008000200 */
[-C--:B-1----:R-:W-:Y:S01]  /*69c70*/  HMMA.1688.F32.TF32 R12, R232, R8.reuse, R188 ;  /* 0x00000008e80c723c */ /* 0x082fe200000810bc */
[----:B------:R-:W-:Y:S05]  /*69c80*/  LDSM.16.M88.4 R188, [R38+UR11+0xb080] ;  /* 0x00b0800b26bc783b */ /* 0x000fea0008000200 */
[----:B------:R-:W-:Y:S03]  /*69c90*/  HMMA.1688.F32.TF32 R8, R148, R8, R96 ;  /* 0x000000089408723c */ /* 0x000fe60000081060 */
        /* <DEDUP_REMOVED lines=10> */
[-C--:B-1----:R-:W-:Y:S01]  /*69d40*/  HMMA.1688.F32.TF32 R8, R72, R4.reuse, R224 ;  /* 0x000000044808723c */ /* 0x082fe200000810e0 */
[----:B------:R-:W1:Y:S08]  /*69d50*/  LDSM.16.M88.4 R224, [R38+UR11+0x5880] ;  /* 0x0058800b26e0783b */ /* 0x000e700008000200 */
        /* <DEDUP_REMOVED lines=8> */
[-C--:B---3--:R-:W-:Y:S06]  /*69de0*/  HMMA.1688.F32.TF32 R8, R68, R4.reuse, R220 ;  /* 0x000000044408723c */ /* 0x088fec00000810dc */
[----:B------:R-:W-:Y:S04]  /*69df0*/  STL.64 [R1+0x3c98], R70 ;  /* 0x003c984601007387 */ /* 0x000fe80000100a00 */
[----:B------:R-:W-:Y:S01]  /*69e00*/  STL.64 [R1+0x3c90], R68 ;  /* 0x003c904401007387 */ /* 0x000fe20000100a00 */
[-C--:B------:R-:W-:Y:S03]  /*69e10*/  HMMA.1688.F32.TF32 R12, R236, R4.reuse, R200 ;  /* 0x00000004ec0c723c */ /* 0x080fe600000810c8 */
[----:B------:R-:W3:Y:S04]  /*69e20*/  LDSM.16.M88.4 R220, [R38+UR11+0x6080] ;  /* 0x0060800b26dc783b */ /* 0x000ee80008000200 */
[----:B------:R-:W-:Y:S05]  /*69e30*/  LDSM.16.M88.4 R200, [R38+UR11+0x9880] ;  /* 0x0098800b26c8783b */ /* 0x000fea0008000200 */
[----:B------:R-:W-:Y:S04]  /*69e40*/  STL.64 [R1+0x8c0], R8 ;  /* 0x0008c00801007387 */ /* 0x000fe80000100a00 */
[----:B------:R4:W-:Y:S02]  /*69e50*/  STL.64 [R1+0x8c8], R10 ;  /* 0x0008c80a01007387 */ /* 0x0009e40000100a00 */
[-C--:B----4-:R-:W-:Y:S06]  /*69e60*/  HMMA.1688.F32.TF32 R8, R240, R4.reuse, R216 ;  /* 0x00000004f008723c */ /* 0x090fec00000810d8 */
[----:B------:R-:W-:Y:S04]  /*69e70*/  STL.64 [R1+0x3ca8], R242 ;  /* 0x003ca8f201007387 */ /* 0x000fe80000100a00 */
[----:B------:R-:W-:Y:S04]  /*69e80*/  STL.64 [R1+0x3ca0], R240 ;  /* 0x003ca0f001007387 */ /* 0x000fe80000100a00 */
[----:B------:R-:W4:Y:S09]  /*69e90*/  LDSM.16.M88.4 R216, [R38+UR11+0x6880] ;  /* 0x0068800b26d8783b */ /* 0x000f320008000200 */
[----:B------:R-:W-:Y:S04]  /*69ea0*/  STL.64 [R1+0x2d0], R8 ;  /* 0x0002d00801007387 */ /* 0x000fe80000100a00 */
[----:B------:R2:W-:Y:S02]  /*69eb0*/  STL.64 [R1+0x2d8], R10 ;  /* 0x0002d80a01007387 */ /* 0x0005e40000100a00 */
[-C--:B--2---:R-:W-:Y:S02]  /*69ec0*/  HMMA.1688.F32.TF32 R8, R232, R4.reuse, R184 ;  /* 0x00000004e808723c */ /* 0x084fe400000810b8 */
[----:B------:R-:W-:Y:S04]  /*69ed0*/  STL.64 [R1+0xad0], R12 ;  /* 0x000ad00c01007387 */ /* 0x000fe80000100a00 */
[----:B------:R-:W-:Y:S01]  /*69ee0*/  HMMA.1688.F32.TF32 R4, R148, R4, R92 ;  /* 0x000000049404723c */ /* 0x000fe2000008105c */
[----:B------:R-:W-:Y:S04]  /*69ef0*/  STL.64 [R1+0xad8], R14 ;  /* 0x000ad80e01007387 */ /* 0x000fe80000100a00 */
[----:B------:R-:W2:Y:S04]  /*69f00*/  LDL.LU R248, [R1+0x16c0] ;  /* 0x0016c00001f87983 */ /* 0x000ea80000300800 */
[----:B------:R-:W4:Y:S08]  /*69f10*/  LDSM.16.M88.4 R184, [R38+UR11+0xb880] ;  /* 0x00b8800b26b8783b */ /* 0x000f300008000200 */
        /* <DEDUP_REMOVED lines=21> */
[----:B-1----:R-:W-:Y:S04]  /*6a070*/  STL [R1+0x3a6c], R226 ;  /* 0x003a6ce201007387 */ /* 0x002fe80000100800 */
[----:B------:R-:W-:Y:S04]  /*6a080*/  STL [R1+0x3a68], R227 ;  /* 0x003a68e301007387 */ /* 0x000fe80000100800 */
[----:B---3--:R-:W-:Y:S04]  /*6a090*/  STL [R1+0x3a74], R222 ;  /* 0x003a74de01007387 */ /* 0x008fe80000100800 */
[----:B------:R-:W-:Y:S04]  /*6a0a0*/  STL [R1+0x3a70], R223 ;  /* 0x003a70df01007387 */ /* 0x000fe80000100800 */
[----:B----4-:R-:W-:Y:S04]  /*6a0b0*/  STL [R1+0x3a7c], R218 ;  /* 0x003a7cda01007387 */ /* 0x010fe80000100800 */
[----:B------:R-:W-:Y:S04]  /*6a0c0*/  STL [R1+0x3a78], R219 ;  /* 0x003a78db01007387 */ /* 0x000fe80000100800 */
[----:B------:R-:W-:Y:S04]  /*6a0d0*/  STL [R1+0x3a84], R214 ;  /* 0x003a84d601007387 */ /* 0x000fe80000100800 */
[----:B------:R-:W-:Y:S04]  /*6a0e0*/  STL [R1+0x3a80], R215 ;  /* 0x003a80d701007387 */ /* 0x000fe80000100800 */
[----:B------:R1:W-:Y:S04]  /*6a0f0*/  STL [R1+0x3a8c], R146 ;  /* 0x003a8c9201007387 */ /* 0x0003e80000100800 */
[----:B------:R3:W-:Y:S04]  /*6a100*/  STL [R1+0x3a88], R147 ;  /* 0x003a889301007387 */ /* 0x0007e80000100800 */
[----:B------:R-:W-:Y:S04]  /*6a110*/  STL [R1+0x3a94], R142 ;  /* 0x003a948e01007387 */ /* 0x000fe80000100800 */
[----:B------:R4:W-:Y:S04]  /*6a120*/  STL [R1+0x3a90], R143 ;  /* 0x003a908f01007387 */ /* 0x0009e80000100800 */
[----:B------:R-:W-:Y:S04]  /*6a130*/  STL [R1+0x3a9c], R210 ;  /* 0x003a9cd201007387 */ /* 0x000fe80000100800 */
        /* <DEDUP_REMOVED lines=28> */
[----:B------:R4:W-:Y:S01]  /*6a300*/  STL [R1+0x3b08], R155 ;  /* 0x003b089b01007387 */ /* 0x0009e20000100800 */
[C---:B--2---:R-:W-:Y:S06]  /*6a310*/  HMMA.1688.F32.TF32 R8, R76.reuse, R228, R64 ;  /* 0x000000e44c08723c */ /* 0x044fec0000081040 */
[----:B------:R-:W-:-:S15]  /*6a320*/  HMMA.1688.F32.TF32 R4, R76, R224, R84 ;  /* 0x000000e04c04723c */ /* 0x000fde0000081054 */
[----:B------:R-:W-:-:S02]  /*6a330*/  NOP ;  /* 0x0000000000007918 */ /* 0x000fc40000000000 */
[----:B------:R-:W-:Y:S04]  /*6a340*/  STL.64 [R1+0x260], R8 ;  /* 0x0002600801007387 */ /* 0x000fe80000100a00 */
[----:B------:R2:W-:Y:S04]  /*6a350*/  STL.64 [R1+0x268], R10 ;  /* 0x0002680a01007387 */ /* 0x0005e80000100a00 */
[----:B------:R-:W2:Y:S04]  /*6a360*/  LDL.LU R64, [R1+0x16b0] ;  /* 0x0016b00001407983 */ /* 0x000ea80000300800 */
[----:B------:R-:W2:Y:S04]  /*6a370*/  LDL.LU R65, [R1+0x16b4] ;  /* 0x0016b40001417983 */ /* 0x000ea80000300800 */
[----:B------:R-:W2:Y:S04]  /*6a380*/  LDL.LU R66, [R1+0x16b8] ;  /* 0x0016b80001427983 */ /* 0x000ea80000300800 */
[----:B------:R-:W2:Y:S01]  /*6a390*/  LDL.LU R67, [R1+0x16bc] ;  /* 0x0016bc0001437983 */ /* 0x000ea20000300800 */
[----:B-1----:R-:W-:Y:S01]  /*6a3a0*/  IMAD.MOV.U32 R146, RZ, RZ, R4 ;  /* 0x000000ffff927224 */ /* 0x002fe200078e0004 */
[----:B------:R-:W-:Y:S01]  /*6a3b0*/  MOV R214, R6 ;  /* 0x0000000600d67202 */ /* 0x000fe20000000f00 */
[----:B---3--:R-:W-:-:S02]  /*6a3c0*/  IMAD.MOV.U32 R147, RZ, RZ, R5 ;  /* 0x000000ffff937224 */ /* 0x008fc400078e0005 */
[----:B------:R-:W-:Y:S02]  /*6a3d0*/  IMAD.MOV.U32 R215, RZ, RZ, R7 ;  /* 0x000000ffffd77224 */ /* 0x000fe400078e0007 */
[----:B------:R-:W-:Y:S03]  /*6a3e0*/  HMMA.1688.F32.TF32 R4, R76, R220, R88 ;  /* 0x000000dc4c04723c */ /* 0x000fe60000081058 */
        /* <DEDUP_REMOVED lines=8> */
[----:B----4-:R-:W-:Y:S01]  /*6a470*/  IMAD.MOV.U32 R143, RZ, RZ, R7 ;  /* 0x000000ffff8f7224 */ /* 0x010fe200078e0007 */
[----:B------:R-:W-:Y:S01]  /*6a480*/  MOV R142, R6 ;  /* 0x00000006008e7202 */ /* 0x000fe20000000f00 */
[----:B------:R-:W-:-:S02]  /*6a490*/  IMAD.MOV.U32 R211, RZ, RZ, R5 ;  /* 0x000000ffffd37224 */ /* 0x000fc400078e0005 */
[----:B------:R-:W-:Y:S01]  /*6a4a0*/  IMAD.MOV.U32 R210, RZ, RZ, R4 ;  /* 0x000000ffffd27224 */ /* 0x000fe200078e0004 */
[----:B------:R4:W-:Y:S04]  /*6a4b0*/  STL [R1+0x3b2c], R143 ;  /* 0x003b2c8f01007387 */ /* 0x0009e80000100800 */
        /* <DEDUP_REMOVED lines=17> */
[----:B------:R-:W-:Y:S04]  /*6a5d0*/  STL [R1+0x3b38], R206 ;  /* 0x003b38ce01007387 */ /* 0x000fe80000100800 */
[----:B------:R1:W-:Y:S04]  /*6a5e0*/  STL [R1+0x3b34], R203 ;  /* 0x003b34cb01007387 */ /* 0x0003e80000100800 */
[----:B------:R1:W-:Y:S01]  /*6a5f0*/  STL [R1+0x3b30], R202 ;  /* 0x003b30ca01007387 */ /* 0x0003e20000100800 */
[----:B--2---:R-:W-:-:S15]  /*6a600*/  HMMA.1688.F32.TF32 R4, R76, R212, R64 ;  /* 0x000000d44c04723c */ /* 0x004fde0000081040 */
[----:B------:R-:W-:-:S09]  /*6a610*/  NOP ;  /* 0x0000000000007918 */ /* 0x000fd20000000000 */
[----:B------:R-:W-:Y:S01]  /*6a620*/  IMAD.MOV.U32 R194, RZ, RZ, R4 ;  /* 0x000000ffffc27224 */ /* 0x000fe200078e0004 */
[----:B------:R-:W-:Y:S01]  /*6a630*/  MOV R198, R6 ;  /* 0x0000000600c67202 */ /* 0x000fe20000000f00 */
[----:B------:R-:W-:Y:S02]  /*6a640*/  IMAD.MOV.U32 R195, RZ, RZ, R5 ;  /* 0x000000ffffc37224 */ /* 0x000fe400078e0005 */
[----:B------:R-:W-:Y:S02]  /*6a650*/  IMAD.MOV.U32 R199, RZ, RZ, R7 ;  /* 0x000000ffffc77224 */ /* 0x000fe400078e0007 */
[----:B---3--:R-:W-:Y:S03]  /*6a660*/  HMMA.1688.F32.TF32 R4, R76, R144, R88 ;  /* 0x000000904c04723c */ /* 0x008fe60000081058 */
[----:B------:R-:W-:Y:S04]  /*6a670*/  STL [R1+0x3b4c], R199 ;  /* 0x003b4cc701007387 */ /* 0x000fe80000100800 */
[----:B------:R-:W-:Y:S04]  /*6a680*/  STL [R1+0x3b48], R198 ;  /* 0x003b48c601007387 */ /* 0x000fe80000100800 */
[----:B------:R2:W-:Y:S04]  /*6a690*/  STL [R1+0x3b44], R195 ;  /* 0x003b44c301007387 */ /* 0x0005e80000100800 */
[----:B------:R3:W-:Y:S04]  /*6a6a0*/  STL [R1+0x3b40], R194 ;  /* 0x003b40c201007387 */ /* 0x0007e80000100800 */
        /* <DEDUP_REMOVED lines=8> */
[----:B----4-:R-:W-:Y:S03]  /*6a730*/  HMMA.1688.F32.TF32 R4, R76, R140, R84 ;  /* 0x0000008c4c04723c */ /* 0x010fe60000081054 */
[----:B------:R4:W-:Y:S04]  /*6a740*/  STL [R1+0x3b5c], R223 ;  /* 0x003b5cdf01007387 */ /* 0x0009e80000100800 */
[----:B------:R-:W-:Y:S04]  /*6a750*/  STL [R1+0x3b58], R222 ;  /* 0x003b58de01007387 */ /* 0x000fe80000100800 */
[----:B------:R4:W-:Y:S04]  /*6a760*/  STL [R1+0x3b54], R219 ;  /* 0x003b54db01007387 */ /* 0x0009e80000100800 */
[----:B------:R4:W-:Y:S09]  /*6a770*/  STL [R1+0x3b50], R218 ;  /* 0x003b50da01007387 */ /* 0x0009f20000100800 */
[----:B------:R-:W-:Y:S01]  /*6a780*/  IMAD.MOV.U32 R191, RZ, RZ, R7 ;  /* 0x000000ffffbf7224 */ /* 0x000fe200078e0007 */
[----:B------:R-:W-:Y:S01]  /*6a790*/  MOV R190, R6 ;  /* 0x0000000600be7202 */ /* 0x000fe20000000f00 */
[----:B------:R-:W-:-:S02]  /*6a7a0*/  IMAD.MOV.U32 R187, RZ, RZ, R5 ;  /* 0x000000ffffbb7224 */ /* 0x000fc400078e0005 */
[----:B------:R-:W-:Y:S01]  /*6a7b0*/  IMAD.MOV.U32 R186, RZ, RZ, R4 ;  /* 0x000000ffffba7224 */ /* 0x000fe200078e0004 */
[----:B------:R4:W-:Y:S01]  /*6a7c0*/  STL [R1+0x3b6c], R191 ;  /* 0x003b6cbf01007387 */ /* 0x0009e20000100800 */
[----:B------:R-:W-:Y:S03]  /*6a7d0*/  HMMA.1688.F32.TF32 R4, R76, R208, R248 ;  /* 0x000000d04c04723c */ /* 0x000fe600000810f8 */
[----:B------:R-:W-:Y:S04]  /*6a7e0*/  STL [R1+0x3b68], R190 ;  /* 0x003b68be01007387 */ /* 0x000fe80000100800 */
[----:B------:R4:W-:Y:S04]  /*6a7f0*/  STL [R1+0x3b64], R187 ;  /* 0x003b64bb01007387 */ /* 0x0009e80000100800 */
[----:B------:R4:W-:Y:S04]  /*6a800*/  STL [R1+0x3b60], R186 ;  /* 0x003b60ba01007387 */ /* 0x0009e80000100800 */
        /* <DEDUP_REMOVED lines=8> */
[----:B------:R-:W-:Y:S01]  /*6a890*/  IMAD.MOV.U32 R183, RZ, RZ, R7 ;  /* 0x000000ffffb77224 */ /* 0x000fe200078e0007 */
[----:B------:R-:W-:Y:S01]  /*6a8a0*/  MOV R182, R6 ;  /* 0x0000000600b67202 */ /* 0x000fe20000000f00 */
[----:B------:R-:W-:-:S02]  /*6a8b0*/  IMAD.MOV.U32 R179, RZ, RZ, R5 ;  /* 0x000000ffffb37224 */ /* 0x000fc400078e0005 */
        /* <DEDUP_REMOVED lines=30> */
[----:B---3--:R-:W-:Y:S01]  /*6aaa0*/  HMMA.1688.F32.TF32 R4, R76, R200, R248 ;  /* 0x000000c84c04723c */ /* 0x008fe200000810f8 */
[----:B------:R-:W3:Y:S04]  /*6aab0*/  LDL.LU R248, [R1+0x15f0] ;  /* 0x0015f00001f87983 */ /* 0x000ee80000300800 */
[----:B------:R-:W3:Y:S04]  /*6aac0*/  LDL.LU R249, [R1+0x15f4] ;  /* 0x0015f40001f97983 */ /* 0x000ee80000300800 */
[----:B------:R-:W3:Y:S04]  /*6aad0*/  LDL.LU R250, [R1+0x15f8] ;  /* 0x0015f80001fa7983 */ /* 0x000ee80000300800 */
[----:B------:R-:W3:Y:S11]  /*6aae0*/  LDL.LU R251, [R1+0x15fc] ;  /* 0x0015fc0001fb7983 */ /* 0x000ef60000300800 */
[----:B------:R-:W-:Y:S01]  /*6aaf0*/  IMAD.MOV.U32 R226, RZ, RZ, R4 ;  /* 0x000000ffffe27224 */ /* 0x000fe200078e0004 */
[----:B------:R-:W-:Y:S01]  /*6ab00*/  MOV R230, R6 ;  /* 0x0000000600e67202 */ /* 0x000fe20000000f00 */
[----:B------:R-:W-:-:S02]  /*6ab10*/  IMAD.MOV.U32 R227, RZ, RZ, R5 ;  /* 0x000000ffffe37224 */ /* 0x000fc400078e0005 */
[----:B------:R-:W-:Y:S02]  /*6ab20*/  IMAD.MOV.U32 R231, RZ, RZ, R7 ;  /* 0x000000ffffe77224 */ /* 0x000fe400078e0007 */
[----:B----4-:R-:W-:-:S15]  /*6ab30*/  HMMA.1688.F32.TF32 R4, R76, R196, R52 ;  /* 0x000000c44c04723c */ /* 0x010fde0000081034 */
[----:B------:R-:W-:-:S09]  /*6ab40*/  NOP ;  /* 0x0000000000007918 */ /* 0x000fd20000000000 */
[----:B------:R-:W-:Y:S01]  /*6ab50*/  IMAD.MOV.U32 R162, RZ, RZ, R4 ;  /* 0x000000ffffa27224 */ /* 0x000fe200078e0004 */
[----:B------:R-:W-:Y:S01]  /*6ab60*/  MOV R166, R6 ;  /* 0x0000000600a67202 */ /* 0x000fe20000000f00 */
[----:B------:R-:W-:Y:S02]  /*6ab70*/  IMAD.MOV.U32 R163, RZ, RZ, R5 ;  /* 0x000000ffffa37224 */ /* 0x000fe400078e0005 */
[----:B------:R-:W-:Y:S02]  /*6ab80*/  IMAD.MOV.U32 R167, RZ, RZ, R7 ;  /* 0x000000ffffa77224 */ /* 0x000fe400078e0007 */
[C---:B------:R-:W-:Y:S06]  /*6ab90*/  HMMA.1688.F32.TF32 R4, R76.reuse, R192, R56 ;  /* 0x000000c04c04723c */ /* 0x040fec0000081038 */
[----:B------:R-:W-:-:S15]  /*6aba0*/  HMMA.1688.F32.TF32 R12, R76, R184, R64 ;  /* 0x000000b84c0c723c */ /* 0x000fde0000081040 */
[----:B------:R-:W-:-:S03]  /*6abb0*/  NOP ;  /* 0x0000000000007918 */ /* 0x000fc60000000000 */
[----:B------:R-:W-:Y:S01]  /*6abc0*/  IMAD.MOV.U32 R154, RZ, RZ, R4 ;  /* 0x000000ffff9a7224 */ /* 0x000fe200078e0004 */
[----:B------:R-:W-:Y:S01]  /*6abd0*/  MOV R158, R6 ;  /* 0x00000006009e7202 */ /* 0x000fe20000000f00 */
[----:B------:R-:W-:Y:S02]  /*6abe0*/  IMAD.MOV.U32 R155, RZ, RZ, R5 ;  /* 0x000000ffff9b7224 */ /* 0x000fe400078e0005 */
[----:B------:R-:W-:Y:S02]  /*6abf0*/  IMAD.MOV.U32 R159, RZ, RZ, R7 ;  /* 0x000000ffff9f7224 */ /* 0x000fe400078e0007 */
[----:B------:R-:W-:Y:S01]  /*6ac00*/  HMMA.1688.F32.TF32 R4, R76, R188, R60 ;  /* 0x000000bc4c04723c */ /* 0x000fe2000008103c */
[----:B------:R-:W-:Y:S01]  /*6ac10*/  MOV R10, R14 ;  /* 0x0000000e000a7202 */ /* 0x000fe20000000f00 */
[----:B------:R-:W-:-:S15]  /*6ac20*/  IMAD.MOV.U32 R11, RZ, RZ, R15 ;  /* 0x000000ffff0b7224 */ /* 0x000fde00078e000f */
[----:B------:R-:W-:-:S07]  /*6ac30*/  NOP ;  /* 0x0000000000007918 */ /* 0x000fce0000000000 */
[----:B-1----:R-:W-:Y:S01]  /*6ac40*/  MOV R147, R6 ;  /* 0x0000000600937202 */ /* 0x002fe20000000f00 */
[----:B------:R-:W-:Y:S02]  /*6ac50*/  IMAD.MOV.U32 R146, RZ, RZ, R7 ;  /* 0x000000ffff927224 */ /* 0x000fe400078e0007 */
        /* <DEDUP_REMOVED lines=8> */
[----:B--2---:R-:W-:-:S15]  /*6ace0*/  HMMA.1688.F32.TF32 R12, R76, R176, R88 ;  /* 0x000000b04c0c723c */ /* 0x004fde0000081058 */
[----:B------:R-:W-:-:S09]  /*6acf0*/  NOP ;  /* 0x0000000000007918 */ /* 0x000fd20000000000 */
[----:B------:R-:W-:Y:S01]  /*6ad00*/  IMAD.MOV.U32 R207, RZ, RZ, R12 ;  /* 0x000000ffffcf7224 */ /* 0x000fe200078e000c */
[----:B------:R-:W-:Y:S01]  /*6ad10*/  MOV R203, R14 ;  /* 0x0000000e00cb7202 */ /* 0x000fe20000000f00 */
[----:B------:R-:W-:Y:S02]  /*6ad20*/  IMAD.MOV.U32 R206, RZ, RZ, R13 ;  /* 0x000000ffffce7224 */ /* 0x000fe400078e000d */
[----:B------:R-:W-:Y:S02]  /*6ad30*/  IMAD.MOV.U32 R202, RZ, RZ, R15 ;  /* 0x000000ffffca7224 */ /* 0x000fe400078e000f */
[C---:B---3--:R-:W-:Y:S01]  /*6ad40*/  HMMA.1688.F32.TF32 R12, R76.reuse, R172, R248 ;  /* 0x000000ac4c0c723c */ /* 0x048fe200000810f8 */
        /* <DEDUP_REMOVED lines=58> */
[----:B----4-:R-:W-:-:S15]  /*6b0f0*/  HMMA.1688.F32.TF32 R16, R76, R168, R36 ;  /* 0x000000a84c10723c */ /* 0x010fde0000081024 */
        /* <DEDUP_REMOVED lines=11> */
[C---:B---3--:R-:W-:Y:S06]  /*6b1b0*/  HMMA.1688.F32.TF32 R16, R76.reuse, R160, R124 ;  /* 0x000000a04c10723c */ /* 0x048fec000008107c */
[----:B------:R-:W-:-:S15]  /*6b1c0*/  HMMA.1688.F32.TF32 R24, R76, R152, R128 ;  /* 0x000000984c18723c */ /* 0x000fde0000081080 */
[----:B------:R-:W-:-:S03]  /*6b1d0*/  NOP ;  /* 0x0000000000007918 */ /* 0x000fc60000000000 */
[----:B------:R-:W-:Y:S01]  /*6b1e0*/  IMAD.MOV.U32 R191, RZ, RZ, R16 ;  /* 0x000000ffffbf7224 */ /* 0x000fe200078e0010 */
[----:B------:R-:W-:Y:S01]  /*6b1f0*/  MOV R187, R18 ;  /* 0x0000001200bb7202 */ /* 0x000fe20000000f00 */
[----:B------:R-:W-:Y:S02]  /*6b200*/  IMAD.MOV.U32 R190, RZ, RZ, R17 ;  /* 0x000000ffffbe7224 */ /* 0x000fe400078e0011 */
[----:B------:R-:W-:Y:S02]  /*6b210*/  IMAD.MOV.U32 R186, RZ, RZ, R19 ;  /* 0x000000ffffba7224 */ /* 0x000fe400078e0013 */
[----:B------:R-:W-:Y:S06]  /*6b220*/  HMMA.1688.F32.TF32 R16, R76, R156, R40 ;  /* 0x0000009c4c10723c */ /* 0x000fec0000081028 */
[----:B------:R-:W-:Y:S01]  /*6b230*/  HMMA.1688.F32.TF32 R32, R80, R228, R44 ;  /* 0x000000e45020723c */ /* 0x000fe2000008102c */
[----:B------:R-:W-:Y:S01]  /*6b240*/  MOV R22, R26 ;  /* 0x0000001a00167202 */ /* 0x000fe20000000f00 */
[----:B------:R-:W-:-:S04]  /*6b250*/  IMAD.MOV.U32 R23, RZ, RZ, R27 ;  /* 0x000000ffff177224 */ /* 0x000fc800078e001b */
[----:B------:R-:W-:-:S12]  /*6b260*/  HMMA.1688.F32.TF32 R28, R80, R224, R48 ;  /* 0x000000e0501c723c */ /* 0x000fd80000081030 */
[----:B------:R-:W-:Y:S01]  /*6b270*/  MOV R179, R18 ;  /* 0x0000001200b37202 */ /* 0x000fe20000000f00 */
[----:B------:R-:W-:Y:S02]  /*6b280*/  IMAD.MOV.U32 R178, RZ, RZ, R19 ;  /* 0x000000ffffb27224 */ /* 0x000fe400078e0013 */
[----:B------:R-:W-:Y:S02]  /*6b290*/  IMAD.MOV.U32 R18, RZ, RZ, R24 ;  /* 0x000000ffff127224 */ /* 0x000fe400078e0018 */
[----:B------:R-:W-:Y:S02]  /*6b2a0*/  IMAD.MOV.U32 R19, RZ, RZ, R25 ;  /* 0x000000ffff137224 */ /* 0x000fe400078e0019 */
[C---:B------:R-:W-:Y:S01]  /*6b2b0*/  HMMA.1688.F32.TF32 R24, R80.reuse, R220, R52 ;  /* 0x000000dc5018723c */ /* 0x040fe20000081034 */
[----:B------:R-:W-:Y:S04]  /*6b2c0*/  STL.64 [R1+0x660], R32 ;  /* 0x0006602001007387 */ /* 0x000fe80000100a00 */
[----:B------:R1:W-:Y:S04]  /*6b2d0*/  STL.64 [R1+0x668], R34 ;  /* 0x0006682201007387 */ /* 0x0003e80000100a00 */
[----:B------:R-:W-:Y:S01]  /*6b2e0*/  STL.64 [R1+0x650], R28 ;  /* 0x0006501c01007387 */ /* 0x000fe20000100a00 */
[C---:B-1----:R-:W-:Y:S03]  /*6b2f0*/  HMMA.1688.F32.TF32 R32, R80.reuse, R216, R56 ;  /* 0x000000d85020723c */ /* 0x042fe60000081038 */
[----:B------:R1:W-:Y:S10]  /*6b300*/  STL.64 [R1+0x658], R30 ;  /* 0x0006581e01007387 */ /* 0x0003f40000100a00 */
        /* <DEDUP_REMOVED lines=90> */
[----:B------:R-:W2:Y:S04]  /*6b8b0*/  LDL.LU R35, [R1+0x14bc] ;  /* 0x0014bc0001237983 */ /* 0x000ea80000300800 */
[----:B----4-:R-:W4:Y:S04]  /*6b8c0*/  LDL.LU R24, [R1+0x14c0] ;  /* 0x0014c00001187983 */ /* 0x010f280000300800 */
        /* <DEDUP_REMOVED lines=47> */
[C---:B---3--:R-:W-:Y:S06]  /*6bbc0*/  HMMA.1688.F32.TF32 R60, R80.reuse, R156, R60 ;  /* 0x0000009c503c723c */ /* 0x048fec000008103c */
[C---:B------:R-:W-:Y:S06]  /*6bbd0*/  HMMA.1688.F32.TF32 R52, R80.reuse, R164, R52 ;  /* 0x000000a45034723c */ /* 0x040fec0000081034 */
[C---:B------:R-:W-:Y:S06]  /*6bbe0*/  HMMA.1688.F32.TF32 R48, R80.reuse, R168, R48 ;  /* 0x000000a85030723c */ /* 0x040fec0000081030 */
[C---:B------:R-:W-:Y:S06]  /*6bbf0*/  HMMA.1688.F32.TF32 R44, R80.reuse, R172, R44 ;  /* 0x000000ac502c723c */ /* 0x040fec000008102c */
[C---:B--2---:R-:W-:Y:S06]  /*6bc00*/  HMMA.1688.F32.TF32 R32, R80.reuse, R180, R32 ;  /* 0x000000b45020723c */ /* 0x044fec0000081020 */
[C---:B----4-:R-:W-:Y:S06]  /*6bc10*/  HMMA.1688.F32.TF32 R24, R80.reuse, R184, R24 ;  /* 0x000000b85018723c */ /* 0x050fec0000081018 */
        /* <DEDUP_REMOVED lines=16> */
[----:B------:R1:W-:Y:S01]  /*6bd20*/  STL.64 [R1+0x5b8], R74 ;  /* 0x0005b84a01007387 */ /* 0x0003e20000100a00 */
[----:B------:R-:W-:Y:S03]  /*6bd30*/  HMMA.1688.F32.TF32 R80, R80, R152, R64 ;  /* 0x000000985050723c */ /* 0x000fe60000081040 */
[----:B-1----:R-:W4:Y:S04]  /*6bd40*/  LDL.LU.64 R74, [R1+0x3c88] ;  /* 0x003c8800014a7983 */ /* 0x002f280000300a00 */
[----:B------:R-:W4:Y:S04]  /*6bd50*/  LDL.LU.64 R72, [R1+0x3c80] ;  /* 0x003c800001487983 */ /* 0x000f280000300a00 */
[----:B------:R-:W-:Y:S04]  /*6bd60*/  STL.64 [R1+0x5a0], R28 ;  /* 0x0005a01c01007387 */ /* 0x000fe80000100a00 */
[----:B------:R1:W-:Y:S04]  /*6bd70*/  STL.64 [R1+0x5a8], R30 ;  /* 0x0005a81e01007387 */ /* 0x0003e80000100a00 */
[----:B-1----:R-:W2:Y:S04]  /*6bd80*/  LDL.LU.64 R30, [R1+0x3c78] ;  /* 0x003c7800011e7983 */ /* 0x002ea80000300a00 */
        /* <DEDUP_REMOVED lines=9> */
[----:B------:R1:W-:Y:S04]  /*6be20*/  STL.64 [R1+0x560], R44 ;  /* 0x0005602c01007387 */ /* 0x0003e80000100a00 */
[----:B------:R-:W-:Y:S04]  /*6be30*/  STL.64 [R1+0x568], R46 ;  /* 0x0005682e01007387 */ /* 0x000fe80000100a00 */
[----:B-1----:R-:W3:Y:S04]  /*6be40*/  LDL.LU.64 R44, [R1+0x3c58] ;  /* 0x003c5800012c7983 */ /* 0x002ee80000300a00 */
        /* <DEDUP_REMOVED lines=19> */
[C---:B----4-:R-:W-:Y:S06]  /*6bf80*/  HMMA.1688.F32.TF32 R84, R72.reuse, R228, R84 ;  /* 0x000000e44854723c */ /* 0x050fec0000081054 */
[----:B------:R-:W-:-:S15]  /*6bf90*/  HMMA.1688.F32.TF32 R88, R72, R224, R88 ;  /* 0x000000e04858723c */ /* 0x000fde0000081058 */
[----:B------:R-:W-:-:S02]  /*6bfa0*/  NOP ;  /* 0x0000000000007918 */ /* 0x000fc40000000000 */
[----:B------:R1:W-:Y:S04]  /*6bfb0*/  STL.64 [R1+0x100], R84 ;  /* 0x0001005401007387 */ /* 0x0003e80000100a00 */
[----:B------:R-:W-:Y:S04]  /*6bfc0*/  STL.64 [R1+0x108], R86 ;  /* 0x0001085601007387 */ /* 0x000fe80000100a00 */
[----:B-1----:R-:W4:Y:S04]  /*6bfd0*/  LDL.LU.64 R84, [R1+0x3c28] ;  /* 0x003c280001547983 */ /* 0x002f280000300a00 */
[----:B------:R1:W-:Y:S04]  /*6bfe0*/  STL.64 [R1+0xf0], R88 ;  /* 0x0000f05801007387 */ /* 0x0003e80000100a00 */
[----:B------:R-:W-:Y:S04]  /*6bff0*/  STL.64 [R1+0xf8], R90 ;  /* 0x0000f85a01007387 */ /* 0x000fe80000100a00 */
[----:B-1----:R-:W4:Y:S01]  /*6c000*/  LDL.LU.64 R88, [R1+0x3c20] ;  /* 0x003c200001587983 */ /* 0x002f220000300a00 */
[----:B---3--:R-:W-:-:S15]  /*6c010*/  HMMA.1688.F32.TF32 R80, R72, R220, R80 ;  /* 0x000000dc4850723c */ /* 0x008fde0000081050 */
        /* <DEDUP_REMOVED lines=9> */
[----:B------:R3:W-:Y:S01]  /*6c0b0*/  STL.64 [R1+0xc8], R78 ;  /* 0x0000c84e01007387 */ /* 0x0007e20000100a00 */
[C---:B-1----:R-:W-:Y:S06]  /*6c0c0*/  HMMA.1688.F32.TF32 R80, R72.reuse, R140, R100 ;  /* 0x0000008c4850723c */ /* 0x042fec0000081064 */
[----:B---3--:R-:W-:Y:S01]  /*6c0d0*/  HMMA.1688.F32.TF32 R76, R72, R208, R104 ;  /* 0x000000d0484c723c */ /* 0x008fe20000081068 */
        /* <DEDUP_REMOVED lines=8> */
[C---:B---3--:R-:W-:Y:S05]  /*6c160*/  HMMA.1688.F32.TF32 R76, R72.reuse, R196, R112 ;  /* 0x000000c4484c723c */ /* 0x048fea0000081070 */
        /* <DEDUP_REMOVED lines=17> */
[----:B---3--:R-:W-:Y:S05]  /*6c280*/  HMMA.1688.F32.TF32 R76, R72, R172, R128 ;  /* 0x000000ac484c723c */ /* 0x008fea0000081080 */
[----:B------:R1:W-:Y:S04]  /*6c290*/  STL.64 [R1+0x20], R92 ;  /* 0x0000205c01007387 */ /* 0x0003e80000100a00 */
[----:B------:R3:W-:Y:S01]  /*6c2a0*/  STL.64 [R1+0x28], R94 ;  /* 0x0000285e01007387 */ /* 0x0007e20000100a00 */
[----:B------:R-:W-:Y:S01]  /*6c2b0*/  IMAD.MOV.U32 R130, RZ, RZ, R53 ;  /* 0x000000ffff827224 */ /* 0x000fe200078e0035 */
[----:B------:R-:W-:Y:S01]  /*6c2c0*/  MOV R124, R44 ;  /* 0x0000002c007c7202 */ /* 0x000fe20000000f00 */
[----:B------:R-:W-:-:S05]  /*6c2d0*/  IMAD.MOV.U32 R131, RZ, RZ, R52 ;  /* 0x000000ffff837224 */ /* 0x000fca00078e0034 */
[----:B------:R-:W-:Y:S04]  /*6c2e0*/  STL.64 [R1+0x10], R80 ;  /* 0x0000105001007387 */ /* 0x000fe80000100a00 */
[----:B------:R-:W-:Y:S04]  /*6c2f0*/  STL.64 [R1+0x18], R82 ;  /* 0x0000185201007387 */ /* 0x000fe80000100a00 */
[----:B------:R-:W4:Y:S04]  /*6c300*/  LDL.LU R128, [R1+0x11a0] ;  /* 0x0011a00001807983 */ /* 0x000f280000300800 */
[----:B------:R3:W-:Y:S04]  /*6c310*/  STL.64 [R1], R76 ;  /* 0x0000004c01007387 */ /* 0x0007e80000100a00 */
[----:B------:R3:W-:Y:S01]  /*6c320*/  STL.64 [R1+0x8], R78 ;  /* 0x0000084e01007387 */ /* 0x0007e20000100a00 */
[----:B--2---:R-:W-:-:S03]  /*6c330*/  IMAD.MOV.U32 R125, RZ, RZ, R48 ;  /* 0x000000ffff7d7224 */ /* 0x004fc600078e0030 */
[----:B------:R-:W4:Y:S04]  /*6c340*/  LDL.LU R129, [R1+0x11a4] ;  /* 0x0011a40001817983 */ /* 0x000f280000300800 */
[----:B------:R-:W2:Y:S04]  /*6c350*/  LDL.LU R53, [R1+0x3c1c] ;  /* 0x003c1c0001357983 */ /* 0x000ea80000300800 */
[----:B------:R-:W3:Y:S01]  /*6c360*/  LDL.LU R52, [R1+0x3c18] ;  /* 0x003c180001347983 */ /* 0x000ee20000300800 */
[----:B------:R-:W-:-:S03]  /*6c370*/  IMAD.MOV.U32 R126, RZ, RZ, R49 ;  /* 0x000000ffff7e7224 */ /* 0x000fc600078e0031 */
[----:B------:R-:W4:Y:S01]  /*6c380*/  LDL.LU R44, [R1+0x3c14] ;  /* 0x003c1400012c7983 */ /* 0x000f220000300800 */
[----:B------:R-:W-:-:S03]  /*6c390*/  IMAD.MOV.U32 R127, RZ, RZ, R45 ;  /* 0x000000ffff7f7224 */ /* 0x000fc600078e002d */
[----:B------:R-:W4:Y:S04]  /*6c3a0*/  LDL.LU R48, [R1+0x3c10] ;  /* 0x003c100001307983 */ /* 0x000f280000300800 */
[----:B------:R-:W4:Y:S04]  /*6c3b0*/  LDL.LU R49, [R1+0x3c0c] ;  /* 0x003c0c0001317983 */ /* 0x000f280000300800 */
[----:B------:R-:W4:Y:S01]  /*6c3c0*/  LDL.LU R45, [R1+0x3c08] ;  /* 0x003c0800012d7983 */ /* 0x000f220000300800 */
[----:B--2---:R-:W-:-:S03]  /*6c3d0*/  MOV R120, R53 ;  /* 0x0000003500787202 */ /* 0x004fc60000000f00 */
[----:B------:R-:W2:Y:S01]  /*6c3e0*/  LDL.LU R53, [R1+0x3c04] ;  /* 0x003c040001357983 */ /* 0x000ea20000300800 */
[----:B---3--:R-:W-:-:S03]  /*6c3f0*/  IMAD.MOV.U32 R121, RZ, RZ, R52 ;  /* 0x000000ffff797224 */ /* 0x008fc600078e0034 */
[----:B------:R-:W3:Y:S01]  /*6c400*/  LDL.LU R52, [R1+0x3c00] ;  /* 0x003c000001347983 */ /* 0x000ee20000300800 */
[----:B----4-:R-:W-:-:S03]  /*6c410*/  IMAD.MOV.U32 R122, RZ, RZ, R44 ;  /* 0x000000ffff7a7224 */ /* 0x010fc600078e002c */
[----:B------:R-:W4:Y:S01]  /*6c420*/  LDL.LU R44, [R1+0x3bfc] ;  /* 0x003bfc00012c7983 */ /* 0x000f220000300800 */
[----:B------:R-:W-:-:S03]  /*6c430*/  IMAD.MOV.U32 R123, RZ, RZ, R48 ;  /* 0x000000ffff7b7224 */ /* 0x000fc600078e0030 */
[----:B------:R-:W4:Y:S01]  /*6c440*/  LDL.LU R48, [R1+0x3bf8] ;  /* 0x003bf80001307983 */ /* 0x000f220000300800 */
[----:B------:R-:W-:-:S03]  /*6c450*/  IMAD.MOV.U32 R139, RZ, RZ, R49 ;  /* 0x000000ffff8b7224 */ /* 0x000fc600078e0031 */
[----:B------:R-:W4:Y:S01]  /*6c460*/  LDL.LU R136, [R1+0x11d0] ;  /* 0x0011d00001887983 */ /* 0x000f220000300800 */
[----:B------:R-:W-:-:S03]  /*6c470*/  MOV R138, R45 ;  /* 0x0000002d008a7202 */ /* 0x000fc60000000f00 */
[----:B------:R-:W4:Y:S04]  /*6c480*/  LDL.LU R137, [R1+0x11d4] ;  /* 0x0011d40001897983 */ /* 0x000f280000300800 */
[----:B------:R-:W4:Y:S04]  /*6c490*/  LDL.LU R45, [R1+0x3bf4] ;  /* 0x003bf400012d7983 */ /* 0x000f280000300800 */
[----:B------:R-:W4:Y:S01]  /*6c4a0*/  LDL.LU R49, [R1+0x3bf0] ;  /* 0x003bf00001317983 */ /* 0x000f220000300800 */
[----:B--2---:R-:W-:Y:S01]  /*6c4b0*/  IMAD.MOV.U32 R119, RZ, RZ, R53 ;  /* 0x000000ffff777224 */ /* 0x004fe200078e0035 */
[----:B---3--:R-:W-:Y:S01]  /*6c4c0*/  MOV R118, R52 ;  /* 0x0000003400767202 */ /* 0x008fe20000000f00 */
[----:B----4-:R-:W-:-:S02]  /*6c4d0*/  IMAD.MOV.U32 R116, RZ, RZ, R44 ;  /* 0x000000ffff747224 */ /* 0x010fc400078e002c */
[----:B------:R-:W2:Y:S01]  /*6c4e0*/  LDL.LU R44, [R1+0x3bec] ;  /* 0x003bec00012c7983 */ /* 0x000ea20000300800 */
[----:B------:R-:W-:-:S03]  /*6c4f0*/  IMAD.MOV.U32 R117, RZ, RZ, R48 ;  /* 0x000000ffff757224 */ /* 0x000fc600078e0030 */
[----:B------:R-:W3:Y:S04]  /*6c500*/  LDL.LU R48, [R1+0x3be8] ;  /* 0x003be80001307983 */ /* 0x000ee80000300800 */
[----:B------:R-:W4:Y:S04]  /*6c510*/  LDL.LU R52, [R1+0x3be4] ;  /* 0x003be40001347983 */ /* 0x000f280000300800 */
[----:B------:R-:W4:Y:S01]  /*6c520*/  LDL.LU R53, [R1+0x3be0] ;  /* 0x003be00001357983 */ /* 0x000f220000300800 */
[----:B------:R-:W-:-:S03]  /*6c530*/  IMAD.MOV.U32 R111, RZ, RZ, R45 ;  /* 0x000000ffff6f7224 */ /* 0x000fc600078e002d */
[----:B------:R-:W4:Y:S01]  /*6c540*/  LDL.LU R108, [R1+0x1200] ;  /* 0x00120000016c7983 */ /* 0x000f220000300800 */
[----:B------:R-:W-:-:S03]  /*6c550*/  IMAD.MOV.U32 R110, RZ, RZ, R49 ;  /* 0x000000ffff6e7224 */ /* 0x000fc600078e0031 */
[----:B------:R-:W4:Y:S04]  /*6c560*/  LDL.LU R109, [R1+0x1204] ;  /* 0x00120400016d7983 */ /* 0x000f280000300800 */
[----:B------:R-:W4:Y:S04]  /*6c570*/  LDL.LU R49, [R1+0x3bdc] ;  /* 0x003bdc0001317983 */ /* 0x000f280000300800 */
[----:B------:R-:W4:Y:S01]  /*6c580*/  LDL.LU R45, [R1+0x3bd8] ;  /* 0x003bd800012d7983 */ /* 0x000f220000300800 */
[----:B--2---:R-:W-:Y:S02]  /*6c590*/  IMAD.MOV.U32 R107, RZ, RZ, R44 ;  /* 0x000000ffff6b7224 */ /* 0x004fe400078e002c */
[----:B---3--:R-:W-:Y:S01]  /*6c5a0*/  IMAD.MOV.U32 R106, RZ, RZ, R48 ;  /* 0x000000ffff6a7224 */ /* 0x008fe200078e0030 */
[----:B----4-:R-:W-:-:S02]  /*6c5b0*/  MOV R104, R52 ;  /* 0x0000003400687202 */ /* 0x010fc40000000f00 */
[----:B------:R-:W2:Y:S01]  /*6c5c0*/  LDL.LU R52, [R1+0x3bd4] ;  /* 0x003bd40001347983 */ /* 0x000ea20000300800 */
[----:B------:R-:W-:-:S03]  /*6c5d0*/  IMAD.MOV.U32 R105, RZ, RZ, R53 ;  /* 0x000000ffff697224 */ /* 0x000fc600078e0035 */
[----:B------:R-:W3:Y:S04]  /*6c5e0*/  LDL.LU R53, [R1+0x3bd0] ;  /* 0x003bd00001357983 */ /* 0x000ee80000300800 */
[----:B------:R-:W1:Y:S04]  /*6c5f0*/  LDL.LU R48, [R1+0x3bcc] ;  /* 0x003bcc0001307983 */ /* 0x000e680000300800 */
[----:B------:R-:W4:Y:S01]  /*6c600*/  LDL.LU R44, [R1+0x3bc8] ;  /* 0x003bc800012c7983 */ /* 0x000f220000300800 */
[----:B------:R-:W-:-:S03]  /*6c610*/  MOV R100, R49 ;  /* 0x0000003100647202 */ /* 0x000fc60000000f00 */
[----:B------:R-:W2:Y:S01]  /*6c620*/  LDL.LU R49, [R1+0x3bc4] ;  /* 0x003bc40001317983 */ /* 0x000ea20000300800 */
[----:B------:R-:W-:-:S03]  /*6c630*/  IMAD.MOV.U32 R101, RZ, RZ, R45 ;  /* 0x000000ffff657224 */ /* 0x000fc600078e002d */
[----:B------:R-:W3:Y:S04]  /*6c640*/  LDL.LU R45, [R1+0x3bc0] ;  /* 0x003bc000012d7983 */ /* 0x000ee80000300800 */
[----:B------:R-:W3:Y:S04]  /*6c650*/  LDL.LU R102, [R1+0x1228] ;  /* 0x0012280001667983 */ /* 0x000ee80000300800 */
[----:B------:R-:W3:Y:S01]  /*6c660*/  LDL.LU R103, [R1+0x122c] ;  /* 0x00122c0001677983 */ /* 0x000ee20000300800 */
[----:B-1----:R-:W-:-:S03]  /*6c670*/  IMAD.MOV.U32 R92, RZ, RZ, R48 ;  /* 0x000000ffff5c7224 */ /* 0x002fc600078e0030 */
[----:B------:R-:W3:Y:S01]  /*6c680*/  LDL.LU R48, [R1+0x3bbc] ;  /* 0x003bbc0001307983 */ /* 0x000ee20000300800 */
[----:B----4-:R-:W-:-:S03]  /*6c690*/  IMAD.MOV.U32 R93, RZ, RZ, R44 ;  /* 0x000000ffff5d7224 */ /* 0x010fc600078e002c */
[----:B------:R-:W4:Y:S01]  /*6c6a0*/  LDL.LU R44, [R1+0x3bb8] ;  /* 0x003bb800012c7983 */ /* 0x000f220000300800 */
[----:B--2---:R-:W-:-:S03]  /*6c6b0*/  MOV R94, R49 ;  /* 0x00000031005e7202 */ /* 0x004fc60000000f00 */
[----:B------:R-:W2:Y:S01]  /*6c6c0*/  LDL.LU R49, [R1+0x3bb4] ;  /* 0x003bb40001317983 */ /* 0x000ea20000300800 */
[----:B---3--:R-:W-:-:S03]  /*6c6d0*/  IMAD.MOV.U32 R95, RZ, RZ, R45 ;  /* 0x000000ffff5f7224 */ /* 0x008fc600078e002d */
[----:B------:R-:W3:Y:S04]  /*6c6e0*/  LDL.LU R45, [R1+0x3bb0] ;  /* 0x003bb000012d7983 */ /* 0x000ee80000300800 */
[----:B------:R-:W3:Y:S04]  /*6c6f0*/  LDL.LU R76, [R1+0x1250] ;  /* 0x00125000014c7983 */ /* 0x000ee80000300800 */
[----:B------:R-:W3:Y:S04]  /*6c700*/  LDL.LU R77, [R1+0x1254] ;  /* 0x00125400014d7983 */ /* 0x000ee80000300800 */
[----:B------:R-:W3:Y:S04]  /*6c710*/  LDL.LU R78, [R1+0x1258] ;  /* 0x00125800014e7983 */ /* 0x000ee80000300800 */
[----:B------:R-:W3:Y:S01]  /*6c720*/  LDL.LU R79, [R1+0x125c] ;  /* 0x00125c00014f7983 */ /* 0x000ee20000300800 */
[----:B------:R-:W-:-:S02]  /*6c730*/  IMAD.MOV.U32 R98, RZ, RZ, R53 ;  /* 0x000000ffff627224 */ /* 0x000fc400078e0035 */
[----:B------:R-:W-:Y:S02]  /*6c740*/  IMAD.MOV.U32 R99, RZ, RZ, R52 ;  /* 0x000000ffff637224 */ /* 0x000fe400078e0034 */
[----:B------:R-:W-:Y:S01]  /*6c750*/  IMAD.MOV.U32 R83, RZ, RZ, R48 ;  /* 0x000000ffff537224 */ /* 0x000fe200078e0030 */
[----:B----4-:R-:W-:Y:S01]  /*6c760*/  MOV R82, R44 ;  /* 0x0000002c00527202 */ /* 0x010fe20000000f00 */
[----:B--2---:R-:W-:Y:S02]  /*6c770*/  IMAD.MOV.U32 R80, RZ, RZ, R49 ;  /* 0x000000ffff507224 */ /* 0x004fe400078e0031 */
[----:B------:R-:W2:Y:S01]  /*6c780*/  LDL.LU R49, [R1+0x3bac] ;  /* 0x003bac0001317983 */ /* 0x000ea20000300800 */
[----:B---3--:R-:W-:-:S03]  /*6c790*/  IMAD.MOV.U32 R81, RZ, RZ, R45 ;  /* 0x000000ffff517224 */ /* 0x008fc600078e002d */
[----:B------:R-:W3:Y:S04]  /*6c7a0*/  LDL.LU R45, [R1+0x3ba8] ;  /* 0x003ba800012d7983 */ /* 0x000ee80000300800 */
[----:B------:R-:W3:Y:S04]  /*6c7b0*/  LDL.LU R44, [R1+0x3ba4] ;  /* 0x003ba400012c7983 */ /* 0x000ee80000300800 */
[----:B------:R-:W2:Y:S04]  /*6c7c0*/  LDL.LU R48, [R1+0x3ba0] ;  /* 0x003ba00001307983 */ /* 0x000ea80000300800 */
[----:B------:R-:W4:Y:S04]  /*6c7d0*/  LDL.LU R244, [R1+0x1310] ;  /* 0x0013100001f47983 */ /* 0x000f280000300800 */
[----:B------:R-:W4:Y:S04]  /*6c7e0*/  LDL.LU R245, [R1+0x1314] ;  /* 0x0013140001f57983 */ /* 0x000f280000300800 */
[----:B------:R-:W4:Y:S04]  /*6c7f0*/  LDL.LU R246, [R1+0x1318] ;  /* 0x0013180001f67983 */ /* 0x000f280000300800 */
[----:B------:R-:W4:Y:S04]  /*6c800*/  LDL.LU R247, [R1+0x131c] ;  /* 0x00131c0001f77983 */ /* 0x000f280000300800 */
        /* <DEDUP_REMOVED lines=14> */
[C---:B------:R-:W-:Y:S03]  /*6c8f0*/  HMMA.1688.F32.TF32 R248, R72.reuse, R168, R248 ;  /* 0x000000a848f8723c */ /* 0x040fe600000810f8 */
[----:B------:R-:W2:Y:S04]  /*6c900*/  LDL.LU R132, [R1+0x750] ;  /* 0x0007500001847983 */ /* 0x000ea80000300800 */
[----:B------:R-:W2:Y:S04]  /*6c910*/  LDL.LU R133, [R1+0x754] ;  /* 0x0007540001857983 */ /* 0x000ea80000300800 */
[----:B------:R-:W2:Y:S04]  /*6c920*/  LDL.LU R134, [R1+0x758] ;  /* 0x0007580001867983 */ /* 0x000ea80000300800 */
[----:B------:R-:W2:Y:S08]  /*6c930*/  LDL.LU R135, [R1+0x75c] ;  /* 0x00075c0001877983 */ /* 0x000eb00000300800 */
[----:B------:R-:W-:Y:S04]  /*6c940*/  STL.64 [R1+0x3898], R250 ;  /* 0x003898fa01007387 */ /* 0x000fe80000100a00 */
[----:B------:R1:W-:Y:S04]  /*6c950*/  STL.64 [R1+0x3890], R248 ;  /* 0x003890f801007387 */ /* 0x0003e80000100a00 */
[----:B-1----:R-:W2:Y:S04]  /*6c960*/  LDL.LU R248, [R1+0x1270] ;  /* 0x0012700001f87983 */ /* 0x002ea80000300800 */
[----:B------:R-:W2:Y:S04]  /*6c970*/  LDL.LU R249, [R1+0x1274] ;  /* 0x0012740001f97983 */ /* 0x000ea80000300800 */
[----:B------:R-:W2:Y:S04]  /*6c980*/  LDL.LU R250, [R1+0x1278] ;  /* 0x0012780001fa7983 */ /* 0x000ea80000300800 */
[----:B------:R-:W2:Y:S01]  /*6c990*/  LDL.LU R251, [R1+0x127c] ;  /* 0x00127c0001fb7983 */ /* 0x000ea20000300800 */
[C---:B----4-:R-:W-:Y:S06]  /*6c9a0*/  HMMA.1688.F32.TF32 R244, R72.reuse, R164, R244 ;  /* 0x000000a448f4723c */ /* 0x050fec00000810f4 */
[C---:B---3--:R-:W-:Y:S06]  /*6c9b0*/  HMMA.1688.F32.TF32 R44, R72.reuse, R160, R44 ;  /* 0x000000a0482c723c */ /* 0x048fec000008102c */
[C---:B--2---:R-:W-:Y:S11]  /*6c9c0*/  HMMA.1688.F32.TF32 R48, R72.reuse, R156, R48 ;  /* 0x0000009c4830723c */ /* 0x044ff60000081030 */
[----:B------:R-:W-:Y:S04]  /*6c9d0*/  STL.64 [R1+0x38a8], R246 ;  /* 0x0038a8f601007387 */ /* 0x000fe80000100a00 */
[----:B------:R1:W-:Y:S04]  /*6c9e0*/  STL.64 [R1+0x38a0], R244 ;  /* 0x0038a0f401007387 */ /* 0x0003e80000100a00 */
[----:B-1----:R-:W2:Y:S04]  /*6c9f0*/  LDL.LU R244, [R1+0x1280] ;  /* 0x0012800001f47983 */ /* 0x002ea80000300800 */
[----:B------:R-:W2:Y:S04]  /*6ca00*/  LDL.LU R245, [R1+0x1284] ;  /* 0x0012840001f57983 */ /* 0x000ea80000300800 */
[----:B------:R-:W2:Y:S04]  /*6ca10*/  LDL.LU R246, [R1+0x1288] ;  /* 0x0012880001f67983 */ /* 0x000ea80000300800 */
[----:B------:R-:W2:Y:S04]  /*6ca20*/  LDL.LU R247, [R1+0x128c] ;  /* 0x00128c0001f77983 */ /* 0x000ea80000300800 */
[----:B------:R-:W-:Y:S04]  /*6ca30*/  STL.64 [R1+0x38b8], R46 ;  /* 0x0038b82e01007387 */ /* 0x000fe80000100a00 */
[----:B------:R1:W-:Y:S01]  /*6ca40*/  STL.64 [R1+0x38b0], R44 ;  /* 0x0038b02c01007387 */ /* 0x0003e20000100a00 */
[----:B------:R-:W-:Y:S03]  /*6ca50*/  HMMA.1688.F32.TF32 R52, R72, R152, R52 ;  /* 0x000000984834723c */ /* 0x000fe60000081034 */
[----:B-1----:R-:W3:Y:S04]  /*6ca60*/  LDL.LU R44, [R1+0x1290] ;  /* 0x00129000012c7983 */ /* 0x002ee80000300800 */
[----:B------:R-:W3:Y:S04]  /*6ca70*/  LDL.LU R45, [R1+0x1294] ;  /* 0x00129400012d7983 */ /* 0x000ee80000300800 */
[----:B------:R-:W3:Y:S04]  /*6ca80*/  LDL.LU R46, [R1+0x1298] ;  /* 0x00129800012e7983 */ /* 0x000ee80000300800 */
[----:B------:R-:W3:Y:S04]  /*6ca90*/  LDL.LU R47, [R1+0x129c] ;  /* 0x00129c00012f7983 */ /* 0x000ee80000300800 */
[----:B------:R-:W-:Y:S04]  /*6caa0*/  STL.64 [R1+0x38c8], R50 ;  /* 0x0038c83201007387 */ /* 0x000fe80000100a00 */
[----:B------:R1:W-:Y:S04]  /*6cab0*/  STL.64 [R1+0x38c0], R48 ;  /* 0x0038c03001007387 */ /* 0x0003e80000100a00 */
        /* <DEDUP_REMOVED lines=8> */
[----:B------:R-:W-:Y:S04]  /*6cb40*/  STL.64 [R1+0x38d8], R54 ;  /* 0x0038d83601007387 */ /* 0x000fe80000100a00 */
[----:B------:R4:W-:Y:S02]  /*6cb50*/  STL.64 [R1+0x38d0], R52 ;  /* 0x0038d03401007387 */ /* 0x0009e40000100a00 */
[C---:B----4-:R-:W-:Y:S06]  /*6cb60*/  HMMA.1688.F32.TF32 R52, R68.reuse, R224, R48 ;  /* 0x000000e04434723c */ /* 0x050fec0000081030 */
[C---:B---3--:R-:W-:Y:S06]  /*6cb70*/  HMMA.1688.F32.TF32 R48, R68.reuse, R220, R44 ;  /* 0x000000dc4430723c */ /* 0x048fec000008102c */
[C---:B--2---:R-:W-:Y:S06]  /*6cb80*/  HMMA.1688.F32.TF32 R72, R68.reuse, R228, R72 ;  /* 0x000000e44448723c */ /* 0x044fec0000081048 */
[----:B------:R-:W-:-:S15]  /*6cb90*/  HMMA.1688.F32.TF32 R44, R68, R216, R244 ;  /* 0x000000d8442c723c */ /* 0x000fde00000810f4 */
[----:B------:R-:W-:-:S02]  /*6cba0*/  NOP ;  /* 0x0000000000007918 */ /* 0x000fc40000000000 */
        /* <DEDUP_REMOVED lines=46> */
[----:B-1----:R-:W-:Y:S01]  /*6ce90*/  HMMA.1688.F32.TF32 R44, R68, R164, R128 ;  /* 0x000000a4442c723c */ /* 0x002fe20000081080 */
[----:B------:R-:W-:-:S08]  /*6cea0*/  MOV R124, R57 ;  /* 0x00000039007c7202 */ /* 0x000fd00000000f00 */
[----:B------:R-:W-:Y:S04]  /*6ceb0*/  STL.64 [R1+0x750], R52 ;  /* 0x0007503401007387 */ /* 0x000fe80000100a00 */
[----:B------:R-:W-:Y:S04]  /*6cec0*/  STL.64 [R1+0x758], R54 ;  /* 0x0007583601007387 */ /* 0x000fe80000100a00 */
[----:B------:R-:W-:Y:S01]  /*6ced0*/  STL.64 [R1+0x740], R48 ;  /* 0x0007403001007387 */ /* 0x000fe20000100a00 */
[----:B------:R-:W-:-:S03]  /*6cee0*/  IMAD.MOV.U32 R125, RZ, RZ, R56 ;  /* 0x000000ffff7d7224 */ /* 0x000fc600078e0038 */
[----:B------:R1:W-:Y:S01]  /*6cef0*/  STL.64 [R1+0x748], R50 ;  /* 0x0007483201007387 */ /* 0x0003e20000100a00 */
[----:B------:R-:W-:-:S03]  /*6cf00*/  IMAD.MOV.U32 R126, RZ, RZ, R61 ;  /* 0x000000ffff7e7224 */ /* 0x000fc600078e003d */
[----:B------:R-:W2:Y:S01]  /*6cf10*/  LDL.LU R57, [R1+0x3b94] ;  /* 0x003b940001397983 */ /* 0x000ea20000300800 */
[----:B------:R-:W-:-:S03]  /*6cf20*/  IMAD.MOV.U32 R127, RZ, RZ, R60 ;  /* 0x000000ffff7f7224 */ /* 0x000fc600078e003c */
[----:B------:R-:W-:Y:S04]  /*6cf30*/  STL.64 [R1+0x730], R44 ;  /* 0x0007302c01007387 */ /* 0x000fe80000100a00 */
[----:B------:R3:W-:Y:S04]  /*6cf40*/  STL.64 [R1+0x738], R46 ;  /* 0x0007382e01007387 */ /* 0x0007e80000100a00 */
[----:B------:R-:W2:Y:S04]  /*6cf50*/  LDL.LU R56, [R1+0x3b90] ;  /* 0x003b900001387983 */ /* 0x000ea80000300800 */
[----:B------:R-:W4:Y:S04]  /*6cf60*/  LDL.LU R61, [R1+0x3b8c] ;  /* 0x003b8c00013d7983 */ /* 0x000f280000300800 */
[----:B------:R-:W4:Y:S04]  /*6cf70*/  LDL.LU R60, [R1+0x3b88] ;  /* 0x003b8800013c7983 */ /* 0x000f280000300800 */
[----:B------:R-:W3:Y:S04]  /*6cf80*/  LDL.LU R66, [R1+0x1138] ;  /* 0x0011380001427983 */ /* 0x000ee80000300800 */
[----:B------:R-:W3:Y:S04]  /*6cf90*/  LDL.LU R67, [R1+0x113c] ;  /* 0x00113c0001437983 */ /* 0x000ee80000300800 */
        /* <DEDUP_REMOVED lines=36> */
[C---:B------:R-:W-:Y:S06]  /*6d1e0*/  HMMA.1688.F32.TF32 R80, R240.reuse, R140, R124 ;  /* 0x0000008cf050723c */ /* 0x040fec000008107c */
[C---:B---3--:R-:W-:Y:S06]  /*6d1f0*/  HMMA.1688.F32.TF32 R64, R240.reuse, R220, R64 ;  /* 0x000000dcf040723c */ /* 0x048fec0000081040 */
[----:B--2---:R-:W-:Y:S06]  /*6d200*/  HMMA.1688.F32.TF32 R56, R240, R228, R56 ;  /* 0x000000e4f038723c */ /* 0x004fec0000081038 */
[C---:B-1----:R-:W-:Y:S06]  /*6d210*/  HMMA.1688.F32.TF32 R48, R68.reuse, R156, R112 ;  /* 0x0000009c4430723c */ /* 0x042fec0000081070 */
[C---:B----4-:R-:W-:Y:S06]  /*6d220*/  HMMA.1688.F32.TF32 R52, R68.reuse, R160, R108 ;  /* 0x000000a04434723c */ /* 0x050fec000008106c */
[----:B------:R-:W-:Y:S06]  /*6d230*/  HMMA.1688.F32.TF32 R44, R68, R152, R116 ;  /* 0x00000098442c723c */ /* 0x000fec0000081074 */
[C---:B------:R-:W-:Y:S11]  /*6d240*/  HMMA.1688.F32.TF32 R60, R240.reuse, R224, R60 ;  /* 0x000000e0f03c723c */ /* 0x040ff6000008103c */
[----:B------:R-:W-:Y:S01]  /*6d250*/  STL.64 [R1+0x720], R52 ;  /* 0x0007203401007387 */ /* 0x000fe20000100a00 */
[C---:B------:R-:W-:Y:S03]  /*6d260*/  HMMA.1688.F32.TF32 R68, R240.reuse, R216, R136 ;  /* 0x000000d8f044723c */ /* 0x040fe60000081088 */
[----:B------:R-:W-:Y:S04]  /*6d270*/  STL.64 [R1+0x728], R54 ;  /* 0x0007283601007387 */ /* 0x000fe80000100a00 */
[----:B------:R-:W-:Y:S01]  /*6d280*/  STL.64 [R1+0x710], R48 ;  /* 0x0007103001007387 */ /* 0x000fe20000100a00 */
[C---:B------:R-:W-:Y:S03]  /*6d290*/  HMMA.1688.F32.TF32 R72, R240.reuse, R212, R120 ;  /* 0x000000d4f048723c */ /* 0x040fe60000081078 */
[----:B------:R-:W-:Y:S04]  /*6d2a0*/  STL.64 [R1+0x718], R50 ;  /* 0x0007183201007387 */ /* 0x000fe80000100a00 */
[----:B------:R-:W-:Y:S01]  /*6d2b0*/  STL.64 [R1+0x3848], R58 ;  /* 0x0038483a01007387 */ /* 0x000fe20000100a00 */
[C---:B------:R-:W-:Y:S06]  /*6d2c0*/  HMMA.1688.F32.TF32 R76, R240.reuse, R144, R132 ;  /* 0x00000090f04c723c */ /* 0x040fec0000081084 */
[C---:B------:R-:W-:Y:S01]  /*6d2d0*/  HMMA.1688.F32.TF32 R84, R240.reuse, R208, R84 ;  /* 0x000000d0f054723c */ /* 0x040fe20000081054 */
[----:B------:R-:W-:Y:S05]  /*6d2e0*/  STL.64 [R1+0x700], R44 ;  /* 0x0007002c01007387 */ /* 0x000fea0000100a00 */
[C---:B------:R-:W-:Y:S01]  /*6d2f0*/  HMMA.1688.F32.TF32 R88, R240.reuse, R204, R88 ;  /* 0x000000ccf058723c */ /* 0x040fe20000081058 */
[----:B------:R-:W-:Y:S04]  /*6d300*/  STL.64 [R1+0x708], R46 ;  /* 0x0007082e01007387 */ /* 0x000fe80000100a00 */
[----:B------:R-:W-:Y:S04]  /*6d310*/  STL.64 [R1+0x3840], R56 ;  /* 0x0038403801007387 */ /* 0x000fe80000100a00 */
[----:B------:R-:W-:Y:S04]  /*6d320*/  STL.64 [R1+0x3858], R62 ;  /* 0x0038583e01007387 */ /* 0x000fe80000100a00 */
[----:B------:R1:W-:Y:S04]  /*6d330*/  STL.64 [R1+0x3850], R60 ;  /* 0x0038503c01007387 */ /* 0x0003e80000100a00 */
[----:B------:R-:W-:Y:S04]  /*6d340*/  STL.64 [R1+0x3868], R66 ;  /* 0x0038684201007387 */ /* 0x000fe80000100a00 */
[----:B------:R2:W-:Y:S04]  /*6d350*/  STL.64 [R1+0x3860], R64 ;  /* 0x0038604001007387 */ /* 0x0005e80000100a00 */
[----:B------:R-:W-:Y:S04]  /*6d360*/  STL.64 [R1+0x3878], R70 ;  /* 0x0038784601007387 */ /* 0x000fe80000100a00 */
[----:B------:R3:W-:Y:S04]  /*6d370*/  STL.64 [R1+0x3870], R68 ;  /* 0x0038704401007387 */ /* 0x0007e80000100a00 */
        /* <DEDUP_REMOVED lines=56> */
[----:B------:R1:W-:Y:S01]  /*6d700*/  STL.64 [R1+0x3920], R92 ;  /* 0x0039205c01007387 */ /* 0x0003e20000100a00 */
[C---:B--2---:R-:W-:Y:S06]  /*6d710*/  HMMA.1688.F32.TF32 R132, R240.reuse, R160, R132 ;  /* 0x000000a0f084723c */ /* 0x044fec0000081084 */
[C---:B---3--:R-:W-:Y:S06]  /*6d720*/  HMMA.1688.F32.TF32 R116, R240.reuse, R176, R116 ;  /* 0x000000b0f074723c */ /* 0x048fec0000081074 */
[C---:B----4-:R-:W-:Y:S06]  /*6d730*/  HMMA.1688.F32.TF32 R100, R240.reuse, R192, R100 ;  /* 0x000000c0f064723c */ /* 0x050fec0000081064 */
[C---:B------:R-:W-:Y:S06]  /*6d740*/  HMMA.1688.F32.TF32 R96, R240.reuse, R196, R96 ;  /* 0x000000c4f060723c */ /* 0x040fec0000081060 */
[C---:B------:R-:W-:Y:S06]  /*6d750*/  HMMA.1688.F32.TF32 R104, R240.reuse, R188, R104 ;  /* 0x000000bcf068723c */ /* 0x040fec0000081068 */
[C---:B------:R-:W-:Y:S11]  /*6d760*/  HMMA.1688.F32.TF32 R108, R240.reuse, R184, R108 ;  /* 0x000000b8f06c723c */ /* 0x040ff6000008106c */
[----:B------:R-:W-:Y:S01]  /*6d770*/  STL.64 [R1+0x3938], R98 ;  /* 0x0039386201007387 */ /* 0x000fe20000100a00 */
[C---:B------:R-:W-:Y:S03]  /*6d780*/  HMMA.1688.F32.TF32 R112, R240.reuse, R180, R112 ;  /* 0x000000b4f070723c */ /* 0x040fe60000081070 */
[----:B------:R2:W-:Y:S03]  /*6d790*/  STL.64 [R1+0x3930], R96 ;  /* 0x0039306001007387 */ /* 0x0005e60000100a00 */
        /* <DEDUP_REMOVED lines=124> */
[----:B------:R-:W3:Y:S04]  /*6df60*/  LDL.LU R244, [R1+0x940] ;  /* 0x0009400001f47983 */ /* 0x000ee80000300800 */
[----:B------:R-:W3:Y:S04]  /*6df70*/  LDL.LU R245, [R1+0x944] ;  /* 0x0009440001f57983 */ /* 0x000ee80000300800 */
[----:B------:R-:W3:Y:S04]  /*6df80*/  LDL.LU R246, [R1+0x948] ;  /* 0x0009480001f67983 */ /* 0x000ee80000300800 */
[----:B------:R-:W3:Y:S01]  /*6df90*/  LDL.LU R247, [R1+0x94c] ;  /* 0x00094c0001f77983 */ /* 0x000ee20000300800 */
[----:B------:R-:W-:Y:S01]  /*6dfa0*/  MOV R24, R58 ;  /* 0x0000003a00187202 */ /* 0x000fe20000000f00 */
[----:B------:R-:W-:-:S05]  /*6dfb0*/  IMAD.MOV.U32 R25, RZ, RZ, R59 ;  /* 0x000000ffff197224 */ /* 0x000fca00078e003b */
[----:B------:R-:W-:Y:S04]  /*6dfc0*/  STL [R1+0x37c4], R25 ;  /* 0x0037c41901007387 */ /* 0x000fe80000100800 */
[----:B------:R1:W-:Y:S01]  /*6dfd0*/  STL [R1+0x37c0], R24 ;  /* 0x0037c01801007387 */ /* 0x0003e20000100800 */
[----:B--2---:R-:W-:Y:S03]  /*6dfe0*/  HMMA.1688.F32.TF32 R56, R236, R192, R248 ;  /* 0x000000c0ec38723c */ /* 0x004fe600000810f8 */
[----:B------:R-:W2:-:S15]  /*6dff0*/  LDL.LU R248, [R1+0x930] ;  /* 0x0009300001f87983 */ /* 0x000e9e0000300800 */
[----:B------:R-:W-:-:S05]  /*6e000*/  NOP ;  /* 0x0000000000007918 */ /* 0x000fca0000000000 */
[----:B------:R-:W-:Y:S04]  /*6e010*/  STL.64 [R1+0x980], R56 ;  /* 0x0009803801007387 */ /* 0x000fe80000100a00 */
[----:B------:R-:W-:Y:S04]  /*6e020*/  STL.64 [R1+0x988], R58 ;  /* 0x0009883a01007387 */ /* 0x000fe80000100a00 */
[----:B------:R-:W2:Y:S04]  /*6e030*/  LDL.LU R249, [R1+0x934] ;  /* 0x0009340001f97983 */ /* 0x000ea80000300800 */
[----:B------:R-:W2:Y:S04]  /*6e040*/  LDL.LU R250, [R1+0x938] ;  /* 0x0009380001fa7983 */ /* 0x000ea80000300800 */
[----:B------:R-:W2:Y:S01]  /*6e050*/  LDL.LU R251, [R1+0x93c] ;  /* 0x00093c0001fb7983 */ /* 0x000ea20000300800 */
[C---:B------:R-:W-:Y:S06]  /*6e060*/  HMMA.1688.F32.TF32 R44, R236.reuse, R180, R44 ;  /* 0x000000b4ec2c723c */ /* 0x040fec000008102c */
[C---:B------:R-:W-:Y:S06]  /*6e070*/  HMMA.1688.F32.TF32 R52, R236.reuse, R188, R52 ;  /* 0x000000bcec34723c */ /* 0x040fec0000081034 */
[----:B------:R-:W-:-:S12]  /*6e080*/  HMMA.1688.F32.TF32 R48, R236, R184, R48 ;  /* 0x000000b8ec30723c */ /* 0x000fd80000081030 */
[----:B------:R-:W-:Y:S01]  /*6e090*/  MOV R28, R44 ;  /* 0x0000002c001c7202 */ /* 0x000fe20000000f00 */
[----:B------:R-:W-:Y:S02]  /*6e0a0*/  IMAD.MOV.U32 R40, RZ, RZ, R45 ;  /* 0x000000ffff287224 */ /* 0x000fe400078e002d */
[----:B------:R-:W-:Y:S02]  /*6e0b0*/  IMAD.MOV.U32 R41, RZ, RZ, R46 ;  /* 0x000000ffff297224 */ /* 0x000fe400078e002e */
[----:B------:R-:W-:Y:S02]  /*6e0c0*/  IMAD.MOV.U32 R29, RZ, RZ, R47 ;  /* 0x000000ffff1d7224 */ /* 0x000fe400078e002f */
[----:B-1----:R-:W-:Y:S02]  /*6e0d0*/  IMAD.MOV.U32 R24, RZ, RZ, R55 ;  /* 0x000000ffff187224 */ /* 0x002fe400078e0037 */
[----:B------:R-:W-:Y:S01]  /*6e0e0*/  IMAD.MOV.U32 R25, RZ, RZ, R54 ;  /* 0x000000ffff197224 */ /* 0x000fe200078e0036 */
[----:B------:R-:W-:Y:S04]  /*6e0f0*/  STL.64 [R1+0x970], R52 ;  /* 0x0009703401007387 */ /* 0x000fe80000100a00 */
[----:B------:R-:W-:Y:S04]  /*6e100*/  STL [R1+0x37cc], R24 ;  /* 0x0037cc1801007387 */ /* 0x000fe80000100800 */
[----:B------:R-:W-:Y:S04]  /*6e110*/  STL [R1+0x37c8], R25 ;  /* 0x0037c81901007387 */ /* 0x000fe80000100800 */
[----:B------:R1:W-:Y:S04]  /*6e120*/  STL.64 [R1+0x960], R48 ;  /* 0x0009603001007387 */ /* 0x0003e80000100a00 */
[----:B------:R4:W-:Y:S04]  /*6e130*/  STL.64 [R1+0x968], R50 ;  /* 0x0009683201007387 */ /* 0x0009e80000100a00 */
        /* <DEDUP_REMOVED lines=12> */
[----:B---3--:R-:W-:-:S15]  /*6e200*/  HMMA.1688.F32.TF32 R44, R236, R176, R244 ;  /* 0x000000b0ec2c723c */ /* 0x008fde00000810f4 */
[----:B------:R-:W-:-:S08]  /*6e210*/  NOP ;  /* 0x0000000000007918 */ /* 0x000fd00000000000 */
[----:B------:R1:W-:Y:S01]  /*6e220*/  STL.64 [R1+0x940], R44 ;  /* 0x0009402c01007387 */ /* 0x0003e20000100a00 */
[----:B------:R-:W-:Y:S01]  /*6e230*/  MOV R24, R46 ;  /* 0x0000002e00187202 */ /* 0x000fe20000000f00 */
[----:B------:R-:W-:Y:S02]  /*6e240*/  IMAD.MOV.U32 R25, RZ, RZ, R47 ;  /* 0x000000ffff197224 */ /* 0x000fe400078e002f */
[----:B-1----:R-:W3:Y:S04]  /*6e250*/  LDL.LU R44, [R1+0xf80] ;  /* 0x000f8000012c7983 */ /* 0x002ee80000300800 */
[----:B------:R-:W3:Y:S04]  /*6e260*/  LDL.LU R45, [R1+0xf84] ;  /* 0x000f8400012d7983 */ /* 0x000ee80000300800 */
[----:B------:R-:W3:Y:S04]  /*6e270*/  LDL.LU R46, [R1+0xf88] ;  /* 0x000f8800012e7983 */ /* 0x000ee80000300800 */
[----:B------:R-:W3:Y:S04]  /*6e280*/  LDL.LU R47, [R1+0xf8c] ;  /* 0x000f8c00012f7983 */ /* 0x000ee80000300800 */
[----:B------:R-:W-:Y:S04]  /*6e290*/  STL [R1+0x37e4], R25 ;  /* 0x0037e41901007387 */ /* 0x000fe80000100800 */
[----:B------:R1:W-:Y:S04]  /*6e2a0*/  STL [R1+0x37e0], R24 ;  /* 0x0037e01801007387 */ /* 0x0003e80000100800 */
        /* <DEDUP_REMOVED lines=12> */
[----:B------:R-:W-:Y:S01]  /*6e370*/  IMAD.MOV.U32 R41, RZ, RZ, R57 ;  /* 0x000000ffff297224 */ /* 0x000fe200078e0039 */
[----:B------:R3:W-:Y:S04]  /*6e380*/  STL [R1+0x37f4], R28 ;  /* 0x0037f41c01007387 */ /* 0x0007e80000100800 */
[----:B------:R3:W-:Y:S04]  /*6e390*/  STL [R1+0x37f0], R40 ;  /* 0x0037f02801007387 */ /* 0x0007e80000100800 */
[----:B------:R3:W-:Y:S04]  /*6e3a0*/  STL [R1+0x37ec], R29 ;  /* 0x0037ec1d01007387 */ /* 0x0007e80000100800 */
[----:B------:R3:W-:Y:S01]  /*6e3b0*/  STL [R1+0x37e8], R41 ;  /* 0x0037e82901007387 */ /* 0x0007e20000100800 */
[C---:B----4-:R-:W-:Y:S06]  /*6e3c0*/  HMMA.1688.F32.TF32 R48, R236.reuse, R164, R48 ;  /* 0x000000a4ec30723c */ /* 0x050fec0000081030 */
[----:B------:R-:W-:-:S15]  /*6e3d0*/  HMMA.1688.F32.TF32 R52, R236, R168, R52 ;  /* 0x000000a8ec34723c */ /* 0x000fde0000081034 */
[----:B------:R-:W-:-:S03]  /*6e3e0*/  NOP ;  /* 0x0000000000007918 */ /* 0x000fc60000000000 */
[----:B------:R-:W-:Y:S02]  /*6e3f0*/  IMAD.MOV.U32 R32, RZ, RZ, R51 ;  /* 0x000000ffff207224 */ /* 0x000fe400078e0033 */
[----:B------:R-:W-:Y:S01]  /*6e400*/  IMAD.MOV.U32 R33, RZ, RZ, R50 ;  /* 0x000000ffff217224 */ /* 0x000fe200078e0032 */
[----:B------:R-:W-:Y:S01]  /*6e410*/  MOV R37, R48 ;  /* 0x0000003000257202 */ /* 0x000fe20000000f00 */
[----:B------:R-:W-:Y:S02]  /*6e420*/  IMAD.MOV.U32 R36, RZ, RZ, R49 ;  /* 0x000000ffff247224 */ /* 0x000fe400078e0031 */
[----:B-1----:R-:W-:Y:S02]  /*6e430*/  IMAD.MOV.U32 R24, RZ, RZ, R55 ;  /* 0x000000ffff187224 */ /* 0x002fe400078e0037 */
[----:B------:R-:W-:Y:S01]  /*6e440*/  IMAD.MOV.U32 R25, RZ, RZ, R54 ;  /* 0x000000ffff197224 */ /* 0x000fe200078e0036 */
[----:B------:R-:W-:Y:S04]  /*6e450*/  STL.64 [R1+0x920], R52 ;  /* 0x0009203401007387 */ /* 0x000fe80000100a00 */
[----:B------:R-:W-:Y:S04]  /*6e460*/  STL [R1+0x37fc], R24 ;  /* 0x0037fc1801007387 */ /* 0x000fe80000100800 */
[----:B------:R1:W-:Y:S04]  /*6e470*/  STL [R1+0x37f8], R25 ;  /* 0x0037f81901007387 */ /* 0x0003e80000100800 */
[----:B------:R-:W-:Y:S04]  /*6e480*/  STL [R1+0x380c], R32 ;  /* 0x00380c2001007387 */ /* 0x000fe80000100800 */
[----:B------:R-:W-:Y:S04]  /*6e490*/  STL [R1+0x3808], R33 ;  /* 0x0038082101007387 */ /* 0x000fe80000100800 */
[----:B------:R4:W-:Y:S04]  /*6e4a0*/  STL [R1+0x3804], R36 ;  /* 0x0038042401007387 */ /* 0x0009e80000100800 */
[----:B------:R4:W-:Y:S01]  /*6e4b0*/  STL [R1+0x3800], R37 ;  /* 0x0038002501007387 */ /* 0x0009e20000100800 */
[----:B---3--:R-:W-:-:S15]  /*6e4c0*/  HMMA.1688.F32.TF32 R44, R236, R160, R44 ;  /* 0x000000a0ec2c723c */ /* 0x008fde000008102c */
[----:B------:R-:W-:-:S09]  /*6e4d0*/  NOP ;  /* 0x0000000000007918 */ /* 0x000fd20000000000 */
[----:B------:R-:W-:Y:S01]  /*6e4e0*/  MOV R28, R44 ;  /* 0x0000002c001c7202 */ /* 0x000fe20000000f00 */
[----:B------:R-:W-:Y:S02]  /*6e4f0*/  IMAD.MOV.U32 R40, RZ, RZ, R45 ;  /* 0x000000ffff287224 */ /* 0x000fe400078e002d */
[----:B------:R-:W-:Y:S02]  /*6e500*/  IMAD.MOV.U32 R29, RZ, RZ, R46 ;  /* 0x000000ffff1d7224 */ /* 0x000fe400078e002e */
[----:B------:R-:W-:Y:S02]  /*6e510*/  IMAD.MOV.U32 R41, RZ, RZ, R47 ;  /* 0x000000ffff297224 */ /* 0x000fe400078e002f */
[----:B------:R-:W-:Y:S03]  /*6e520*/  HMMA.1688.F32.TF32 R44, R236, R156, R244 ;  /* 0x0000009cec2c723c */ /* 0x000fe600000810f4 */
[----:B------:R-:W-:Y:S04]  /*6e530*/  STL [R1+0x381c], R41 ;  /* 0x00381c2901007387 */ /* 0x000fe80000100800 */
[----:B------:R-:W-:Y:S04]  /*6e540*/  STL [R1+0x3818], R29 ;  /* 0x0038181d01007387 */ /* 0x000fe80000100800 */
[----:B------:R3:W-:Y:S04]  /*6e550*/  STL [R1+0x3814], R40 ;  /* 0x0038142801007387 */ /* 0x0007e80000100800 */
[----:B------:R3:W-:Y:S09]  /*6e560*/  STL [R1+0x3810], R28 ;  /* 0x0038101c01007387 */ /* 0x0007f20000100800 */
[----:B-1----:R-:W-:-:S02]  /*6e570*/  IMAD.MOV.U32 R25, RZ, RZ, R47 ;  /* 0x000000ffff197224 */ /* 0x002fc400078e002f */
[----:B------:R-:W-:Y:S01]  /*6e580*/  IMAD.MOV.U32 R24, RZ, RZ, R46 ;  /* 0x000000ffff187224 */ /* 0x000fe200078e002e */
[----:B----4-:R-:W-:Y:S01]  /*6e590*/  MOV R36, R44 ;  /* 0x0000002c00247202 */ /* 0x010fe20000000f00 */
        /* <DEDUP_REMOVED lines=9> */
[----:B------:R-:W4:Y:S01]  /*6e630*/  LDL.LU R52, [R1+0x320] ;  /* 0x0003200001347983 */ /* 0x000f220000300800 */
[----:B--2---:R-:W-:Y:S03]  /*6e640*/  HMMA.1688.F32.TF32 R44, R236, R152, R248 ;  /* 0x00000098ec2c723c */ /* 0x004fe600000810f8 */
        /* <DEDUP_REMOVED lines=67> */
[----:B---3--:R-:W-:Y:S01]  /*6ea80*/  MOV R40, R44 ;  /* 0x0000002c00287202 */ /* 0x008fe20000000f00 */
[----:B------:R-:W-:-:S02]  /*6ea90*/  IMAD.MOV.U32 R28, RZ, RZ, R45 ;  /* 0x000000ffff1c7224 */ /* 0x000fc400078e002d */
[----:B------:R-:W3:Y:S01]  /*6eaa0*/  LDL.LU R44, [R1+0x300] ;  /* 0x00030000012c7983 */ /* 0x000ee20000300800 */
[----:B------:R-:W-:Y:S02]  /*6eab0*/  IMAD.MOV.U32 R32, RZ, RZ, R46 ;  /* 0x000000ffff207224 */ /* 0x000fe400078e002e */
[----:B------:R-:W-:Y:S01]  /*6eac0*/  IMAD.MOV.U32 R33, RZ, RZ, R47 ;  /* 0x000000ffff217224 */ /* 0x000fe200078e002f */
[----:B------:R-:W3:Y:S04]  /*6ead0*/  LDL.LU R45, [R1+0x304] ;  /* 0x00030400012d7983 */ /* 0x000ee80000300800 */
[----:B------:R-:W3:Y:S04]  /*6eae0*/  LDL.LU R46, [R1+0x308] ;  /* 0x00030800012e7983 */ /* 0x000ee80000300800 */
[----:B------:R-:W3:Y:S04]  /*6eaf0*/  LDL.LU R47, [R1+0x30c] ;  /* 0x00030c00012f7983 */ /* 0x000ee80000300800 */
[----:B------:R-:W-:Y:S04]  /*6eb00*/  STL [R1+0x383c], R33 ;  /* 0x00383c2101007387 */ /* 0x000fe80000100800 */
[----:B------:R-:W-:Y:S04]  /*6eb10*/  STL [R1+0x3838], R32 ;  /* 0x0038382001007387 */ /* 0x000fe80000100800 */
[----:B------:R-:W-:Y:S04]  /*6eb20*/  STL [R1+0x3834], R28 ;  /* 0x0038341c01007387 */ /* 0x000fe80000100800 */
[----:B------:R-:W-:Y:S01]  /*6eb30*/  STL [R1+0x3830], R40 ;  /* 0x0038302801007387 */ /* 0x000fe20000100800 */
[C---:B----4-:R-:W-:Y:S06]  /*6eb40*/  HMMA.1688.F32.TF32 R112, R232.reuse, R228, R108 ;  /* 0x000000e4e870723c */ /* 0x050fec000008106c */
        /* <DEDUP_REMOVED lines=41> */
[----:B------:R-:W4:Y:S04]  /*6ede0*/  LDL.LU R248, [R1+0x2e0] ;  /* 0x0002e00001f87983 */ /* 0x000f280000300800 */
[----:B------:R-:W-:Y:S04]  /*6edf0*/  STL.64 [R1+0x360], R68 ;  /* 0x0003604401007387 */ /* 0x000fe80000100a00 */
[----:B------:R-:W-:Y:S04]  /*6ee00*/  STL.64 [R1+0x368], R70 ;  /* 0x0003684601007387 */ /* 0x000fe80000100a00 */
[----:B------:R-:W-:Y:S04]  /*6ee10*/  STL.64 [R1+0x350], R64 ;  /* 0x0003504001007387 */ /* 0x000fe80000100a00 */
[----:B------:R-:W-:Y:S04]  /*6ee20*/  STL.64 [R1+0x358], R66 ;  /* 0x0003584201007387 */ /* 0x000fe80000100a00 */
[----:B------:R-:W4:Y:S04]  /*6ee30*/  LDL.LU R249, [R1+0x2e4] ;  /* 0x0002e40001f97983 */ /* 0x000f280000300800 */
[----:B------:R-:W4:Y:S04]  /*6ee40*/  LDL.LU R250, [R1+0x2e8] ;  /* 0x0002e80001fa7983 */ /* 0x000f280000300800 */
[----:B------:R-:W4:Y:S01]  /*6ee50*/  LDL.LU R251, [R1+0x2ec] ;  /* 0x0002ec0001fb7983 */ /* 0x000f220000300800 */
[C---:B------:R-:W-:Y:S06]  /*6ee60*/  HMMA.1688.F32.TF32 R60, R232.reuse, R180, R60 ;  /* 0x000000b4e83c723c */ /* 0x040fec000008103c */
[C---:B------:R-:W-:Y:S06]  /*6ee70*/  HMMA.1688.F32.TF32 R56, R232.reuse, R176, R56 ;  /* 0x000000b0e838723c */ /* 0x040fec0000081038 */
[C---:B------:R-:W-:Y:S06]  /*6ee80*/  HMMA.1688.F32.TF32 R52, R232.reuse, R172, R52 ;  /* 0x000000ace834723c */ /* 0x040fec0000081034 */
[C---:B------:R-:W-:Y:S06]  /*6ee90*/  HMMA.1688.F32.TF32 R48, R232.reuse, R168, R48 ;  /* 0x000000a8e830723c */ /* 0x040fec0000081030 */
[----:B---3--:R-:W-:Y:S01]  /*6eea0*/  HMMA.1688.F32.TF32 R44, R232, R164, R44 ;  /* 0x000000a4e82c723c */ /* 0x008fe2000008102c */
[----:B------:R-:W-:Y:S04]  /*6eeb0*/  STL.64 [R1+0x340], R60 ;  /* 0x0003403c01007387 */ /* 0x000fe80000100a00 */
[----:B------:R-:W-:Y:S04]  /*6eec0*/  STL.64 [R1+0x348], R62 ;  /* 0x0003483e01007387 */ /* 0x000fe80000100a00 */
[----:B------:R-:W-:Y:S04]  /*6eed0*/  STL.64 [R1+0x330], R56 ;  /* 0x0003303801007387 */ /* 0x000fe80000100a00 */
[----:B------:R-:W-:Y:S04]  /*6eee0*/  STL.64 [R1+0x338], R58 ;  /* 0x0003383a01007387 */ /* 0x000fe80000100a00 */
[----:B------:R-:W-:Y:S04]  /*6eef0*/  STL.64 [R1+0x320], R52 ;  /* 0x0003203401007387 */ /* 0x000fe80000100a00 */
[----:B------:R-:W-:Y:S04]  /*6ef00*/  STL.64 [R1+0x328], R54 ;  /* 0x0003283601007387 */ /* 0x000fe80000100a00 */
[----:B------:R-:W-:Y:S01]  /*6ef10*/  STL.64 [R1+0x310], R48 ;  /* 0x0003103001007387 */ /* 0x000fe20000100a00 */
[----:B------:R-:W-:-:S03]  /*6ef20*/  MOV R33, R46 ;  /* 0x0000002e00217202 */ /* 0x000fc60000000f00 */
[----:B------:R-:W-:Y:S01]  /*6ef30*/  STL.64 [R1+0x318], R50 ;  /* 0x0003183201007387 */ /* 0x000fe20000100a00 */
[----:B------:R-:W-:-:S03]  /*6ef40*/  IMAD.MOV.U32 R32, RZ, RZ, R47 ;  /* 0x000000ffff207224 */ /* 0x000fc600078e002f */
[----:B------:R1:W-:Y:S04]  /*6ef50*/  STL.64 [R1+0x300], R44 ;  /* 0x0003002c01007387 */ /* 0x0003e80000100a00 */
        /* <DEDUP_REMOVED lines=12> */
[----:B------:R-:W-:Y:S04]  /*6f020*/  STL.64 [R1+0x3a28], R34 ;  /* 0x003a282201007387 */ /* 0x000fe80000100a00 */
[----:B------:R4:W-:Y:S01]  /*6f030*/  STL.64 [R1+0x3a20], R32 ;  /* 0x003a202001007387 */ /* 0x0009e20000100a00 */
[----:B--2---:R-:W-:-:S15]  /*6f040*/  HMMA.1688.F32.TF32 R52, R232, R160, R244 ;  /* 0x000000a0e834723c */ /* 0x004fde00000810f4 */
[----:B------:R-:W-:-:S09]  /*6f050*/  NOP ;  /* 0x0000000000007918 */ /* 0x000fd20000000000 */
[----:B------:R-:W-:Y:S01]  /*6f060*/  IMAD.MOV.U32 R37, RZ, RZ, R52 ;  /* 0x000000ffff257224 */ /* 0x000fe200078e0034 */
[----:B------:R-:W-:Y:S01]  /*6f070*/  MOV R41, R54 ;  /* 0x0000003600297202 */ /* 0x000fe20000000f00 */
[----:B------:R-:W-:Y:S01]  /*6f080*/  IMAD.MOV.U32 R36, RZ, RZ, R53 ;  /* 0x000000ffff247224 */ /* 0x000fe200078e0035 */
        /* <DEDUP_REMOVED lines=8> */
[----:B------:R-:W2:Y:S01]  /*6f110*/  LDL.LU R247, [R1+0xe3c] ;  /* 0x000e3c0001f77983 */ /* 0x000ea20000300800 */
[----:B----4-:R-:W-:Y:S03]  /*6f120*/  HMMA.1688.F32.TF32 R32, R232, R156, R248 ;  /* 0x0000009ce820723c */ /* 0x010fe600000810f8 */
[----:B------:R-:W4:Y:S04]  /*6f130*/  LDL.LU R248, [R1+0xe20] ;  /* 0x000e200001f87983 */ /* 0x000f280000300800 */
[----:B------:R-:W4:Y:S04]  /*6f140*/  LDL.LU R249, [R1+0xe24] ;  /* 0x000e240001f97983 */ /* 0x000f280000300800 */
[----:B------:R-:W4:Y:S04]  /*6f150*/  LDL.LU R250, [R1+0xe28] ;  /* 0x000e280001fa7983 */ /* 0x000f280000300800 */
[----:B------:R-:W4:Y:S04]  /*6f160*/  LDL.LU R251, [R1+0xe2c] ;  /* 0x000e2c0001fb7983 */ /* 0x000f280000300800 */
[----:B------:R-:W-:Y:S05]  /*6f170*/  STL.64 [R1+0x3a18], R30 ;  /* 0x003a181e01007387 */ /* 0x000fea0000100a00 */
[----:B------:R-:W-:Y:S01]  /*6f180*/  IMAD.MOV.U32 R28, RZ, RZ, R32 ;  /* 0x000000ffff1c7224 */ /* 0x000fe200078e0020 */
[----:B------:R-:W-:Y:S01]  /*6f190*/  MOV R25, R34 ;  /* 0x0000002200197202 */ /* 0x000fe20000000f00 */
[----:B------:R-:W-:-:S03]  /*6f1a0*/  IMAD.MOV.U32 R24, RZ, RZ, R35 ;  /* 0x000000ffff187224 */ /* 0x000fc600078e0023 */
[----:B------:R-:W-:Y:S04]  /*6f1b0*/  STL.64 [R1+0x3a10], R28 ;  /* 0x003a101c01007387 */ /* 0x000fe80000100a00 */
[----:B------:R-:W-:Y:S04]  /*6f1c0*/  STL.64 [R1+0x3a08], R26 ;  /* 0x003a081a01007387 */ /* 0x000fe80000100a00 */
[----:B------:R3:W-:Y:S02]  /*6f1d0*/  STL.64 [R1+0x3a00], R24 ;  /* 0x003a001801007387 */ /* 0x0007e40000100a00 */
[----:B---3--:R-:W-:Y:S06]  /*6f1e0*/  HMMA.1688.F32.TF32 R24, R148, R224, R44 ;  /* 0x000000e09418723c */ /* 0x008fec000008102c */
[----:B------:R-:W-:Y:S01]  /*6f1f0*/  HMMA.1688.F32.TF32 R236, R232, R152, R56 ;  /* 0x00000098e8ec723c */ /* 0x000fe20000081038 */
[----:B------:R-:W-:Y:S01]  /*6f200*/  IMAD.MOV.U32 R183, RZ, RZ, R16 ;  /* 0x000000ffffb77224 */ /* 0x000fe200078e0010 */
[----:B------:R-:W-:Y:S01]  /*6f210*/  LDS R232, [R0+UR10+0x27000] ;  /* 0x0270000a00e87984 */ /* 0x000fe20008000800 */
[----:B------:R-:W-:-:S02]  /*6f220*/  IMAD.MOV.U32 R182, RZ, RZ, R17 ;  /* 0x000000ffffb67224 */ /* 0x000fc400078e0011 */
[----:B------:R-:W-:Y:S01]  /*6f230*/  IMAD.MOV.U32 R199, RZ, RZ, R12 ;  /* 0x000000ffffc77224 */ /* 0x000fe200078e000c */
[----:B------:R-:W-:Y:S01]  /*6f240*/  LDS R234, [R0+UR10+0x27800] ;  /* 0x0278000a00ea7984 */ /* 0x000fe20008000800 */
[----:B------:R-:W-:-:S15]  /*6f250*/  HMMA.1688.F32.TF32 R28, R148, R228, R48 ;  /* 0x000000e4941c723c */ /* 0x000fde0000081030 */
[----:B------:R-:W-:-:S01]  /*6f260*/  NOP ;  /* 0x0000000000007918 */ /* 0x000fc20000000000 */
        /* <DEDUP_REMOVED lines=13> */
[----:B------:R-:W-:-:S02]  /*6f340*/  IMAD.MOV.U32 R21, RZ, RZ, R26 ;  /* 0x000000ffff157224 */ /* 0x000fc400078e001a */
[----:B------:R-:W-:-:S05]  /*6f350*/  IMAD.MOV.U32 R20, RZ, RZ, R27 ;  /* 0x000000ffff147224 */ /* 0x000fca00078e001b */
[----:B------:R-:W-:Y:S04]  /*6f360*/  STL [R1+0x3660], R20 ;  /* 0x0036601401007387 */ /* 0x000fe80000100800 */
[----:B------:R-:W-:Y:S01]  /*6f370*/  STL [R1+0x365c], R21 ;  /* 0x00365c1501007387 */ /* 0x000fe20000100800 */
[----:B------:R-:W-:Y:S01]  /*6f380*/  IMAD.MOV.U32 R198, RZ, RZ, R13 ;  /* 0x000000ffffc67224 */ /* 0x000fe200078e000d */
[----:B--2---:R-:W-:-:S15]  /*6f390*/  HMMA.1688.F32.TF32 R24, R148, R220, R52 ;  /* 0x000000dc9418723c */ /* 0x004fde0000081034 */
[----:B------:R-:W-:-:S08]  /*6f3a0*/  NOP ;  /* 0x0000000000007918 */ /* 0x000fd00000000000 */
[----:B------:R1:W-:Y:S01]  /*6f3b0*/  STL.64 [R1+0xbf0], R24 ;  /* 0x000bf01801007387 */ /* 0x0003e20000100a00 */
[----:B------:R-:W-:Y:S01]  /*6f3c0*/  MOV R17, R26 ;  /* 0x0000001a00117202 */ /* 0x000fe20000000f00 */
[----:B------:R-:W-:Y:S02]  /*6f3d0*/  IMAD.MOV.U32 R16, RZ, RZ, R27 ;  /* 0x000000ffff107224 */ /* 0x000fe400078e001b */
[----:B-1----:R-:W-:Y:S03]  /*6f3e0*/  HMMA.1688.F32.TF32 R24, R148, R216, R244 ;  /* 0x000000d89418723c */ /* 0x002fe600000810f4 */
[----:B------:R-:W-:Y:S04]  /*6f3f0*/  STL [R1+0x3668], R16 ;  /* 0x0036681001007387 */ /* 0x000fe80000100800 */
[----:B------:R-:W-:-:S15]  /*6f400*/  STL [R1+0x3664], R17 ;  /* 0x0036641101007387 */ /* 0x000fde0000100800 */
[----:B------:R-:W-:-:S01]  /*6f410*/  NOP ;  /* 0x0000000000007918 */ /* 0x000fc20000000000 */
[----:B------:R4:W-:Y:S01]  /*6f420*/  STL.64 [R1+0xbe0], R24 ;  /* 0x000be01801007387 */ /* 0x0009e20000100a00 */
[----:B------:R-:W-:Y:S02]  /*6f430*/  IMAD.MOV.U32 R13, RZ, RZ, R26 ;  /* 0x000000ffff0d7224 */ /* 0x000fe400078e001a */
[----:B------:R-:W-:Y:S02]  /*6f440*/  IMAD.MOV.U32 R12, RZ, RZ, R27 ;  /* 0x000000ffff0c7224 */ /* 0x000fe400078e001b */
[----:B----4-:R-:W-:Y:S03]  /*6f450*/  HMMA.1688.F32.TF32 R24, R148, R212, R248 ;  /* 0x000000d49418723c */ /* 0x010fe600000810f8 */
[----:B------:R-:W-:Y:S04]  /*6f460*/  STL [R1+0x3670], R12 ;  /* 0x0036700c01007387 */ /* 0x000fe80000100800 */
[----:B------:R-:W-:-:S15]  /*6f470*/  STL [R1+0x366c], R13 ;  /* 0x00366c0d01007387 */ /* 0x000fde0000100800 */
[----:B------:R-:W-:-:S01]  /*6f480*/  NOP ;  /* 0x0000000000007918 */ /* 0x000fc20000000000 */
[----:B------:R3:W-:Y:S04]  /*6f490*/  STL.64 [R1+0xbd0], R24 ;  /* 0x000bd01801007387 */ /* 0x0007e80000100a00 */
[----:B------:R-:W2:Y:S01]  /*6f4a0*/  LDL.LU R248, [R1+0xdc0] ;  /* 0x000dc00001f87983 */ /* 0x000ea20000300800 */
[----:B------:R-:W-:Y:S01]  /*6f4b0*/  MOV R9, R26 ;  /* 0x0000001a00097202 */ /* 0x000fe20000000f00 */
[----:B------:R-:W-:Y:S02]  /*6f4c0*/  IMAD.MOV.U32 R8, RZ, RZ, R27 ;  /* 0x000000ffff087224 */ /* 0x000fe400078e001b */
[----:B------:R-:W-:Y:S02]  /*6f4d0*/  IMAD.MOV.U32 R215, RZ, RZ, R4 ;  /* 0x000000ffffd77224 */ /* 0x000fe400078e0004 */
[----:B------:R-:W-:-:S02]  /*6f4e0*/  IMAD.MOV.U32 R214, RZ, RZ, R5 ;  /* 0x000000ffffd67224 */ /* 0x000fc400078e0005 */
[----:B------:R-:W-:Y:S01]  /*6f4f0*/  IMAD.MOV.U32 R249, RZ, RZ, R252 ;  /* 0x000000fffff97224 */ /* 0x000fe200078e00fc */
[----:B------:R-:W-:Y:S04]  /*6f500*/  STL [R1+0x3678], R8 ;  /* 0x0036780801007387 */ /* 0x000fe80000100800 */
[----:B------:R-:W-:Y:S01]  /*6f510*/  STL [R1+0x3674], R9 ;  /* 0x0036740901007387 */ /* 0x000fe20000100800 */
[----:B---3--:R-:W-:-:S15]  /*6f520*/  HMMA.1688.F32.TF32 R24, R148, R144, R48 ;  /* 0x000000909418723c */ /* 0x008fde0000081030 */
[----:B------:R-:W-:-:S09]  /*6f530*/  NOP ;  /* 0x0000000000007918 */ /* 0x000fd20000000000 */
[----:B------:R-:W-:Y:S02]  /*6f540*/  IMAD.MOV.U32 R4, RZ, RZ, R27 ;  /* 0x000000ffff047224 */ /* 0x000fe400078e001b */
[----:B------:R-:W-:Y:S02]  /*6f550*/  IMAD.MOV.U32 R5, RZ, RZ, R26 ;  /* 0x000000ffff057224 */ /* 0x000fe400078e001a */
[----:B------:R-:W-:Y:S01]  /*6f560*/  IMAD.MOV.U32 R252, RZ, RZ, R25 ;  /* 0x000000fffffc7224 */ /* 0x000fe200078e0019 */
[----:B------:R1:W-:Y:S04]  /*6f570*/  STL [R1+0xbc0], R24 ;  /* 0x000bc01801007387 */ /* 0x0003e80000100800 */
[----:B------:R-:W-:Y:S04]  /*6f580*/  STL [R1+0x3684], R4 ;  /* 0x0036840401007387 */ /* 0x000fe80000100800 */
[----:B------:R3:W-:Y:S04]  /*6f590*/  STL [R1+0x3680], R5 ;  /* 0x0036800501007387 */ /* 0x0007e80000100800 */
[----:B------:R4:W-:Y:S01]  /*6f5a0*/  STL [R1+0x367c], R252 ;  /* 0x00367cfc01007387 */ /* 0x0009e20000100800 */
[----:B-1----:R-:W-:Y:S03]  /*6f5b0*/  HMMA.1688.F32.TF32 R24, R148, R140, R44 ;  /* 0x0000008c9418723c */ /* 0x002fe6000008102c */
        /* <DEDUP_REMOVED lines=18> */
[----:B------:R-:W-:Y:S04]  /*6f6e0*/  STL [R1+0x3694], R228 ;  /* 0x003694e401007387 */ /* 0x000fe80000100800 */
[----:B------:R1:W-:Y:S04]  /*6f6f0*/  STL [R1+0x3690], R229 ;  /* 0x003690e501007387 */ /* 0x0003e80000100800 */
        /* <DEDUP_REMOVED lines=15> */
[----:B------:R-:W-:Y:S01]  /*6f7f0*/  MOV R144, R24 ;  /* 0x0000001800907202 */ /* 0x000fe20000000f00 */
[----:B------:R-:W-:-:S02]  /*6f800*/  IMAD.MOV.U32 R145, RZ, RZ, R25 ;  /* 0x000000ffff917224 */ /* 0x000fc400078e0019 */
[----:B------:R-:W-:Y:S02]  /*6f810*/  IMAD.MOV.U32 R141, RZ, RZ, R26 ;  /* 0x000000ffff8d7224 */ /* 0x000fe400078e001a */
[----:B------:R-:W-:-:S03]  /*6f820*/  IMAD.MOV.U32 R140, RZ, RZ, R27 ;  /* 0x000000ffff8c7224 */ /* 0x000fc600078e001b */
[----:B------:R1:W-:Y:S04]  /*6f830*/  STL [R1+0x36a0], R141 ;  /* 0x0036a08d01007387 */ /* 0x0003e80000100800 */
        /* <DEDUP_REMOVED lines=72> */
[----:B--2---:R-:W-:Y:S01]  /*6fcc0*/  HMMA.1688.F32.TF32 R24, R148, R176, R248 ;  /* 0x000000b09418723c */ /* 0x004fe200000810f8 */
[----:B------:R-:W2:Y:S04]  /*6fcd0*/  LDL.LU R248, [R1+0xab0] ;  /* 0x000ab00001f87983 */ /* 0x000ea80000300800 */
[----:B------:R-:W2:Y:S02]  /*6fce0*/  LDL.LU R249, [R1+0xab4] ;  /* 0x000ab40001f97983 */ /* 0x000ea40000300800 */
[----:B------:R-:W-:Y:S01]  /*6fcf0*/  MOV R250, R42 ;  /* 0x0000002a00fa7202 */ /* 0x000fe20000000f00 */
[----:B------:R-:W-:Y:S01]  /*6fd00*/  IMAD.MOV.U32 R251, RZ, RZ, R43 ;  /* 0x000000fffffb7224 */ /* 0x000fe200078e002b */
[----:B------:R-:W2:Y:S04]  /*6fd10*/  LDL.LU R42, [R1+0x3b84] ;  /* 0x003b8400012a7983 */ /* 0x000ea80000300800 */
[----:B------:R-:W2:Y:S11]  /*6fd20*/  LDL.LU R43, [R1+0x3b80] ;  /* 0x003b8000012b7983 */ /* 0x000eb60000300800 */
[----:B------:R-:W-:Y:S01]  /*6fd30*/  MOV R12, R24 ;  /* 0x00000018000c7202 */ /* 0x000fe20000000f00 */
[----:B------:R-:W-:-:S02]  /*6fd40*/  IMAD.MOV.U32 R13, RZ, RZ, R25 ;  /* 0x000000ffff0d7224 */ /* 0x000fc400078e0019 */
[----:B------:R-:W-:Y:S02]  /*6fd50*/  IMAD.MOV.U32 R177, RZ, RZ, R26 ;  /* 0x000000ffffb17224 */ /* 0x000fe400078e001a */
[----:B------:R-:W-:Y:S02]  /*6fd60*/  IMAD.MOV.U32 R176, RZ, RZ, R27 ;  /* 0x000000ffffb07224 */ /* 0x000fe400078e001b */
[----:B----4-:R-:W-:-:S15]  /*6fd70*/  HMMA.1688.F32.TF32 R24, R148, R172, R64 ;  /* 0x000000ac9418723c */ /* 0x010fde0000081040 */
[----:B------:R-:W-:-:S09]  /*6fd80*/  NOP ;  /* 0x0000000000007918 */ /* 0x000fd20000000000 */
[----:B------:R-:W-:Y:S02]  /*6fd90*/  IMAD.MOV.U32 R5, RZ, RZ, R24 ;  /* 0x000000ffff057224 */ /* 0x000fe400078e0018 */
[----:B------:R-:W-:Y:S01]  /*6fda0*/  IMAD.MOV.U32 R252, RZ, RZ, R25 ;  /* 0x000000fffffc7224 */ /* 0x000fe200078e0019 */
[----:B------:R-:W-:Y:S01]  /*6fdb0*/  MOV R8, R26 ;  /* 0x0000001a00087202 */ /* 0x000fe20000000f00 */
[----:B------:R-:W-:Y:S02]  /*6fdc0*/  IMAD.MOV.U32 R9, RZ, RZ, R27 ;  /* 0x000000ffff097224 */ /* 0x000fe400078e001b */
[----:B------:R-:W-:-:S15]  /*6fdd0*/  HMMA.1688.F32.TF32 R24, R148, R168, R60 ;  /* 0x000000a89418723c */ /* 0x000fde000008103c */
[----:B------:R-:W-:-:S09]  /*6fde0*/  NOP ;  /* 0x0000000000007918 */ /* 0x000fd20000000000 */
[----:B------:R-:W-:Y:S02]  /*6fdf0*/  IMAD.MOV.U32 R173, RZ, RZ, R24 ;  /* 0x000000ffffad7224 */ /* 0x000fe400078e0018 */
[----:B------:R-:W-:Y:S01]  /*6fe00*/  IMAD.MOV.U32 R172, RZ, RZ, R25 ;  /* 0x000000ffffac7224 */ /* 0x000fe200078e0019 */
[----:B------:R-:W-:Y:S01]  /*6fe10*/  MOV R169, R26 ;  /* 0x0000001a00a97202 */ /* 0x000fe20000000f00 */
[----:B------:R-:W-:Y:S02]  /*6fe20*/  IMAD.MOV.U32 R168, RZ, RZ, R27 ;  /* 0x000000ffffa87224 */ /* 0x000fe400078e001b */
[----:B------:R-:W-:-:S15]  /*6fe30*/  HMMA.1688.F32.TF32 R24, R148, R164, R56 ;  /* 0x000000a49418723c */ /* 0x000fde0000081038 */
[----:B------:R-:W-:-:S09]  /*6fe40*/  NOP ;  /* 0x0000000000007918 */ /* 0x000fd20000000000 */
[----:B-1----:R-:W-:Y:S02]  /*6fe50*/  IMAD.MOV.U32 R229, RZ, RZ, R24 ;  /* 0x000000ffffe57224 */ /* 0x002fe400078e0018 */
[----:B------:R-:W-:Y:S01]  /*6fe60*/  IMAD.MOV.U32 R3, RZ, RZ, R25 ;  /* 0x000000ffff037224 */ /* 0x000fe200078e0019 */
[----:B------:R-:W-:Y:S01]  /*6fe70*/  MOV R2, R26 ;  /* 0x0000001a00027202 */ /* 0x000fe20000000f00 */
[----:B------:R-:W-:Y:S02]  /*6fe80*/  IMAD.MOV.U32 R4, RZ, RZ, R27 ;  /* 0x000000ffff047224 */ /* 0x000fe400078e001b */
[----:B------:R-:W-:Y:S01]  /*6fe90*/  HMMA.1688.F32.TF32 R24, R148, R160, R52 ;  /* 0x000000a09418723c */ /* 0x000fe20000081034 */
[----:B------:R-:W-:-:S05]  /*6fea0*/  LOP3.LUT R247, R0, 0x20, RZ, 0x3c, !PT ;  /* 0x0000002000f77812 */ /* 0x000fca00078e3cff */
[----:B------:R-:W-:Y:S04]  /*6feb0*/  LDS R233, [R247+UR10+0x27000] ;  /* 0x0270000af7e97984 */ /* 0x000fe80008000800 */
[----:B------:R-:W2:-:S14]  /*6fec0*/  LDS R235, [R247+UR10+0x27800] ;  /* 0x0278000af7eb7984 */ /* 0x000e9c0008000800 */
        /* <DEDUP_REMOVED lines=10> */
[----:B---3--:R-:W-:Y:S01]  /*6ff70*/  HMMA.1688.F32.TF32 R24, R148, R152, R44 ;  /* 0x000000989418723c */ /* 0x008fe2000008102c */
[----:B------:R-:W-:Y:S02]  /*6ff80*/  IMAD.MOV.U32 R244, RZ, RZ, R183 ;  /* 0x000000fffff47224 */ /* 0x000fe400078e00b7 */
[----:B------:R-:W-:Y:S01]  /*6ff90*/  IMAD.MOV.U32 R245, RZ, RZ, R182 ;  /* 0x000000fffff57224 */ /* 0x000fe200078e00b6 */
[----:B------:R-:W3:Y:S04]  /*6ffa0*/  LDL.LU R183, [R1+0x3b7c] ;  /* 0x003b7c0001b77983 */ /* 0x000ee80000300800 */
[----:B------:R-:W-:Y:S04]  /*6ffb0*/  LDS R149, [R247+UR10+0x27080] ;  /* 0x0270800af7957984 */ /* 0x000fe80008000800 */
[----:B------:R1:W-:Y:S01]  /*6ffc0*/  LDS R151, [R247+UR10+0x27880] ;  /* 0x0278800af7977984 */ /* 0x0003e20008000800 */
        /* <DEDUP_REMOVED lines=19> */
[----:B------:R-:W-:Y:S01]  /*70100*/  IMAD.MOV.U32 R156, RZ, RZ, R25 ;  /* 0x000000ffff9c7224 */ /* 0x000fe200078e0019 */
[----:B------:R-:W-:Y:S01]  /*70110*/  MOV R153, R26 ;  /* 0x0000001a00997202 */ /* 0x000fe20000000f00 */
[----:B------:R-:W-:Y:S02]  /*70120*/  IMAD.MOV.U32 R152, RZ, RZ, R27 ;  /* 0x000000ffff987224 */ /* 0x000fe400078e001b */
[----:B-1----:R-:W-:Y:S02]  /*70130*/  IMAD.MOV.U32 R247, RZ, RZ, R178 ;  /* 0x000000fffff77224 */ /* 0x002fe400078e00b2 */
[----:B------:R-:W-:Y:S02]  /*70140*/  IMAD.MOV.U32 R44, RZ, RZ, R191 ;  /* 0x000000ffff2c7224 */ /* 0x000fe400078e00bf */
[----:B------:R-:W-:Y:S01]  /*70150*/  IMAD.MOV.U32 R45, RZ, RZ, R190 ;  /* 0x000000ffff2d7224 */ /* 0x000fe200078e00be */
        /* <DEDUP_REMOVED lines=22> */
[----:B------:R-:W-:Y:S02]  /*702c0*/  IMAD.MOV.U32 R68, RZ, RZ, R6 ;  /* 0x000000ffff447224 */ /* 0x000fe400078e0006 */
[----:B------:R-:W-:Y:S01]  /*702d0*/  IMAD.MOV.U32 R69, RZ, RZ, R7 ;  /* 0x000000ffff457224 */ /* 0x000fe200078e0007 */
[----:B------:R-:W-:Y:S01]  /*702e0*/  MOV R70, R10 ;  /* 0x0000000a00467202 */ /* 0x000fe20000000f00 */
[----:B------:R-:W-:-:S02]  /*702f0*/  IMAD.MOV.U32 R71, RZ, RZ, R11 ;  /* 0x000000ffff477224 */ /* 0x000fc400078e000b */
[----:B------:R-:W-:Y:S02]  /*70300*/  IMAD.MOV.U32 R52, RZ, RZ, R14 ;  /* 0x000000ffff347224 */ /* 0x000fe400078e000e */
[----:B------:R-:W-:Y:S01]  /*70310*/  IMAD.MOV.U32 R53, RZ, RZ, R38 ;  /* 0x000000ffff357224 */ /* 0x000fe200078e0026 */
[----:B------:R-:W-:Y:S01]  /*70320*/  MOV R54, R39 ;  /* 0x0000002700367202 */ /* 0x000fe20000000f00 */
[----:B------:R-:W-:Y:S01]  /*70330*/  IMAD.MOV.U32 R55, RZ, RZ, R15 ;  /* 0x000000ffff377224 */ /* 0x000fe200078e000f */
[----:B------:R-:W-:Y:S04]  /*70340*/  LDS R148, [R0+UR10+0x27080] ;  /* 0x0270800a00947984 */ /* 0x000fe80008000800 */
[----:B------:R-:W1:Y:S01]  /*70350*/  LDS R150, [R0+UR10+0x27880] ;  /* 0x0278800a00967984 */ /* 0x000e620008000800 */
[----:B--2---:R-:W-:-:S15]  /*70360*/  HMMA.1688.F32.TF32 R24, R232, R42, R248 ;  /* 0x0000002ae818723c */ /* 0x004fde00000810f8 */
[----:B------:R-:W-:-:S08]  /*70370*/  NOP ;  /* 0x0000000000007918 */ /* 0x000fd00000000000 */
[----:B------:R2:W-:Y:S04]  /*70380*/  STL.64 [R1+0xab0], R24 ;  /* 0x000ab01801007387 */ /* 0x0005e80000100a00 */
[----:B------:R4:W-:Y:S04]  /*70390*/  STL.64 [R1+0xab8], R26 ;  /* 0x000ab81a01007387 */ /* 0x0009e80000100a00 */
        /* <DEDUP_REMOVED lines=40> */
[----:B--2---:R-:W-:Y:S01]  /*70620*/  MOV R94, R182 ;  /* 0x000000b6005e7202 */ /* 0x004fe20000000f00 */
[----:B----4-:R-:W-:-:S02]  /*70630*/  IMAD.MOV.U32 R93, RZ, RZ, R179 ;  /* 0x000000ffff5d7224 */ /* 0x010fc400078e00b3 */
[----:B------:R-:W-:Y:S02]  /*70640*/  IMAD.MOV.U32 R92, RZ, RZ, R178 ;  /* 0x000000ffff5c7224 */ /* 0x000fe400078e00b2 */
[----:B------:R-:W2:Y:S04]  /*70650*/  LDL.LU R178, [R1+0x3adc] ;  /* 0x003adc0001b27983 */ /* 0x000ea80000300800 */
[----:B------:R-:W2:Y:S04]  /*70660*/  LDL.LU R179, [R1+0x3ad8] ;  /* 0x003ad80001b37983 */ /* 0x000ea80000300800 */
[----:B------:R-:W3:Y:S04]  /*70670*/  LDL.LU R182, [R1+0x3ad4] ;  /* 0x003ad40001b67983 */ /* 0x000ee80000300800 */
[----:B------:R-:W3:Y:S01]  /*70680*/  LDL.LU R183, [R1+0x3ad0] ;  /* 0x003ad00001b77983 */ /* 0x000ee20000300800 */
[----:B------:R-:W-:-:S02]  /*70690*/  IMAD.MOV.U32 R96, RZ, RZ, R186 ;  /* 0x000000ffff607224 */ /* 0x000fc400078e00ba */
[----:B------:R-:W-:Y:S01]  /*706a0*/  IMAD.MOV.U32 R97, RZ, RZ, R187 ;  /* 0x000000ffff617224 */ /* 0x000fe200078e00bb */
[----:B------:R-:W4:Y:S04]  /*706b0*/  LDL.LU R186, [R1+0x3acc] ;  /* 0x003acc0001ba7983 */ /* 0x000f280000300800 */
[----:B------:R-:W4:Y:S01]  /*706c0*/  LDL.LU R187, [R1+0x3ac8] ;  /* 0x003ac80001bb7983 */ /* 0x000f220000300800 */
[----:B------:R-:W-:Y:S01]  /*706d0*/  MOV R98, R190 ;  /* 0x000000be00627202 */ /* 0x000fe20000000f00 */
[----:B------:R-:W-:Y:S02]  /*706e0*/  IMAD.MOV.U32 R99, RZ, RZ, R191 ;  /* 0x000000ffff637224 */ /* 0x000fe400078e00bf */
[----:B------:R-:W2:Y:S04]  /*706f0*/  LDL.LU R190, [R1+0x3ac4] ;  /* 0x003ac40001be7983 */ /* 0x000ea80000300800 */
[----:B------:R-:W2:Y:S01]  /*70700*/  LDL.LU R191, [R1+0x3ac0] ;  /* 0x003ac00001bf7983 */ /* 0x000ea20000300800 */
[----:B------:R-:W-:-:S02]  /*70710*/  IMAD.MOV.U32 R104, RZ, RZ, R194 ;  /* 0x000000ffff687224 */ /* 0x000fc400078e00c2 */
[----:B------:R-:W-:Y:S01]  /*70720*/  IMAD.MOV.U32 R105, RZ, RZ, R195 ;  /* 0x000000ffff697224 */ /* 0x000fe200078e00c3 */
[----:B------:R-:W3:Y:S04]  /*70730*/  LDL.LU R194, [R1+0x3abc] ;  /* 0x003abc0001c27983 */ /* 0x000ee80000300800 */
[----:B------:R-:W3:Y:S01]  /*70740*/  LDL.LU R195, [R1+0x3ab8] ;  /* 0x003ab80001c37983 */ /* 0x000ee20000300800 */
[----:B------:R-:W-:Y:S01]  /*70750*/  MOV R106, R198 ;  /* 0x000000c6006a7202 */ /* 0x000fe20000000f00 */
[----:B------:R-:W-:Y:S02]  /*70760*/  IMAD.MOV.U32 R107, RZ, RZ, R199 ;  /* 0x000000ffff6b7224 */ /* 0x000fe400078e00c7 */
[----:B------:R-:W4:Y:S04]  /*70770*/  LDL.LU R198, [R1+0x3ab4] ;  /* 0x003ab40001c67983 */ /* 0x000f280000300800 */
[----:B------:R-:W4:Y:S01]  /*70780*/  LDL.LU R199, [R1+0x3ab0] ;  /* 0x003ab00001c77983 */ /* 0x000f220000300800 */
[----:B------:R-:W-:-:S02]  /*70790*/  IMAD.MOV.U32 R108, RZ, RZ, R202 ;  /* 0x000000ffff6c7224 */ /* 0x000fc400078e00ca */
[----:B------:R-:W-:Y:S01]  /*707a0*/  IMAD.MOV.U32 R109, RZ, RZ, R203 ;  /* 0x000000ffff6d7224 */ /* 0x000fe200078e00cb */
[----:B------:R-:W2:Y:S04]  /*707b0*/  LDL.LU R202, [R1+0x3aac] ;  /* 0x003aac0001ca7983 */ /* 0x000ea80000300800 */
[----:B------:R-:W2:Y:S01]  /*707c0*/  LDL.LU R203, [R1+0x3aa8] ;  /* 0x003aa80001cb7983 */ /* 0x000ea20000300800 */
[----:B------:R-:W-:Y:S01]  /*707d0*/  MOV R110, R206 ;  /* 0x000000ce006e7202 */ /* 0x000fe20000000f00 */
[----:B------:R-:W-:Y:S02]  /*707e0*/  IMAD.MOV.U32 R111, RZ, RZ, R207 ;  /* 0x000000ffff6f7224 */ /* 0x000fe400078e00cf */
        /* <DEDUP_REMOVED lines=52> */
[----:B------:R-:W2:Y:S04]  /*70b30*/  LDL.LU R146, [R1+0x3a8c] ;  /* 0x003a8c0001927983 */ /* 0x000ea80000300800 */
[----:B------:R-:W2:Y:S01]  /*70b40*/  LDL.LU R147, [R1+0x3a88] ;  /* 0x003a880001937983 */ /* 0x000ea20000300800 */
[----:B------:R-:W-:Y:S01]  /*70b50*/  MOV R118, R214 ;  /* 0x000000d600767202 */ /* 0x000fe20000000f00 */
[----:B------:R-:W-:Y:S02]  /*70b60*/  IMAD.MOV.U32 R119, RZ, RZ, R215 ;  /* 0x000000ffff777224 */ /* 0x000fe400078e00d7 */
        /* <DEDUP_REMOVED lines=20> */
[----:B------:R-:W4:Y:S04]  /*70cb0*/  LDL.LU R39, [R1+0x3a44] ;  /* 0x003a440001277983 */ /* 0x000f280000300800 */
        /* <DEDUP_REMOVED lines=25> */
[----:B--2---:R-:W2:Y:S01]  /*70e50*/  LDL.LU.64 R26, [R1+0x3a08] ;  /* 0x003a0800011a7983 */ /* 0x004ea20000300a00 */
[C---:B------:R-:W-:Y:S06]  /*70e60*/  HMMA.1688.F32.TF32 R240, R232.reuse, R22, R240 ;  /* 0x00000016e8f0723c */ /* 0x040fec00000810f0 */
[C---:B------:R-:W-:Y:S06]  /*70e70*/  HMMA.1688.F32.TF32 R136, R232.reuse, R18, R136 ;  /* 0x00000012e888723c */ /* 0x040fec0000081088 */
[C---:B------:R-:W-:Y:S01]  /*70e80*/  HMMA.1688.F32.TF32 R132, R232.reuse, R14, R132 ;  /* 0x0000000ee884723c */ /* 0x040fe20000081084 */
[----:B------:R-:W3:Y:S05]  /*70e90*/  LDL.LU.64 R24, [R1+0x3a00] ;  /* 0x003a000001187983 */ /* 0x000eea0000300a00 */
[----:B--2---:R-:W-:-:S15]  /*70ea0*/  HMMA.1688.F32.TF32 R236, R232, R26, R236 ;  /* 0x0000001ae8ec723c */ /* 0x004fde00000810ec */
[----:B------:R-:W-:-:S08]  /*70eb0*/  NOP ;  /* 0x0000000000007918 */ /* 0x000fd00000000000 */
[----:B------:R-:W-:Y:S04]  /*70ec0*/  STL.64 [R1+0x4e0], R236 ;  /* 0x0004e0ec01007387 */ /* 0x000fe80000100a00 */
[----:B------:R2:W-:Y:S04]  /*70ed0*/  STL.64 [R1+0x4e8], R238 ;  /* 0x0004e8ee01007387 */ /* 0x0005e80000100a00 */
[----:B--2---:R-:W2:Y:S04]  /*70ee0*/  LDL.LU.64 R238, [R1+0x39f8] ;  /* 0x0039f80001ee7983 */ /* 0x004ea80000300a00 */
[----:B------:R-:W2:Y:S04]  /*70ef0*/  LDL.LU.64 R236, [R1+0x39f0] ;  /* 0x0039f00001ec7983 */ /* 0x000ea80000300a00 */
[----:B------:R-:W-:Y:S04]  /*70f00*/  STL.64 [R1+0x4a0], R240 ;  /* 0x0004a0f001007387 */ /* 0x000fe80000100a00 */
[----:B------:R1:W-:Y:S04]  /*70f10*/  STL.64 [R1+0x4a8], R242 ;  /* 0x0004a8f201007387 */ /* 0x0003e80000100a00 */
[----:B-1----:R-:W4:Y:S04]  /*70f20*/  LDL.LU.64 R242, [R1+0x39e8] ;  /* 0x0039e80001f27983 */ /* 0x002f280000300a00 */
[----:B------:R-:W4:Y:S04]  /*70f30*/  LDL.LU.64 R240, [R1+0x39e0] ;  /* 0x0039e00001f07983 */ /* 0x000f280000300a00 */
[----:B------:R-:W-:Y:S04]  /*70f40*/  STL.64 [R1+0x440], R136 ;  /* 0x0004408801007387 */ /* 0x000fe80000100a00 */
[----:B------:R1:W-:Y:S04]  /*70f50*/  STL.64 [R1+0x448], R138 ;  /* 0x0004488a01007387 */ /* 0x0003e80000100a00 */
[----:B------:R-:W-:Y:S04]  /*70f60*/  STL.64 [R1+0x1060], R132 ;  /* 0x0010608401007387 */ /* 0x000fe80000100a00 */
[----:B------:R3:W-:Y:S01]  /*70f70*/  STL.64 [R1+0x1068], R134 ;  /* 0x0010688601007387 */ /* 0x0007e20000100a00 */
[C---:B-1----:R-:W-:Y:S06]  /*70f80*/  HMMA.1688.F32.TF32 R136, R232.reuse, R10, R128 ;  /* 0x0000000ae888723c */ /* 0x042fec0000081080 */
[C---:B---3--:R-:W-:Y:S06]  /*70f90*/  HMMA.1688.F32.TF32 R132, R232.reuse, R6, R124 ;  /* 0x00000006e884723c */ /* 0x048fec000008107c */
        /* <DEDUP_REMOVED lines=46> */
[----:B------:R-:W-:Y:S03]  /*71280*/  HMMA.1688.F32.TF32 R44, R232, R154, R248 ;  /* 0x0000009ae82c723c */ /* 0x000fe600000810f8 */
        /* <DEDUP_REMOVED lines=15> */
[----:B------:R-:W-:Y:S04]  /*71380*/  STL.64 [R1+0x1110], R56 ;  /* 0x0011103801007387 */ /* 0x000fe80000100a00 */
[----:B------:R-:W-:Y:S04]  /*71390*/  STL.64 [R1+0x1118], R58 ;  /* 0x0011183a01007387 */ /* 0x000fe80000100a00 */
[----:B------:R-:W-:Y:S04]  /*713a0*/  STL.64 [R1+0x1100], R52 ;  /* 0x0011003401007387 */ /* 0x000fe80000100a00 */
[----:B------:R-:W-:Y:S04]  /*713b0*/  STL.64 [R1+0x1108], R54 ;  /* 0x0011083601007387 */ /* 0x000fe80000100a00 */
[----:B-1----:R-:W2:Y:S04]  /*713c0*/  LDL.LU R60, [R1+0x10] ;  /* 0x00001000013c7983 */ /* 0x002ea80000300800 */
[----:B------:R-:W-:Y:S04]  /*713d0*/  STL.64 [R1+0x10f0], R48 ;  /* 0x0010f03001007387 */ /* 0x000fe80000100a00 */
[----:B------:R-:W-:Y:S04]  /*713e0*/  STL.64 [R1+0x10f8], R50 ;  /* 0x0010f83201007387 */ /* 0x000fe80000100a00 */
        /* <DEDUP_REMOVED lines=21> */
[----:B-1----:R-:W3:Y:S04]  /*71540*/  LDL.LU R44, [R1+0x70] ;  /* 0x00007000012c7983 */ /* 0x002ee80000300800 */
        /* <DEDUP_REMOVED lines=83> */
[----:B------:R-:W2:Y:S04]  /*71a80*/  LDL.LU R56, [R1] ;  /* 0x0000000001387983 */ /* 0x000ea80000300800 */
        /* <DEDUP_REMOVED lines=11> */
[C---:B------:R-:W-:Y:S01]  /*71b40*/  HMMA.1688.F32.TF32 R108, R148.reuse, R10, R108 ;  /* 0x0000000a946c723c */ /* 0x040fe2000008106c */
        /* <DEDUP_REMOVED lines=31> */
[----:B------:R-:W-:Y:S04]  /*71d40*/  STL.64 [R1+0x248], R234 ;  /* 0x000248ea01007387 */ /* 0x000fe80000100a00 */
[----:B------:R-:W-:Y:S04]  /*71d50*/  STL.64 [R1+0x250], R112 ;  /* 0x0002507001007387 */ /* 0x000fe80000100a00 */
[----:B------:R1:W-:Y:S01]  /*71d60*/  STL.64 [R1+0x258], R114 ;  /* 0x0002587201007387 */ /* 0x0003e20000100a00 */
        /* <DEDUP_REMOVED lines=9> */
[----:B------:R-:W-:Y:S04]  /*71e00*/  LDS R232, [R0+UR10+0x27100] ;  /* 0x0271000a00e87984 */ /* 0x000fe80008000800 */
[----:B-1----:R-:W2:Y:S04]  /*71e10*/  LDL.LU.64 R114, [R1+0x3978] ;  /* 0x0039780001727983 */ /* 0x002ea80000300a00 */
[----:B------:R-:W2:Y:S04]  /*71e20*/  LDL.LU.64 R112, [R1+0x3970] ;  /* 0x0039700001707983 */ /* 0x000ea80000300a00 */
[----:B------:R-:W-:Y:S04]  /*71e30*/  STL.64 [R1+0x260], R108 ;  /* 0x0002606c01007387 */ /* 0x000fe80000100a00 */
[----:B------:R1:W-:Y:S04]  /*71e40*/  STL.64 [R1+0x268], R110 ;  /* 0x0002686e01007387 */ /* 0x0003e80000100a00 */
[----:B------:R-:W-:Y:S04]  /*71e50*/  LDS R234, [R0+UR10+0x27900] ;  /* 0x0279000a00ea7984 */ /* 0x000fe80008000800 */
        /* <DEDUP_REMOVED lines=56> */
[----:B------:R-:W-:Y:S04]  /*721e0*/  STL.64 [R1+0x12d0], R68 ;  /* 0x0012d04401007387 */ /* 0x000fe80000100a00 */
[----:B------:R1:W-:Y:S02]  /*721f0*/  STL.64 [R1+0x12d8], R70 ;  /* 0x0012d84601007387 */ /* 0x0003e40000100a00 */
[C---:B-1----:R-:W-:Y:S06]  /*72200*/  HMMA.1688.F32.TF32 R72, R148.reuse, R182, R64 ;  /* 0x000000b69448723c */ /* 0x042fec0000081040 */
[C---:B------:R-:W-:Y:S06]  /*72210*/  HMMA.1688.F32.TF32 R68, R148.reuse, R178, R60 ;  /* 0x000000b29444723c */ /* 0x040fec000008103c */
[C---:B------:R-:W-:Y:S11]  /*72220*/  HMMA.1688.F32.TF32 R64, R148.reuse, R174, R56 ;  /* 0x000000ae9440723c */ /* 0x040ff60000081038 */
[----:B------:R-:W-:Y:S04]  /*72230*/  STL.64 [R1+0x12c0], R72 ;  /* 0x0012c04801007387 */ /* 0x000fe80000100a00 */
[----:B------:R-:W-:Y:S04]  /*72240*/  STL.64 [R1+0x12c8], R74 ;  /* 0x0012c84a01007387 */ /* 0x000fe80000100a00 */
[----:B------:R-:W-:Y:S04]  /*72250*/  STL.64 [R1+0x12a0], R68 ;  /* 0x0012a04401007387 */ /* 0x000fe80000100a00 */
[----:B------:R-:W-:Y:S04]  /*72260*/  STL.64 [R1+0x12a8], R70 ;  /* 0x0012a84601007387 */ /* 0x000fe80000100a00 */
[----:B------:R-:W2:Y:S04]  /*72270*/  LDL.LU R56, [R1+0x680] ;  /* 0x0006800001387983 */ /* 0x000ea80000300800 */
[----:B------:R-:W-:Y:S04]  /*72280*/  STL.64 [R1+0x1290], R64 ;  /* 0x0012904001007387 */ /* 0x000fe80000100a00 */
[----:B------:R-:W-:Y:S01]  /*72290*/  STL.64 [R1+0x1298], R66 ;  /* 0x0012984201007387 */ /* 0x000fe20000100a00 */
[----:B----4-:R-:W-:-:S15]  /*722a0*/  HMMA.1688.F32.TF32 R60, R148, R170, R248 ;  /* 0x000000aa943c723c */ /* 0x010fde00000810f8 */
[----:B------:R-:W-:-:S08]  /*722b0*/  NOP ;  /* 0x0000000000007918 */ /* 0x000fd00000000000 */
[----:B------:R1:W-:Y:S04]  /*722c0*/  STL.64 [R1+0x1280], R60 ;  /* 0x0012803c01007387 */ /* 0x0003e80000100a00 */
[----:B------:R4:W-:Y:S04]  /*722d0*/  STL.64 [R1+0x1288], R62 ;  /* 0x0012883e01007387 */ /* 0x0009e80000100a00 */
        /* <DEDUP_REMOVED lines=20> */
[----:B--2---:R-:W-:Y:S01]  /*72420*/  HMMA.1688.F32.TF32 R44, R148, R162, R44 ;  /* 0x000000a2942c723c */ /* 0x004fe2000008102c */
[----:B------:R-:W2:Y:S04]  /*72430*/  LDL.LU R248, [R1+0x2d0] ;  /* 0x0002d00001f87983 */ /* 0x000ea80000300800 */
[----:B------:R-:W2:Y:S04]  /*72440*/  LDL.LU R249, [R1+0x2d4] ;  /* 0x0002d40001f97983 */ /* 0x000ea80000300800 */
[----:B------:R-:W2:Y:S04]  /*72450*/  LDL.LU R250, [R1+0x2d8] ;  /* 0x0002d80001fa7983 */ /* 0x000ea80000300800 */
[----:B------:R-:W2:Y:S01]  /*72460*/  LDL.LU R251, [R1+0x2dc] ;  /* 0x0002dc0001fb7983 */ /* 0x000ea20000300800 */
[----:B------:R-:W-:-:S05]  /*72470*/  LOP3.LUT R235, R0, 0x20, RZ, 0x3c, !PT ;  /* 0x0000002000eb7812 */ /* 0x000fca00078e3cff */
[----:B------:R-:W-:Y:S04]  /*72480*/  LDS R233, [R235+UR10+0x27100] ;  /* 0x0271000aebe97984 */ /* 0x000fe80008000800 */
[----:B------:R-:W1:Y:S04]  /*72490*/  LDS R235, [R235+UR10+0x27900] ;  /* 0x0279000aebeb7984 */ /* 0x000e680008000800 */
[----:B------:R3:W-:Y:S04]  /*724a0*/  STL.64 [R1+0x1270], R244 ;  /* 0x001270f401007387 */ /* 0x0007e80000100a00 */
[----:B------:R3:W-:Y:S04]  /*724b0*/  STL.64 [R1+0x1278], R246 ;  /* 0x001278f601007387 */ /* 0x0007e80000100a00 */
[----:B---3--:R-:W3:Y:S04]  /*724c0*/  LDL.LU R244, [R1+0x450] ;  /* 0x0004500001f47983 */ /* 0x008ee80000300800 */
[----:B------:R-:W3:Y:S04]  /*724d0*/  LDL.LU R245, [R1+0x454] ;  /* 0x0004540001f57983 */ /* 0x000ee80000300800 */
[----:B------:R-:W3:Y:S04]  /*724e0*/  LDL.LU R246, [R1+0x458] ;  /* 0x0004580001f67983 */ /* 0x000ee80000300800 */
[----:B------:R-:W3:Y:S04]  /*724f0*/  LDL.LU R247, [R1+0x45c] ;  /* 0x00045c0001f77983 */ /* 0x000ee80000300800 */
[----:B------:R-:W-:Y:S04]  /*72500*/  STL.64 [R1+0x1260], R44 ;  /* 0x0012602c01007387 */ /* 0x000fe80000100a00 */
[----:B------:R1:W-:Y:S02]  /*72510*/  STL.64 [R1+0x1268], R46 ;  /* 0x0012682e01007387 */ /* 0x0003e40000100a00 */
[----:B-1----:R-:W-:Y:S02]  /*72520*/  HMMA.1688.F32.TF32 R44, R148, R158, R48 ;  /* 0x0000009e942c723c */ /* 0x002fe40000081030 */
[----:B------:R-:W2:-:S15]  /*72530*/  LDL.LU R48, [R1+0x460] ;  /* 0x0004600001307983 */ /* 0x000e9e0000300800 */
[----:B------:R-:W-:-:S06]  /*72540*/  NOP ;  /* 0x0000000000007918 */ /* 0x000fcc0000000000 */
[----:B------:R-:W-:Y:S04]  /*72550*/  STL.64 [R1+0x1250], R44 ;  /* 0x0012502c01007387 */ /* 0x000fe80000100a00 */
[----:B------:R1:W-:Y:S04]  /*72560*/  STL.64 [R1+0x1258], R46 ;  /* 0x0012582e01007387 */ /* 0x0003e80000100a00 */
[----:B------:R-:W2:Y:S04]  /*72570*/  LDL.LU R49, [R1+0x464] ;  /* 0x0004640001317983 */ /* 0x000ea80000300800 */
[----:B------:R-:W2:Y:S04]  /*72580*/  LDL.LU R50, [R1+0x468] ;  /* 0x0004680001327983 */ /* 0x000ea80000300800 */
[----:B------:R-:W2:Y:S01]  /*72590*/  LDL.LU R51, [R1+0x46c] ;  /* 0x00046c0001337983 */ /* 0x000ea20000300800 */
[----:B-1----:R-:W-:Y:S03]  /*725a0*/  HMMA.1688.F32.TF32 R44, R148, R154, R52 ;  /* 0x0000009a942c723c */ /* 0x002fe60000081034 */
[----:B------:R-:W3:-:S15]  /*725b0*/  LDL.LU R148, [R1+0x4f0] ;  /* 0x0004f00001947983 */ /* 0x000ede0000300800 */
[----:B------:R-:W-:-:S05]  /*725c0*/  NOP ;  /* 0x0000000000007918 */ /* 0x000fca0000000000 */
        /* <DEDUP_REMOVED lines=11> */
[C---:B------:R-:W-:Y:S06]  /*72680*/  HMMA.1688.F32.TF32 R56, R232.reuse, R26, R56 ;  /* 0x0000001ae838723c */ /* 0x040fec0000081038 */
[C---:B----4-:R-:W-:Y:S06]  /*72690*/  HMMA.1688.F32.TF32 R68, R232.reuse, R38, R68 ;  /* 0x00000026e844723c */ /* 0x050fec0000081044 */
[C---:B------:R-:W-:Y:S06]  /*726a0*/  HMMA.1688.F32.TF32 R72, R232.reuse, R42, R72 ;  /* 0x0000002ae848723c */ /* 0x040fec0000081048 */
[C---:B------:R-:W-:Y:S06]  /*726b0*/  HMMA.1688.F32.TF32 R60, R232.reuse, R30, R60 ;  /* 0x0000001ee83c723c */ /* 0x040fec000008103c */
[C---:B------:R-:W-:Y:S11]  /*726c0*/  HMMA.1688.F32.TF32 R64, R232.reuse, R34, R64 ;  /* 0x00000022e840723c */ /* 0x040ff60000081040 */
        /* <DEDUP_REMOVED lines=19> */
[----:B------:R-:W4:Y:S01]  /*72800*/  LDL.LU.64 R56, [R1+0x3840] ;  /* 0x0038400001387983 */ /* 0x000f220000300a00 */
[C---:B--2---:R-:W-:Y:S06]  /*72810*/  HMMA.1688.F32.TF32 R48, R232.reuse, R14, R48 ;  /* 0x0000000ee830723c */ /* 0x044fec0000081030 */
[C---:B---3--:R-:W-:Y:S06]  /*72820*/  HMMA.1688.F32.TF32 R148, R232.reuse, R22, R148 ;  /* 0x00000016e894723c */ /* 0x048fec0000081094 */
[----:B------:R-:W-:-:S15]  /*72830*/  HMMA.1688.F32.TF32 R52, R232, R18, R52 ;  /* 0x00000012e834723c */ /* 0x000fde0000081034 */
[----:B------:R-:W-:-:S02]  /*72840*/  NOP ;  /* 0x0000000000007918 */ /* 0x000fc40000000000 */
[----:B------:R-:W-:Y:S04]  /*72850*/  STL.64 [R1+0x160], R148 ;  /* 0x0001609401007387 */ /* 0x000fe80000100a00 */
[----:B------:R1:W-:Y:S04]  /*72860*/  STL.64 [R1+0x168], R150 ;  /* 0x0001689601007387 */ /* 0x0003e80000100a00 */
[----:B------:R-:W-:Y:S04]  /*72870*/  STL.64 [R1+0x1d0], R52 ;  /* 0x0001d03401007387 */ /* 0x000fe80000100a00 */
[----:B------:R2:W-:Y:S04]  /*72880*/  STL.64 [R1+0x1d8], R54 ;  /* 0x0001d83601007387 */ /* 0x0005e80000100a00 */
[----:B------:R-:W-:Y:S04]  /*72890*/  STL.64 [R1+0x1f0], R48 ;  /* 0x0001f03001007387 */ /* 0x000fe80000100a00 */
[----:B------:R4:W-:Y:S01]  /*728a0*/  STL.64 [R1+0x1f8], R50 ;  /* 0x0001f83201007387 */ /* 0x0009e20000100a00 */
[C---:B-1----:R-:W-:Y:S06]  /*728b0*/  HMMA.1688.F32.TF32 R148, R232.reuse, R10, R244 ;  /* 0x0000000ae894723c */ /* 0x042fec00000810f4 */
[----:B--2---:R-:W-:-:S15]  /*728c0*/  HMMA.1688.F32.TF32 R52, R232, R6, R248 ;  /* 0x00000006e834723c */ /* 0x004fde00000810f8 */
[----:B------:R-:W-:-:S02]  /*728d0*/  NOP ;  /* 0x0000000000007918 */ /* 0x000fc40000000000 */
        /* <DEDUP_REMOVED lines=28> */
[C---:B------:R-:W-:Y:S06]  /*72aa0*/  HMMA.1688.F32.TF32 R60, R232.reuse, R226, R60 ;  /* 0x000000e2e83c723c */ /* 0x040fec000008103c */
[C---:B------:R-:W-:Y:S01]  /*72ab0*/  HMMA.1688.F32.TF32 R64, R232.reuse, R222, R64 ;  /* 0x000000dee840723c */ /* 0x040fe20000081040 */
[----:B------:R-:W4:Y:S04]  /*72ac0*/  LDL.LU R248, [R1+0x670] ;  /* 0x0006700001f87983 */ /* 0x000f280000300800 */
[----:B------:R-:W4:Y:S04]  /*72ad0*/  LDL.LU R249, [R1+0x674] ;  /* 0x0006740001f97983 */ /* 0x000f280000300800 */
[----:B------:R-:W4:Y:S04]  /*72ae0*/  LDL.LU R250, [R1+0x678] ;  /* 0x0006780001fa7983 */ /* 0x000f280000300800 */
[----:B------:R-:W4:Y:S04]  /*72af0*/  LDL.LU R251, [R1+0x67c] ;  /* 0x00067c0001fb7983 */ /* 0x000f280000300800 */
        /* <DEDUP_REMOVED lines=33> */
[----:B------:R-:W-:Y:S01]  /*72d10*/  HMMA.1688.F32.TF32 R64, R232, R182, R112 ;  /* 0x000000b6e840723c */ /* 0x000fe20000081070 */
[----:B------:R-:W-:-:S05]  /*72d20*/  LOP3.LUT R47, R0, 0x20, RZ, 0x3c, !PT ;  /* 0x00000020002f7812 */ /* 0x000fca00078e3cff */
[----:B------:R-:W-:Y:S04]  /*72d30*/  LDS R45, [R47+UR10+0x27180] ;  /* 0x0271800a2f2d7984 */ /* 0x000fe80008000800 */
[----:B------:R-:W3:Y:S04]  /*72d40*/  LDS R47, [R47+UR10+0x27980] ;  /* 0x0279800a2f2f7984 */ /* 0x000ee80008000800 */
        /* <DEDUP_REMOVED lines=14> */
[----:B------:R3:W-:Y:S01]  /*72e30*/  STL.64 [R1+0x13e8], R66 ;  /* 0x0013e84201007387 */ /* 0x0007e20000100a00 */
[C---:B-1----:R-:W-:Y:S06]  /*72e40*/  HMMA.1688.F32.TF32 R60, R232.reuse, R166, R128 ;  /* 0x000000a6e83c723c */ /* 0x042fec0000081080 */
[C---:B---3--:R-:W-:Y:S06]  /*72e50*/  HMMA.1688.F32.TF32 R68, R232.reuse, R162, R132 ;  /* 0x000000a2e844723c */ /* 0x048fec0000081084 */
[C---:B------:R-:W-:Y:S11]  /*72e60*/  HMMA.1688.F32.TF32 R64, R232.reuse, R158, R136 ;  /* 0x0000009ee840723c */ /* 0x040ff60000081088 */
[----:B------:R-:W-:Y:S04]  /*72e70*/  STL.64 [R1+0x13d0], R60 ;  /* 0x0013d03c01007387 */ /* 0x000fe80000100a00 */
[----:B------:R1:W-:Y:S04]  /*72e80*/  STL.64 [R1+0x13d8], R62 ;  /* 0x0013d83e01007387 */ /* 0x0003e80000100a00 */
[----:B------:R-:W-:Y:S04]  /*72e90*/  STL.64 [R1+0x13c0], R68 ;  /* 0x0013c04401007387 */ /* 0x000fe80000100a00 */
[----:B------:R-:W-:Y:S04]  /*72ea0*/  STL.64 [R1+0x13c8], R70 ;  /* 0x0013c84601007387 */ /* 0x000fe80000100a00 */
[----:B------:R-:W-:Y:S04]  /*72eb0*/  STL.64 [R1+0x13b0], R64 ;  /* 0x0013b04001007387 */ /* 0x000fe80000100a00 */
[----:B------:R2:W-:Y:S01]  /*72ec0*/  STL.64 [R1+0x13b8], R66 ;  /* 0x0013b84201007387 */ /* 0x0005e20000100a00 */
[----:B-1----:R-:W-:Y:S06]  /*72ed0*/  HMMA.1688.F32.TF32 R60, R232, R154, R240 ;  /* 0x0000009ae83c723c */ /* 0x002fec00000810f0 */
[C---:B------:R-:W-:Y:S06]  /*72ee0*/  HMMA.1688.F32.TF32 R92, R44.reuse, R42, R56 ;  /* 0x0000002a2c5c723c */ /* 0x040fec0000081038 */
[C---:B--2---:R-:W-:Y:S06]  /*72ef0*/  HMMA.1688.F32.TF32 R64, R44.reuse, R38, R148 ;  /* 0x000000262c40723c */ /* 0x044fec0000081094 */
[C---:B----4-:R-:W-:Y:S06]  /*72f00*/  HMMA.1688.F32.TF32 R56, R44.reuse, R34, R52 ;  /* 0x000000222c38723c */ /* 0x050fec0000081034 */
        /* <DEDUP_REMOVED lines=104> */
[----:B------:R-:W4:Y:S01]  /*73590*/  LDL.LU R249, [R1+0x304] ;  /* 0x0003040001f97983 */ /* 0x000f220000300800 */
[----:B------:R-:W-:-:S02]  /*735a0*/  IMAD.MOV.U32 R250, RZ, RZ, R33 ;  /* 0x000000fffffa7224 */ /* 0x000fc400078e0021 */
[----:B------:R-:W-:Y:S01]  /*735b0*/  IMAD.MOV.U32 R251, RZ, RZ, R32 ;  /* 0x000000fffffb7224 */ /* 0x000fe200078e0020 */
[----:B------:R-:W4:Y:S04]  /*735c0*/  LDL.LU R33, [R1+0x383c] ;  /* 0x00383c0001217983 */ /* 0x000f280000300800 */
[----:B------:R-:W4:Y:S08]  /*735d0*/  LDL.LU R32, [R1+0x3838] ;  /* 0x0038380001207983 */ /* 0x000f300000300800 */
[----:B------:R-:W-:Y:S04]  /*735e0*/  STL.64 [R1+0x3608], R82 ;  /* 0x0036085201007387 */ /* 0x000fe80000100a00 */
[----:B------:R3:W-:Y:S01]  /*735f0*/  STL.64 [R1+0x3600], R80 ;  /* 0x0036005001007387 */ /* 0x0007e20000100a00 */
[C---:B--2---:R-:W-:Y:S06]  /*73600*/  HMMA.1688.F32.TF32 R64, R44.reuse, R14, R96 ;  /* 0x0000000e2c40723c */ /* 0x044fec0000081060 */
[----:B---3--:R-:W-:-:S15]  /*73610*/  HMMA.1688.F32.TF32 R80, R44, R18, R136 ;  /* 0x000000122c50723c */ /* 0x008fde0000081088 */
[----:B------:R-:W-:-:S08]  /*73620*/  NOP ;  /* 0x0000000000007918 */ /* 0x000fd00000000000 */
[----:B------:R-:W-:Y:S04]  /*73630*/  STL.64 [R1+0x130], R80 ;  /* 0x0001305001007387 */ /* 0x000fe80000100a00 */
[----:B------:R1:W-:Y:S04]  /*73640*/  STL.64 [R1+0x138], R82 ;  /* 0x0001385201007387 */ /* 0x0003e80000100a00 */
[----:B------:R-:W-:Y:S04]  /*73650*/  STL.64 [R1+0x120], R64 ;  /* 0x0001204001007387 */ /* 0x000fe80000100a00 */
[----:B------:R4:W-:Y:S01]  /*73660*/  STL.64 [R1+0x128], R66 ;  /* 0x0001284201007387 */ /* 0x0009e20000100a00 */
[C---:B-1----:R-:W-:Y:S06]  /*73670*/  HMMA.1688.F32.TF32 R80, R44.reuse, R10, R132 ;  /* 0x0000000a2c50723c */ /* 0x042fec0000081084 */
[----:B----4-:R-:W-:-:S15]  /*73680*/  HMMA.1688.F32.TF32 R64, R44, R6, R48 ;  /* 0x000000062c40723c */ /* 0x010fde0000081030 */
[----:B------:R-:W-:-:S02]  /*73690*/  NOP ;  /* 0x0000000000007918 */ /* 0x000fc40000000000 */
[----:B------:R-:W-:Y:S04]  /*736a0*/  STL.64 [R1+0x110], R80 ;  /* 0x0001105001007387 */ /* 0x000fe80000100a00 */
[----:B------:R-:W-:Y:S04]  /*736b0*/  STL.64 [R1+0x118], R82 ;  /* 0x0001185201007387 */ /* 0x000fe80000100a00 */
        /* <DEDUP_REMOVED lines=12> */
[C---:B-1----:R-:W-:Y:S06]  /*73780*/  HMMA.1688.F32.TF32 R92, R44.reuse, R214, R112 ;  /* 0x000000d62c5c723c */ /* 0x042fec0000081070 */
[C---:B--2---:R-:W-:Y:S02]  /*73790*/  HMMA.1688.F32.TF32 R80, R44.reuse, R146, R108 ;  /* 0x000000922c50723c */ /* 0x044fe4000008106c */
[----:B------:R-:W-:Y:S04]  /*737a0*/  STL.64 [R1+0x14c0], R64 ;  /* 0x0014c04001007387 */ /* 0x000fe80000100a00 */
[----:B------:R1:W-:Y:S02]  /*737b0*/  STL.64 [R1+0x14c8], R66 ;  /* 0x0014c84201007387 */ /* 0x0003e40000100a00 */
[C---:B-1----:R-:W-:Y:S09]  /*737c0*/  HMMA.1688.F32.TF32 R64, R44.reuse, R142, R104 ;  /* 0x0000008e2c40723c */ /* 0x042ff20000081068 */
[----:B------:R-:W-:Y:S04]  /*737d0*/  STL.64 [R1+0x14b0], R92 ;  /* 0x0014b05c01007387 */ /* 0x000fe80000100a00 */
[----:B------:R1:W-:Y:S04]  /*737e0*/  STL.64 [R1+0x14b8], R94 ;  /* 0x0014b85e01007387 */ /* 0x0003e80000100a00 */
[----:B------:R-:W-:Y:S04]  /*737f0*/  STL.64 [R1+0x15b0], R80 ;  /* 0x0015b05001007387 */ /* 0x000fe80000100a00 */
[----:B------:R2:W-:Y:S01]  /*73800*/  STL.64 [R1+0x15b8], R82 ;  /* 0x0015b85201007387 */ /* 0x0005e20000100a00 */
[C---:B-1----:R-:W-:Y:S06]  /*73810*/  HMMA.1688.F32.TF32 R92, R44.reuse, R210, R100 ;  /* 0x000000d22c5c723c */ /* 0x042fec0000081064 */
[C---:B--2---:R-:W-:Y:S01]  /*73820*/  HMMA.1688.F32.TF32 R80, R44.reuse, R206, R88 ;  /* 0x000000ce2c50723c */ /* 0x044fe20000081058 */
[----:B------:R-:W-:Y:S04]  /*73830*/  STL.64 [R1+0x15a0], R64 ;  /* 0x0015a04001007387 */ /* 0x000fe80000100a00 */
[----:B------:R1:W-:Y:S02]  /*73840*/  STL.64 [R1+0x15a8], R66 ;  /* 0x0015a84201007387 */ /* 0x0003e40000100a00 */
[C---:B-1----:R-:W-:Y:S10]  /*73850*/  HMMA.1688.F32.TF32 R64, R44.reuse, R202, R84 ;  /* 0x000000ca2c40723c */ /* 0x042ff40000081054 */
[----:B------:R-:W-:Y:S04]  /*73860*/  STL.64 [R1+0x1590], R92 ;  /* 0x0015905c01007387 */ /* 0x000fe80000100a00 */
[----:B------:R-:W-:Y:S01]  /*73870*/  STL.64 [R1+0x1598], R94 ;  /* 0x0015985e01007387 */ /* 0x000fe20000100a00 */
[C---:B------:R-:W-:Y:S03]  /*73880*/  HMMA.1688.F32.TF32 R76, R44.reuse, R198, R76 ;  /* 0x000000c62c4c723c */ /* 0x040fe6000008104c */
[----:B------:R-:W-:Y:S04]  /*73890*/  STL.64 [R1+0x1580], R80 ;  /* 0x0015805001007387 */ /* 0x000fe80000100a00 */
[----:B------:R-:W-:Y:S01]  /*738a0*/  STL.64 [R1+0x1588], R82 ;  /* 0x0015885201007387 */ /* 0x000fe20000100a00 */
[C---:B------:R-:W-:Y:S03]  /*738b0*/  HMMA.1688.F32.TF32 R72, R44.reuse, R194, R72 ;  /* 0x000000c22c48723c */ /* 0x040fe60000081048 */
[----:B------:R-:W-:Y:S04]  /*738c0*/  STL.64 [R1+0x1570], R64 ;  /* 0x0015704001007387 */ /* 0x000fe80000100a00 */
[----:B------:R1:W-:Y:S02]  /*738d0*/  STL.64 [R1+0x1578], R66 ;  /* 0x0015784201007387 */ /* 0x0003e40000100a00 */
[C---:B-1----:R-:W-:Y:S06]  /*738e0*/  HMMA.1688.F32.TF32 R64, R44.reuse, R190, R68 ;  /* 0x000000be2c40723c */ /* 0x042fec0000081044 */
[C---:B------:R-:W-:Y:S06]  /*738f0*/  HMMA.1688.F32.TF32 R68, R44.reuse, R186, R60 ;  /* 0x000000ba2c44723c */ /* 0x040fec000008103c */
[C---:B------:R-:W-:Y:S01]  /*73900*/  HMMA.1688.F32.TF32 R60, R44.reuse, R182, R56 ;  /* 0x000000b62c3c723c */ /* 0x040fe20000081038 */
[----:B------:R-:W-:Y:S04]  /*73910*/  STL.64 [R1+0x1560], R76 ;  /* 0x0015604c01007387 */ /* 0x000fe80000100a00 */
[----:B------:R-:W-:Y:S04]  /*73920*/  STL.64 [R1+0x1568], R78 ;  /* 0x0015684e01007387 */ /* 0x000fe80000100a00 */
[----:B------:R-:W-:Y:S04]  /*73930*/  STL.64 [R1+0x1550], R72 ;  /* 0x0015504801007387 */ /* 0x000fe80000100a00 */
[----:B------:R-:W-:Y:S01]  /*73940*/  STL.64 [R1+0x1558], R74 ;  /* 0x0015584a01007387 */ /* 0x000fe20000100a00 */
[C---:B------:R-:W-:Y:S06]  /*73950*/  HMMA.1688.F32.TF32 R56, R44.reuse, R174, R52 ;  /* 0x000000ae2c38723c */ /* 0x040fec0000081034 */
[C---:B------:R-:W-:Y:S01]  /*73960*/  HMMA.1688.F32.TF32 R52, R44.reuse, R166, R248 ;  /* 0x000000a62c34723c */ /* 0x040fe200000810f8 */
[----:B------:R-:W-:Y:S04]  /*73970*/  STL.64 [R1+0x1540], R64 ;  /* 0x0015404001007387 */ /* 0x000fe80000100a00 */
[----:B------:R1:W-:Y:S04]  /*73980*/  STL.64 [R1+0x1548], R66 ;  /* 0x0015484201007387 */ /* 0x0003e80000100a00 */
[----:B------:R-:W-:Y:S04]  /*73990*/  STL.64 [R1+0x1530], R68 ;  /* 0x0015304401007387 */ /* 0x000fe80000100a00 */
[----:B------:R-:W-:Y:S04]  /*739a0*/  STL.64 [R1+0x1538], R70 ;  /* 0x0015384601007387 */ /* 0x000fe80000100a00 */
[----:B------:R-:W-:Y:S04]  /*739b0*/  STL.64 [R1+0x1520], R60 ;  /* 0x0015203c01007387 */ /* 0x000fe80000100a00 */
[----:B------:R2:W-:Y:S01]  /*739c0*/  STL.64 [R1+0x1528], R62 ;  /* 0x0015283e01007387 */ /* 0x0005e20000100a00 */
[C---:B-1----:R-:W-:Y:S06]  /*739d0*/  HMMA.1688.F32.TF32 R64, R44.reuse, R178, R148 ;  /* 0x000000b22c40723c */ /* 0x042fec0000081094 */
[----:B--2---:R-:W-:-:S15]  /*739e0*/  HMMA.1688.F32.TF32 R60, R44, R170, R244 ;  /* 0x000000aa2c3c723c */ /* 0x004fde00000810f4 */
[----:B------:R-:W-:-:S02]  /*739f0*/  NOP ;  /* 0x0000000000007918 */ /* 0x000fc40000000000 */
[----:B------:R-:W-:Y:S04]  /*73a00*/  STL.64 [R1+0x1510], R64 ;  /* 0x0015104001007387 */ /* 0x000fe80000100a00 */
[----:B------:R-:W-:Y:S04]  /*73a10*/  STL.64 [R1+0x1518], R66 ;  /* 0x0015184201007387 */ /* 0x000fe80000100a00 */
[----:B------:R1:W-:Y:S04]  /*73a20*/  STL.64 [R1+0x1500], R56 ;  /* 0x0015003801007387 */ /* 0x0003e80000100a00 */
[----:B------:R2:W-:Y:S04]  /*73a30*/  STL.64 [R1+0x1508], R58 ;  /* 0x0015083a01007387 */ /* 0x0005e80000100a00 */
[----:B-1----:R-:W3:Y:S04]  /*73a40*/  LDL.LU R56, [R1+0x640] ;  /* 0x0006400001387983 */ /* 0x002ee80000300800 */
[----:B------:R1:W-:Y:S04]  /*73a50*/  STL.64 [R1+0x1600], R60 ;  /* 0x0016003c01007387 */ /* 0x0003e80000100a00 */
[----:B------:R4:W-:Y:S04]  /*73a60*/  STL.64 [R1+0x1608], R62 ;  /* 0x0016083e01007387 */ /* 0x0009e80000100a00 */
[----:B------:R4:W-:Y:S04]  /*73a70*/  STL.64 [R1+0x15f0], R52 ;  /* 0x0015f03401007387 */ /* 0x0009e80000100a00 */
[----:B------:R4:W-:Y:S04]  /*73a80*/  STL.64 [R1+0x15f8], R54 ;  /* 0x0015f83601007387 */ /* 0x0009e80000100a00 */
[----:B------:R-:W3:Y:S04]  /*73a90*/  LDL.LU R57, [R1+0x644] ;  /* 0x0006440001397983 */ /* 0x000ee80000300800 */
[----:B--2---:R-:W3:Y:S04]  /*73aa0*/  LDL.LU R58, [R1+0x648] ;  /* 0x00064800013a7983 */ /* 0x004ee80000300800 */
        /* <DEDUP_REMOVED lines=23> */
[----:B------:R-:W3:Y:S04]  /*73c20*/  LDL.LU R28, [R1+0x3834] ;  /* 0x00383400011c7983 */ /* 0x000ee80000300800 */
[----:B------:R-:W3:Y:S01]  /*73c30*/  LDL.LU R40, [R1+0x3830] ;  /* 0x0038300001287983 */ /* 0x000ee20000300800 */
[----:B------:R-:W-:Y:S02]  /*73c40*/  IMAD.MOV.U32 R54, RZ, RZ, R25 ;  /* 0x000000ffff367224 */ /* 0x000fe400078e0019 */
[----:B------:R-:W-:Y:S01]  /*73c50*/  IMAD.MOV.U32 R55, RZ, RZ, R24 ;  /* 0x000000ffff377224 */ /* 0x000fe200078e0018 */
[----:B------:R-:W3:Y:S04]  /*73c60*/  LDL.LU R25, [R1+0x382c] ;  /* 0x00382c0001197983 */ /* 0x000ee80000300800 */
[----:B------:R-:W3:Y:S01]  /*73c70*/  LDL.LU R24, [R1+0x3828] ;  /* 0x0038280001187983 */ /* 0x000ee20000300800 */
[----:B------:R-:W-:Y:S01]  /*73c80*/  MOV R116, R37 ;  /* 0x0000002500747202 */ /* 0x000fe20000000f00 */
[----:B------:R-:W-:-:S02]  /*73c90*/  IMAD.MOV.U32 R117, RZ, RZ, R36 ;  /* 0x000000ffff757224 */ /* 0x000fc400078e0024 */
[----:B------:R-:W3:Y:S04]  /*73ca0*/  LDL.LU R37, [R1+0x3824] ;  /* 0x0038240001257983 */ /* 0x000ee80000300800 */
[----:B------:R-:W3:Y:S01]  /*73cb0*/  LDL.LU R36, [R1+0x3820] ;  /* 0x0038200001247983 */ /* 0x000ee20000300800 */
[----:B------:R-:W-:Y:S02]  /*73cc0*/  IMAD.MOV.U32 R118, RZ, RZ, R41 ;  /* 0x000000ffff767224 */ /* 0x000fe400078e0029 */
[----:B------:R-:W-:Y:S01]  /*73cd0*/  IMAD.MOV.U32 R119, RZ, RZ, R29 ;  /* 0x000000ffff777224 */ /* 0x000fe200078e001d */
        /* <DEDUP_REMOVED lines=35> */
[----:B------:R-:W-:-:S03]  /*73f10*/  LOP3.LUT R99, R0, 0x60, RZ, 0x3c, !PT ;  /* 0x0000006000637812 */ /* 0x000fc600078e3cff */
[----:B------:R-:W-:Y:S04]  /*73f20*/  LDS R48, [R98+UR10+0x27000] ;  /* 0x0270000a62307984 */ /* 0x000fe80008000800 */
[----:B------:R-:W-:Y:S04]  /*73f30*/  LDS R50, [R98+UR10+0x27800] ;  /* 0x0278000a62327984 */ /* 0x000fe80008000800 */
[----:B------:R-:W-:Y:S04]  /*73f40*/  LDS R49, [R99+UR10+0x27000] ;  /* 0x0270000a63317984 */ /* 0x000fe80008000800 */
[----:B------:R-:W4:Y:S01]  /*73f50*/  LDS R51, [R99+UR10+0x27800] ;  /* 0x0278000a63337984 */ /* 0x000f220008000800 */
[C---:B------:R-:W-:Y:S06]  /*73f60*/  HMMA.1688.F32.TF32 R80, R44.reuse, R162, R116 ;  /* 0x000000a22c50723c */ /* 0x040fec0000081074 */
[C---:B------:R-:W-:Y:S06]  /*73f70*/  HMMA.1688.F32.TF32 R64, R44.reuse, R158, R52 ;  /* 0x0000009e2c40723c */ /* 0x040fec0000081034 */
[----:B------:R-:W-:Y:S01]  /*73f80*/  HMMA.1688.F32.TF32 R44, R44, R154, R236 ;  /* 0x0000009a2c2c723c */ /* 0x000fe200000810ec */
[----:B------:R-:W-:Y:S04]  /*73f90*/  LDS R52, [R98+UR10+0x27080] ;  /* 0x0270800a62347984 */ /* 0x000fe80008000800 */
[----:B------:R-:W-:Y:S04]  /*73fa0*/  LDS R54, [R98+UR10+0x27880] ;  /* 0x0278800a62367984 */ /* 0x000fe80008000800 */
[----:B------:R-:W-:Y:S04]  /*73fb0*/  LDS R53, [R99+UR10+0x27080] ;  /* 0x0270800a63357984 */ /* 0x000fe80008000800 */
[----:B------:R-:W1:Y:S04]  /*73fc0*/  LDS R55, [R99+UR10+0x27880] ;  /* 0x0278800a63377984 */ /* 0x000e680008000800 */
[----:B------:R-:W-:Y:S04]  /*73fd0*/  LDS R96, [R98+UR10+0x27180] ;  /* 0x0271800a62607984 */ /* 0x000fe80008000800 */
[----:B------:R-:W-:Y:S04]  /*73fe0*/  LDS R97, [R99+UR10+0x27180] ;  /* 0x0271800a63617984 */ /* 0x000fe80008000800 */
[----:B------:R-:W-:Y:S04]  /*73ff0*/  STL.64 [R1+0x15e0], R80 ;  /* 0x0015e05001007387 */ /* 0x000fe80000100a00 */
[----:B------:R-:W-:Y:S04]  /*74000*/  STL.64 [R1+0x15e8], R82 ;  /* 0x0015e85201007387 */ /* 0x000fe80000100a00 */
[----:B------:R-:W-:Y:S04]  /*74010*/  STL.64 [R1+0x15d0], R64 ;  /* 0x0015d04001007387 */ /* 0x000fe80000100a00 */
[----:B------:R-:W-:Y:S04]  /*74020*/  STL.64 [R1+0x15d8], R66 ;  /* 0x0015d84201007387 */ /* 0x000fe80000100a00 */
[----:B------:R-:W-:Y:S04]  /*74030*/  STL.64 [R1+0x15c0], R44 ;  /* 0x0015c02c01007387 */ /* 0x000fe80000100a00 */
[----:B------:R4:W-:Y:S02]  /*74040*/  STL.64 [R1+0x15c8], R46 ;  /* 0x0015c82e01007387 */ /* 0x0009e40000100a00 */
[C---:B----4-:R-:W-:Y:S06]  /*74050*/  HMMA.1688.F32.TF32 R44, R48.reuse, R42, R112 ;  /* 0x0000002a302c723c */ /* 0x050fec0000081070 */
[C---:B---3--:R-:W-:Y:S06]  /*74060*/  HMMA.1688.F32.TF32 R88, R48.reuse, R38, R88 ;  /* 0x000000263058723c */ /* 0x048fec0000081058 */
[C---:B--2---:R-:W-:Y:S11]  /*74070*/  HMMA.1688.F32.TF32 R248, R48.reuse, R30, R248 ;  /* 0x0000001e30f8723c */ /* 0x044ff600000810f8 */
[----:B------:R-:W-:Y:S04]  /*74080*/  STL.64 [R1+0x3618], R46 ;  /* 0x0036182e01007387 */ /* 0x000fe80000100a00 */
[----:B------:R2:W-:Y:S02]  /*74090*/  STL.64 [R1+0x3610], R44 ;  /* 0x0036102c01007387 */ /* 0x0005e40000100a00 */
[C---:B--2---:R-:W-:Y:S06]  /*740a0*/  HMMA.1688.F32.TF32 R44, R48.reuse, R34, R108 ;  /* 0x00000022302c723c */ /* 0x044fec000008106c */
[C---:B------:R-:W-:Y:S01]  /*740b0*/  HMMA.1688.F32.TF32 R244, R48.reuse, R26, R244 ;  /* 0x0000001a30f4723c */ /* 0x040fe200000810f4 */
[----:B------:R-:W-:Y:S04]  /*740c0*/  STL.64 [R1+0x3628], R90 ;  /* 0x0036285a01007387 */ /* 0x000fe80000100a00 */
[----:B------:R-:W-:Y:S01]  /*740d0*/  STL.64 [R1+0x3620], R88 ;  /* 0x0036205801007387 */ /* 0x000fe20000100a00 */
[C---:B------:R-:W-:Y:S03]  /*740e0*/  HMMA.1688.F32.TF32 R240, R48.reuse, R22, R104 ;  /* 0x0000001630f0723c */ /* 0x040fe60000081068 */
[----:B------:R-:W-:Y:S03]  /*740f0*/  STL.64 [R1+0x3638], R250 ;  /* 0x003638fa01007387 */ /* 0x000fe60000100a00 */
[C---:B------:R-:W-:Y:S05]  /*74100*/  HMMA.1688.F32.TF32 R64, R48.reuse, R18, R100 ;  /* 0x000000123040723c */ /* 0x040fea0000081064 */
[----:B------:R-:W-:Y:S04]  /*74110*/  STL.64 [R1], R44 ;  /* 0x0000002c01007387 */ /* 0x000fe80000100a00 */
[----:B------:R2:W-:Y:S02]  /*74120*/  STL.64 [R1+0x8], R46 ;  /* 0x0000082e01007387 */ /* 0x0005e40000100a00 */
[C---:B--2---:R-:W-:Y:S02]  /*74130*/  HMMA.1688.F32.TF32 R44, R48.reuse, R14, R84 ;  /* 0x0000000e302c723c */ /* 0x044fe40000081054 */
[----:B------:R-:W-:Y:S04]  /*74140*/  STL.64 [R1+0x3630], R248 ;  /* 0x003630f801007387 */ /* 0x000fe80000100a00 */
[----:B------:R-:W-:Y:S04]  /*74150*/  STL.64 [R1+0x3648], R246 ;  /* 0x003648f601007387 */ /* 0x000fe80000100a00 */
[----:B------:R-:W-:Y:S04]  /*74160*/  STL.64 [R1+0x3640], R244 ;  /* 0x003640f401007387 */ /* 0x000fe80000100a00 */
[----:B------:R-:W-:Y:S04]  /*74170*/  STL.64 [R1+0x36b0], R242 ;  /* 0x0036b0f201007387 */ /* 0x000fe80000100a00 */
[----:B------:R-:W-:Y:S01]  /*74180*/  STL.64 [R1+0x36a8], R240 ;  /* 0x0036a8f001007387 */ /* 0x000fe20000100a00 */
[C---:B------:R-:W-:Y:S03]  /*74190*/  HMMA.1688.F32.TF32 R76, R48.reuse, R10, R76 ;  /* 0x0000000a304c723c */ /* 0x040fe6000008104c */
[----:B------:R-:W-:Y:S04]  /*741a0*/  STL.64 [R1+0xf0], R64 ;  /* 0x0000f04001007387 */ /* 0x000fe80000100a00 */
[----:B------:R2:W-:Y:S02]  /*741b0*/  STL.64 [R1+0xf8], R66 ;  /* 0x0000f84201007387 */ /* 0x0005e40000100a00 */
[C---:B--2---:R-:W-:Y:S02]  /*741c0*/  HMMA.1688.F32.TF32 R64, R48.reuse, R6, R72 ;  /* 0x000000063040723c */ /* 0x044fe40000081048 */
[----:B------:R-:W-:Y:S04]  /*741d0*/  STL.64 [R1+0xe0], R44 ;  /* 0x0000e02c01007387 */ /* 0x000fe80000100a00 */
[----:B------:R2:W-:Y:S02]  /*741e0*/  STL.64 [R1+0xe8], R46 ;  /* 0x0000e82e01007387 */ /* 0x0005e40000100a00 */
[C---:B--2---:R-:W-:Y:S06]  /*741f0*/  HMMA.1688.F32.TF32 R44, R48.reuse, R230, R68 ;  /* 0x000000e6302c723c */ /* 0x044fec0000081044 */
        /* <DEDUP_REMOVED lines=8> */
[C---:B--2---:R-:W-:Y:S02]  /*74280*/  HMMA.1688.F32.TF32 R44, R48.reuse, R218, R148 ;  /* 0x000000da302c723c */ /* 0x044fe40000081094 */
[----:B------:R2:W-:Y:S04]  /*74290*/  STL.64 [R1+0x3e0], R60 ;  /* 0x0003e03c01007387 */ /* 0x0005e80000100a00 */
[----:B------:R3:W-:Y:S04]  /*742a0*/  STL.64 [R1+0x3e8], R62 ;  /* 0x0003e83e01007387 */ /* 0x0007e80000100a00 */
[----:B--2---:R-:W1:Y:S04]  /*742b0*/  LDL.LU R60, [R1+0xea0] ;  /* 0x000ea000013c7983 */ /* 0x004e680000300800 */
[----:B------:R-:W-:Y:S04]  /*742c0*/  STL.64 [R1+0x3d0], R56 ;  /* 0x0003d03801007387 */ /* 0x000fe80000100a00 */
[----:B------:R-:W-:Y:S05]  /*742d0*/  STL.64 [R1+0x3d8], R58 ;  /* 0x0003d83a01007387 */ /* 0x000fea0000100a00 */
[----:B------:R2:W-:Y:S04]  /*742e0*/  STL.64 [R1+0x3c0], R44 ;  /* 0x0003c02c01007387 */ /* 0x0005e80000100a00 */
[----:B------:R4:W-:Y:S04]  /*742f0*/  STL.64 [R1+0x3c8], R46 ;  /* 0x0003c82e01007387 */ /* 0x0009e80000100a00 */
[----:B------:R-:W1:Y:S04]  /*74300*/  LDL.LU R61, [R1+0xea4] ;  /* 0x000ea400013d7983 */ /* 0x000e680000300800 */
[----:B---3--:R-:W1:Y:S04]  /*74310*/  LDL.LU R62, [R1+0xea8] ;  /* 0x000ea800013e7983 */ /* 0x008e680000300800 */
        /* <DEDUP_REMOVED lines=90> */
[C---:B--2---:R-:W-:Y:S06]  /*748c0*/  HMMA.1688.F32.TF32 R240, R48.reuse, R214, R44 ;  /* 0x000000d630f0723c */ /* 0x044fec000008102c */
[C---:B----4-:R-:W-:Y:S06]  /*748d0*/  HMMA.1688.F32.TF32 R44, R48.reuse, R142, R80 ;  /* 0x0000008e302c723c */ /* 0x050fec0000081050 */
[C---:B------:R-:W-:Y:S06]  /*748e0*/  HMMA.1688.F32.TF32 R80, R48.reuse, R210, R64 ;  /* 0x000000d23050723c */ /* 0x040fec0000081040 */
[C---:B------:R-:W-:Y:S05]  /*748f0*/  HMMA.1688.F32.TF32 R64, R48.reuse, R206, R92 ;  /* 0x000000ce3040723c */ /* 0x040fea000008105c */
[----:B------:R-:W-:Y:S04]  /*74900*/  STL.64 [R1+0x3b0], R240 ;  /* 0x0003b0f001007387 */ /* 0x000fe80000100a00 */
[----:B------:R-:W-:Y:S04]  /*74910*/  STL.64 [R1+0x3b8], R242 ;  /* 0x0003b8f201007387 */ /* 0x000fe80000100a00 */
[----:B------:R-:W-:Y:S04]  /*74920*/  STL.64 [R1+0x3a0], R88 ;  /* 0x0003a05801007387 */ /* 0x000fe80000100a00 */
[----:B------:R-:W-:Y:S04]  /*74930*/  STL.64 [R1+0x3a8], R90 ;  /* 0x0003a85a01007387 */ /* 0x000fe80000100a00 */
[----:B------:R-:W-:Y:S04]  /*74940*/  STL.64 [R1+0x390], R44 ;  /* 0x0003902c01007387 */ /* 0x000fe80000100a00 */
[----:B------:R2:W-:Y:S02]  /*74950*/  STL.64 [R1+0x398], R46 ;  /* 0x0003982e01007387 */ /* 0x0005e40000100a00 */
[C---:B--2---:R-:W-:Y:S02]  /*74960*/  HMMA.1688.F32.TF32 R44, R48.reuse, R202, R232 ;  /* 0x000000ca302c723c */ /* 0x044fe400000810e8 */
[----:B------:R-:W-:Y:S04]  /*74970*/  STL.64 [R1+0x380], R80 ;  /* 0x0003805001007387 */ /* 0x000fe80000100a00 */
[----:B------:R2:W-:Y:S04]  /*74980*/  STL.64 [R1+0x388], R82 ;  /* 0x0003885201007387 */ /* 0x0005e80000100a00 */
[----:B------:R-:W-:Y:S04]  /*74990*/  STL.64 [R1+0x370], R64 ;  /* 0x0003704001007387 */ /* 0x000fe80000100a00 */
[----:B------:R3:W-:Y:S01]  /*749a0*/  STL.64 [R1+0x378], R66 ;  /* 0x0003784201007387 */ /* 0x0007e20000100a00 */
[C---:B--2---:R-:W-:Y:S06]  /*749b0*/  HMMA.1688.F32.TF32 R80, R48.reuse, R198, R136 ;  /* 0x000000c63050723c */ /* 0x044fec0000081088 */
[C---:B---3--:R-:W-:Y:S02]  /*749c0*/  HMMA.1688.F32.TF32 R64, R48.reuse, R194, R132 ;  /* 0x000000c23040723c */ /* 0x048fe40000081084 */
[----:B------:R-:W-:Y:S04]  /*749d0*/  STL.64 [R1+0x360], R44 ;  /* 0x0003602c01007387 */ /* 0x000fe80000100a00 */
[----:B------:R2:W-:Y:S02]  /*749e0*/  STL.64 [R1+0x368], R46 ;  /* 0x0003682e01007387 */ /* 0x0005e40000100a00 */
[C---:B--2---:R-:W-:Y:S09]  /*749f0*/  HMMA.1688.F32.TF32 R44, R48.reuse, R190, R128 ;  /* 0x000000be302c723c */ /* 0x044ff20000081080 */
[----:B------:R-:W-:Y:S04]  /*74a00*/  STL.64 [R1+0x350], R80 ;  /* 0x0003505001007387 */ /* 0x000fe80000100a00 */
[----:B------:R2:W-:Y:S04]  /*74a10*/  STL.64 [R1+0x358], R82 ;  /* 0x0003585201007387 */ /* 0x0005e80000100a00 */
[----:B------:R-:W-:Y:S04]  /*74a20*/  STL.64 [R1+0x340], R64 ;  /* 0x0003404001007387 */ /* 0x000fe80000100a00 */
[----:B------:R3:W-:Y:S01]  /*74a30*/  STL.64 [R1+0x348], R66 ;  /* 0x0003484201007387 */ /* 0x0007e20000100a00 */
[C---:B--2---:R-:W-:Y:S06]  /*74a40*/  HMMA.1688.F32.TF32 R80, R48.reuse, R186, R124 ;  /* 0x000000ba3050723c */ /* 0x044fec000008107c */
[C---:B---3--:R-:W-:Y:S01]  /*74a50*/  HMMA.1688.F32.TF32 R64, R48.reuse, R182, R120 ;  /* 0x000000b63040723c */ /* 0x048fe20000081078 */
[----:B------:R-:W-:Y:S04]  /*74a60*/  STL.64 [R1+0x330], R44 ;  /* 0x0003302c01007387 */ /* 0x000fe80000100a00 */
[----:B------:R2:W-:Y:S02]  /*74a70*/  STL.64 [R1+0x338], R46 ;  /* 0x0003382e01007387 */ /* 0x0005e40000100a00 */
[C---:B--2---:R-:W-:Y:S10]  /*74a80*/  HMMA.1688.F32.TF32 R44, R48.reuse, R178, R116 ;  /* 0x000000b2302c723c */ /* 0x044ff40000081074 */
        /* <DEDUP_REMOVED lines=8> */
[----:B--2---:R-:W-:Y:S10]  /*74b10*/  HMMA.1688.F32.TF32 R44, R48, R166, R104 ;  /* 0x000000a6302c723c */ /* 0x004ff40000081068 */
[----:B------:R-:W-:Y:S04]  /*74b20*/  STL.64 [R1+0x2f0], R80 ;  /* 0x0002f05001007387 */ /* 0x000fe80000100a00 */
[----:B------:R2:W-:Y:S04]  /*74b30*/  STL.64 [R1+0x2f8], R82 ;  /* 0x0002f85201007387 */ /* 0x0005e80000100a00 */
[----:B------:R-:W-:Y:S04]  /*74b40*/  STL.64 [R1+0x2e0], R64 ;  /* 0x0002e04001007387 */ /* 0x000fe80000100a00 */
[----:B------:R3:W-:Y:S01]  /*74b50*/  STL.64 [R1+0x2e8], R66 ;  /* 0x0002e84201007387 */ /* 0x0007e20000100a00 */
[----:B-1----:R-:W-:Y:S06]  /*74b60*/  HMMA.1688.F32.TF32 R60, R52, R38, R60 ;  /* 0x00000026343c723c */ /* 0x002fec000008103c */
[C---:B--2---:R-:W-:Y:S06]  /*74b70*/  HMMA.1688.F32.TF32 R80, R48.reuse, R162, R100 ;  /* 0x000000a23050723c */ /* 0x044fec0000081064 */
[----:B---3--:R-:W-:Y:S01]  /*74b80*/  HMMA.1688.F32.TF32 R64, R48, R158, R84 ;  /* 0x0000009e3040723c */ /* 0x008fe20000081054 */
[----:B------:R-:W-:Y:S04]  /*74b90*/  STL.64 [R1+0x2d0], R44 ;  /* 0x0002d02c01007387 */ /* 0x000fe80000100a00 */
[----:B------:R1:W-:Y:S01]  /*74ba0*/  STL.64 [R1+0x2d8], R46 ;  /* 0x0002d82e01007387 */ /* 0x0003e20000100a00 */
[C---:B------:R-:W-:Y:S06]  /*74bb0*/  HMMA.1688.F32.TF32 R236, R52.reuse, R34, R68 ;  /* 0x0000002234ec723c */ /* 0x040fec0000081044 */
[----:B------:R-:W-:Y:S06]  /*74bc0*/  HMMA.1688.F32.TF32 R232, R52, R30, R56 ;  /* 0x0000001e34e8723c */ /* 0x000fec0000081038 */
[----:B-1----:R-:W-:Y:S06]  /*74bd0*/  HMMA.1688.F32.TF32 R44, R48, R154, R76 ;  /* 0x0000009a302c723c */ /* 0x002fec000008104c */
[C---:B------:R-:W-:Y:S01]  /*74be0*/  HMMA.1688.F32.TF32 R48, R52.reuse, R42, R72 ;  /* 0x0000002a3430723c */ /* 0x040fe20000081048 */
[----:B------:R-:W-:Y:S04]  /*74bf0*/  STL.64 [R1+0x2c0], R80 ;  /* 0x0002c05001007387 */ /* 0x000fe80000100a00 */
[----:B------:R-:W-:Y:S04]  /*74c00*/  STL.64 [R1+0x2c8], R82 ;  /* 0x0002c85201007387 */ /* 0x000fe80000100a00 */
[----:B------:R-:W-:Y:S04]  /*74c10*/  STL.64 [R1+0x2b0], R64 ;  /* 0x0002b04001007387 */ /* 0x000fe80000100a00 */
[----:B------:R-:W-:Y:S10]  /*74c20*/  STL.64 [R1+0x2b8], R66 ;  /* 0x0002b84201007387 */ /* 0x000ff40000100a00 */
[----:B------:R-:W-:Y:S04]  /*74c30*/  STL.64 [R1+0x36c0], R50 ;  /* 0x0036c03201007387 */ /* 0x000fe80000100a00 */
[----:B------:R-:W-:Y:S04]  /*74c40*/  STL.64 [R1+0x2a0], R44 ;  /* 0x0002a02c01007387 */ /* 0x000fe80000100a00 */
[----:B------:R-:W-:Y:S04]  /*74c50*/  STL.64 [R1+0x2a8], R46 ;  /* 0x0002a82e01007387 */ /* 0x000fe80000100a00 */
[----:B------:R1:W-:Y:S04]  /*74c60*/  STL.64 [R1+0x36b8], R48 ;  /* 0x0036b83001007387 */ /* 0x0003e80000100a00 */
        /* <DEDUP_REMOVED lines=46> */
[----:B------:R-:W-:-:S15]  /*74f50*/  HMMA.1688.F32.TF32 R148, R52, R26, R148 ;  /* 0x0000001a3494723c */ /* 0x000fde0000081094 */
[----:B------:R-:W-:-:S08]  /*74f60*/  NOP ;  /* 0x0000000000007918 */ /* 0x000fd00000000000 */
[----:B------:R-:W-:Y:S04]  /*74f70*/  STL.64 [R1+0x3700], R150 ;  /* 0x0037009601007387 */ /* 0x000fe80000100a00 */
[----:B------:R-:W-:Y:S01]  /*74f80*/  STL.64 [R1+0x36f8], R148 ;  /* 0x0036f89401007387 */ /* 0x000fe20000100a00 */
[C---:B-1----:R-:W-:Y:S06]  /*74f90*/  HMMA.1688.F32.TF32 R48, R52.reuse, R18, R112 ;  /* 0x000000123430723c */ /* 0x042fec0000081070 */
[C---:B---3--:R-:W-:Y:S06]  /*74fa0*/  HMMA.1688.F32.TF32 R136, R52.reuse, R22, R116 ;  /* 0x000000163488723c */ /* 0x048fec0000081074 */
[----:B----4-:R-:W-:-:S15]  /*74fb0*/  HMMA.1688.F32.TF32 R44, R52, R14, R108 ;  /* 0x0000000e342c723c */ /* 0x010fde000008106c */
[----:B------:R-:W-:-:S02]  /*74fc0*/  NOP ;  /* 0x0000000000007918 */ /* 0x000fc40000000000 */
        /* <DEDUP_REMOVED lines=8> */
[----:B------:R-:W-:Y:S04]  /*75050*/  STL.64 [R1+0xa8], R46 ;  /* 0x0000a82e01007387 */ /* 0x000fe80000100a00 */
[----:B------:R-:W-:Y:S04]  /*75060*/  STL.64 [R1+0x3790], R10 ;  /* 0x0037900a01007387 */ /* 0x000fe80000100a00 */
[----:B------:R1:W-:Y:S02]  /*75070*/  STL.64 [R1+0x3788], R8 ;  /* 0x0037880801007387 */ /* 0x0003e40000100a00 */
[C---:B-1----:R-:W-:Y:S02]  /*75080*/  HMMA.1688.F32.TF32 R8, R52.reuse, R6, R100 ;  /* 0x000000063408723c */ /* 0x042fe40000081064 */
        /* <DEDUP_REMOVED lines=8> */
[----:B------:R-:W-:Y:S04]  /*75110*/  LDS R98, [R98+UR10+0x27980] ;  /* 0x0279800a62627984 */ /* 0x000fe80008000800 */
[----:B------:R-:W3:Y:S01]  /*75120*/  LDS R99, [R99+UR10+0x27980] ;  /* 0x0279800a63637984 */ /* 0x000ee20008000800 */
[----:B--2---:R-:W-:Y:S03]  /*75130*/  HMMA.1688.F32.TF32 R4, R52, R230, R84 ;  /* 0x000000e63404723c */ /* 0x004fe60000081054 */
[----:B------:R-:W-:Y:S04]  /*75140*/  STL.64 [R1+0x80], R8 ;  /* 0x0000800801007387 */ /* 0x000fe80000100a00 */
[----:B------:R-:W-:Y:S04]  /*75150*/  STL.64 [R1+0x88], R10 ;  /* 0x0000880a01007387 */ /* 0x000fe80000100a00 */
[----:B------:R-:W-:Y:S04]  /*75160*/  STL.64 [R1+0x3770], R230 ;  /* 0x003770e601007387 */ /* 0x000fe80000100a00 */
[----:B------:R-:W-:Y:S08]  /*75170*/  STL.64 [R1+0x3768], R228 ;  /* 0x003768e401007387 */ /* 0x000ff00000100a00 */
[----:B------:R-:W-:Y:S04]  /*75180*/  STL.64 [R1+0xea0], R4 ;  /* 0x000ea00401007387 */ /* 0x000fe80000100a00 */
[----:B------:R2:W-:Y:S01]  /*75190*/  STL.64 [R1+0xea8], R6 ;  /* 0x000ea80601007387 */ /* 0x0005e20000100a00 */
[----:B------:R-:W-:-:S02]  /*751a0*/  UIMAD UR11, UR4, -0x40, UR6 ;  /* 0xffffffc0040b78a4 */ /* 0x000fc4000f8e0206 */
[----:B------:R-:W-:Y:S01]  /*751b0*/  UIADD3 UR10, UR8, -0x2, URZ ;  /* 0xfffffffe080a7890 */ /* 0x000fe2000fffe03f */
[----:B--2---:R-:W-:Y:S06]  /*751c0*/  HMMA.1688.F32.TF32 R4, R52, R226, R76 ;  /* 0x000000e23404723c */ /* 0x004fec000008104c */
[----:B------:R-:W-:Y:S04]  /*751d0*/  STL.64 [R1+0x3760], R226 ;  /* 0x003760e201007387 */ /* 0x000fe80000100a00 */
[----:B------:R-:W-:Y:S01]  /*751e0*/  STL.64 [R1+0x3758], R224 ;  /* 0x003758e001007387 */ /* 0x000fe20000100a00 */
[----:B------:R-:W-:-:S12]  /*751f0*/  BAR.SYNC.DEFER_BLOCKING 0x0 ;  /* 0x0000000000007b1d */ /* 0x000fd80000010000 */
[----:B------:R-:W-:Y:S04]  /*75200*/  STL.64 [R1+0xe90], R4 ;  /* 0x000e900401007387 */ /* 0x000fe80000100a00 */
[----:B------:R2:W-:Y:S02]  /*75210*/  STL.64 [R1+0xe98], R6 ;  /* 0x000e980601007387 */ /* 0x0005e40000100a00 */
[----:B--2---:R-:W-:Y:S06]  /*75220*/  HMMA.1688.F32.TF32 R4, R52, R222, R72 ;  /* 0x000000de3404723c */ /* 0x004fec0000081048 */
[----:B------:R-:W-:Y:S04]  /*75230*/  STL.64 [R1+0x3750], R222 ;  /* 0x003750de01007387 */ /* 0x000fe80000100a00 */
[----:B------:R-:W-:-:S13]  /*75240*/  STL.64 [R1+0x3748], R220 ;  /* 0x003748dc01007387 */ /* 0x000fda0000100a00 */
[----:B------:R-:W-:Y:S04]  /*75250*/  STL.64 [R1+0x840], R4 ;  /* 0x0008400401007387 */ /* 0x000fe80000100a00 */
[----:B------:R2:W-:Y:S02]  /*75260*/  STL.64 [R1+0x848], R6 ;  /* 0x0008480601007387 */ /* 0x0005e40000100a00 */
[----:B--2---:R-:W-:Y:S06]  /*75270*/  HMMA.1688.F32.TF32 R4, R52, R218, R68 ;  /* 0x000000da3404723c */ /* 0x004fec0000081044 */
[----:B------:R-:W-:Y:S04]  /*75280*/  STL.64 [R1+0x3740], R218 ;  /* 0x003740da01007387 */ /* 0x000fe80000100a00 */
[----:B------:R-:W-:-:S13]  /*75290*/  STL.64 [R1+0x3738], R216 ;  /* 0x003738d801007387 */ /* 0x000fda0000100a00 */
[----:B------:R-:W-:Y:S04]  /*752a0*/  STL.64 [R1+0x850], R4 ;  /* 0x0008500401007387 */ /* 0x000fe80000100a00 */
[----:B------:R2:W-:Y:S02]  /*752b0*/  STL.64 [R1+0x858], R6 ;  /* 0x0008580601007387 */ /* 0x0005e40000100a00 */
[----:B--2---:R-:W-:Y:S02]  /*752c0*/  HMMA.1688.F32.TF32 R4, R52, R214, R56 ;  /* 0x000000d63404723c */ /* 0x004fe40000081038 */
[----:B------:R-:W2:-:S15]  /*752d0*/  LDL.LU R56, [R1+0xdb0] ;  /* 0x000db00001387983 */ /* 0x000e9e0000300800 */
[----:B------:R-:W-:-:S06]  /*752e0*/  NOP ;  /* 0x0000000000007918 */ /* 0x000fcc0000000000 */
        /* <DEDUP_REMOVED lines=94> */
[----:B------:R-:W-:Y:S04]  /*758d0*/  STL.64 [R1+0x3728], R212 ;  /* 0x003728d401007387 */ /* 0x000fe80000100a00 */
[----:B------:R-:W-:Y:S04]  /*758e0*/  STL.64 [R1+0x3720], R146 ;  /* 0x0037209201007387 */ /* 0x000fe80000100a00 */
[----:B------:R-:W-:Y:S01]  /*758f0*/  STL.64 [R1+0x3718], R144 ;  /* 0x0037189001007387 */ /* 0x000fe20000100a00 */
[----:B----4-:R-:W-:-:S15]  /*75900*/  HMMA.1688.F32.TF32 R4, R52, R146, R60 ;  /* 0x000000923404723c */ /* 0x010fde000008103c */
[----:B------:R-:W-:-:S08]  /*75910*/  NOP ;  /* 0x0000000000007918 */ /* 0x000fd00000000000 */
[----:B------:R-:W-:Y:S04]  /*75920*/  STL.64 [R1+0x880], R4 ;  /* 0x0008800401007387 */ /* 0x000fe80000100a00 */
[----:B------:R2:W-:Y:S02]  /*75930*/  STL.64 [R1+0x888], R6 ;  /* 0x0008880601007387 */ /* 0x0005e40000100a00 */
[C---:B--2---:R-:W-:Y:S06]  /*75940*/  HMMA.1688.F32.TF32 R4, R52.reuse, R142, R48 ;  /* 0x0000008e3404723c */ /* 0x044fec0000081030 */
[C---:B---3--:R-:W-:Y:S06]  /*75950*/  HMMA.1688.F32.TF32 R12, R52.reuse, R210, R240 ;  /* 0x000000d2340c723c */ /* 0x048fec00000810f0 */
[C---:B------:R-:W-:Y:S11]  /*75960*/  HMMA.1688.F32.TF32 R8, R52.reuse, R206, R244 ;  /* 0x000000ce3408723c */ /* 0x040ff600000810f4 */
        /* <DEDUP_REMOVED lines=40> */
[----:B------:R-:W-:Y:S04]  /*75bf0*/  STL.64 [R1+0xa68], R14 ;  /* 0x000a680e01007387 */ /* 0x000fe80000100a00 */
[----:B------:R2:W-:Y:S04]  /*75c00*/  STL.64 [R1+0xa50], R8 ;  /* 0x000a500801007387 */ /* 0x0005e80000100a00 */
[----:B------:R3:W-:Y:S01]  /*75c10*/  STL.64 [R1+0xa58], R10 ;  /* 0x000a580a01007387 */ /* 0x0007e20000100a00 */
[----:B------:R-:W-:Y:S01]  /*75c20*/  MOV R124, R40 ;  /* 0x00000028007c7202 */ /* 0x000fe20000000f00 */
[----:B------:R-:W-:-:S02]  /*75c30*/  IMAD.MOV.U32 R125, RZ, RZ, R28 ;  /* 0x000000ffff7d7224 */ /* 0x000fc400078e001c */
[----:B------:R-:W-:Y:S01]  /*75c40*/  IMAD.MOV.U32 R126, RZ, RZ, R32 ;  /* 0x000000ffff7e7224 */ /* 0x000fe200078e0020 */
        /* <DEDUP_REMOVED lines=15> */
[----:B------:R-:W3:Y:S04]  /*75d40*/  LDL.LU R28, [R1+0x3810] ;  /* 0x00381000011c7983 */ /* 0x000ee80000300800 */
[----:B------:R-:W4:Y:S01]  /*75d50*/  LDL.LU R32, [R1+0x380c] ;  /* 0x00380c0001207983 */ /* 0x000f220000300800 */
[----:B------:R-:W-:-:S03]  /*75d60*/  IMAD.MOV.U32 R127, RZ, RZ, R33 ;  /* 0x000000ffff7f7224 */ /* 0x000fc600078e0021 */
[----:B------:R-:W4:Y:S01]  /*75d70*/  LDL.LU R33, [R1+0x3808] ;  /* 0x0038080001217983 */ /* 0x000f220000300800 */
[----:B------:R-:W-:Y:S01]  /*75d80*/  MOV R128, R36 ;  /* 0x0000002400807202 */ /* 0x000fe20000000f00 */
[----:B------:R-:W-:Y:S02]  /*75d90*/  IMAD.MOV.U32 R129, RZ, RZ, R37 ;  /* 0x000000ffff817224 */ /* 0x000fe400078e0025 */
[----:B------:R-:W4:Y:S04]  /*75da0*/  LDL.LU R36, [R1+0x3804] ;  /* 0x0038040001247983 */ /* 0x000f280000300800 */
[----:B------:R-:W4:Y:S01]  /*75db0*/  LDL.LU R37, [R1+0x3800] ;  /* 0x0038000001257983 */ /* 0x000f220000300800 */
[----:B------:R-:W-:Y:S02]  /*75dc0*/  IMAD.MOV.U32 R130, RZ, RZ, R24 ;  /* 0x000000ffff827224 */ /* 0x000fe400078e0018 */
[----:B------:R-:W-:Y:S01]  /*75dd0*/  IMAD.MOV.U32 R131, RZ, RZ, R25 ;  /* 0x000000ffff837224 */ /* 0x000fe200078e0019 */
[----:B------:R-:W4:Y:S04]  /*75de0*/  LDL.LU R24, [R1+0x37fc] ;  /* 0x0037fc0001187983 */ /* 0x000f280000300800 */
[----:B------:R-:W4:Y:S01]  /*75df0*/  LDL.LU R25, [R1+0x37f8] ;  /* 0x0037f80001197983 */ /* 0x000f220000300800 */
[----:B------:R-:W-:-:S02]  /*75e00*/  IMAD.MOV.U32 R134, RZ, RZ, R29 ;  /* 0x000000ffff867224 */ /* 0x000fc400078e001d */
[----:B------:R-:W-:Y:S02]  /*75e10*/  IMAD.MOV.U32 R135, RZ, RZ, R41 ;  /* 0x000000ffff877224 */ /* 0x000fe400078e0029 */
[----:B--2---:R-:W-:Y:S01]  /*75e20*/  IMAD.MOV.U32 R133, RZ, RZ, R40 ;  /* 0x000000ffff857224 */ /* 0x004fe200078e0028 */
[----:B---3--:R-:W-:Y:S02]  /*75e30*/  MOV R132, R28 ;  /* 0x0000001c00847202 */ /* 0x008fe40000000f00 */
[----:B------:R-:W2:Y:S04]  /*75e40*/  LDL.LU R28, [R1+0x37f4] ;  /* 0x0037f400011c7983 */ /* 0x000ea80000300800 */
[----:B------:R-:W3:Y:S04]  /*75e50*/  LDL.LU R40, [R1+0x37f0] ;  /* 0x0037f00001287983 */ /* 0x000ee80000300800 */
[----:B------:R-:W2:Y:S04]  /*75e60*/  LDL.LU R29, [R1+0x37ec] ;  /* 0x0037ec00011d7983 */ /* 0x000ea80000300800 */
[----:B------:R-:W3:Y:S04]  /*75e70*/  LDL.LU R41, [R1+0x37e8] ;  /* 0x0037e80001297983 */ /* 0x000ee80000300800 */
[----:B------:R-:W3:Y:S04]  /*75e80*/  LDL.LU R64, [R1+0x920] ;  /* 0x0009200001407983 */ /* 0x000ee80000300800 */
[----:B------:R-:W3:Y:S01]  /*75e90*/  LDL.LU R65, [R1+0x924] ;  /* 0x0009240001417983 */ /* 0x000ee20000300800 */
[----:B----4-:R-:W-:Y:S01]  /*75ea0*/  IMAD.MOV.U32 R67, RZ, RZ, R24 ;  /* 0x000000ffff437224 */ /* 0x010fe200078e0018 */
[----:B------:R-:W-:-:S02]  /*75eb0*/  MOV R66, R25 ;  /* 0x0000001900427202 */ /* 0x000fc40000000f00 */
[----:B------:R-:W4:Y:S04]  /*75ec0*/  LDL.LU R25, [R1+0x37e4] ;  /* 0x0037e40001197983 */ /* 0x000f280000300800 */
[----:B------:R-:W4:Y:S01]  /*75ed0*/  LDL.LU R24, [R1+0x37e0] ;  /* 0x0037e00001187983 */ /* 0x000f220000300800 */
[----:B--2---:R-:W-:Y:S02]  /*75ee0*/  IMAD.MOV.U32 R80, RZ, RZ, R29 ;  /* 0x000000ffff507224 */ /* 0x004fe400078e001d */
[----:B---3--:R-:W-:Y:S01]  /*75ef0*/  IMAD.MOV.U32 R81, RZ, RZ, R41 ;  /* 0x000000ffff517224 */ /* 0x008fe200078e0029 */
[----:B------:R-:W2:Y:S04]  /*75f00*/  LDL.LU R29, [R1+0x37dc] ;  /* 0x0037dc00011d7983 */ /* 0x000ea80000300800 */
[----:B------:R-:W3:Y:S01]  /*75f10*/  LDL.LU R41, [R1+0x37d8] ;  /* 0x0037d80001297983 */ /* 0x000ee20000300800 */
[----:B------:R-:W-:Y:S01]  /*75f20*/  MOV R82, R40 ;  /* 0x0000002800527202 */ /* 0x000fe20000000f00 */
[----:B------:R-:W-:-:S02]  /*75f30*/  IMAD.MOV.U32 R83, RZ, RZ, R28 ;  /* 0x000000ffff537224 */ /* 0x000fc400078e001c */
[----:B------:R-:W2:Y:S04]  /*75f40*/  LDL.LU R40, [R1+0x37d4] ;  /* 0x0037d40001287983 */ /* 0x000ea80000300800 */
[----:B------:R-:W3:Y:S04]  /*75f50*/  LDL.LU R28, [R1+0x37d0] ;  /* 0x0037d000011c7983 */ /* 0x000ee80000300800 */
[----:B------:R-:W2:Y:S04]  /*75f60*/  LDL.LU R44, [R1+0x940] ;  /* 0x00094000012c7983 */ /* 0x000ea80000300800 */
[----:B------:R-:W2:Y:S01]  /*75f70*/  LDL.LU R45, [R1+0x944] ;  /* 0x00094400012d7983 */ /* 0x000ea20000300800 */
[----:B----4-:R-:W-:-:S02]  /*75f80*/  IMAD.MOV.U32 R46, RZ, RZ, R24 ;  /* 0x000000ffff2e7224 */ /* 0x010fc400078e0018 */
[----:B------:R-:W-:Y:S01]  /*75f90*/  IMAD.MOV.U32 R47, RZ, RZ, R25 ;  /* 0x000000ffff2f7224 */ /* 0x000fe200078e0019 */
[----:B------:R-:W4:Y:S04]  /*75fa0*/  LDL.LU R24, [R1+0x37cc] ;  /* 0x0037cc0001187983 */ /* 0x000f280000300800 */
[----:B------:R-:W3:Y:S04]  /*75fb0*/  LDL.LU R25, [R1+0x37c8] ;  /* 0x0037c80001197983 */ /* 0x000ee80000300800 */
[----:B------:R-:W2:Y:S04]  /*75fc0*/  LDL.LU R248, [R1+0x960] ;  /* 0x0009600001f87983 */ /* 0x000ea80000300800 */
        /* <DEDUP_REMOVED lines=72> */
[----:B--2---:R-:W-:-:S02]  /*76450*/  IMAD.MOV.U32 R89, RZ, RZ, R40 ;  /* 0x000000ffff597224 */ /* 0x004fc400078e0028 */
[----:B------:R-:W-:Y:S02]  /*76460*/  IMAD.MOV.U32 R90, RZ, RZ, R41 ;  /* 0x000000ffff5a7224 */ /* 0x000fe400078e0029 */
[----:B------:R-:W-:Y:S02]  /*76470*/  IMAD.MOV.U32 R91, RZ, RZ, R29 ;  /* 0x000000ffff5b7224 */ /* 0x000fe400078e001d */
[----:B---3--:R-:W-:Y:S02]  /*76480*/  IMAD.MOV.U32 R51, RZ, RZ, R25 ;  /* 0x000000ffff337224 */ /* 0x008fe400078e0019 */
[----:B----4-:R-:W-:Y:S02]  /*76490*/  IMAD.MOV.U32 R50, RZ, RZ, R24 ;  /* 0x000000ffff327224 */ /* 0x010fe400078e0018 */
[----:B------:R-:W2:Y:S04]  /*764a0*/  LDL.LU R24, [R1+0x37bc] ;  /* 0x0037bc0001187983 */ /* 0x000ea80000300800 */
[----:B------:R-:W3:Y:S04]  /*764b0*/  LDL.LU R25, [R1+0x37b8] ;  /* 0x0037b80001197983 */ /* 0x000ee80000300800 */
[----:B------:R-:W4:Y:S04]  /*764c0*/  LDL.LU R28, [R1+0x37b4] ;  /* 0x0037b400011c7983 */ /* 0x000f280000300800 */
[----:B------:R-:W2:Y:S04]  /*764d0*/  LDL.LU R40, [R1+0x37b0] ;  /* 0x0037b00001287983 */ /* 0x000ea80000300800 */
[----:B------:R-:W3:Y:S04]  /*764e0*/  LDL.LU R41, [R1+0x37ac] ;  /* 0x0037ac0001297983 */ /* 0x000ee80000300800 */
[----:B------:R-:W4:Y:S04]  /*764f0*/  LDL.LU R29, [R1+0x37a8] ;  /* 0x0037a800011d7983 */ /* 0x000f280000300800 */
[----:B------:R-:W4:Y:S04]  /*76500*/  LDL.LU R120, [R1+0xf70] ;  /* 0x000f700001787983 */ /* 0x000f280000300800 */
[----:B------:R-:W4:Y:S01]  /*76510*/  LDL.LU R121, [R1+0xf74] ;  /* 0x000f740001797983 */ /* 0x000f220000300800 */
[----:B------:R-:W-:-:S15]  /*76520*/  HMMA.1688.F32.TF32 R12, R100, R18, R12 ;  /* 0x00000012640c723c */ /* 0x000fde000008100c */
[----:B------:R-:W-:-:S08]  /*76530*/  NOP ;  /* 0x0000000000007918 */ /* 0x000fd00000000000 */
[----:B------:R-:W-:Y:S04]  /*76540*/  STL.64 [R1+0x70], R12 ;  /* 0x0000700c01007387 */ /* 0x000fe80000100a00 */
[----:B------:R1:W-:Y:S04]  /*76550*/  STL.64 [R1+0x78], R14 ;  /* 0x0000780e01007387 */ /* 0x0003e80000100a00 */
[----:B-1----:R-:W2:Y:S04]  /*76560*/  LDL.LU.64 R14, [R1+0x37a0] ;  /* 0x0037a000010e7983 */ /* 0x002ea80000300a00 */
[----:B------:R-:W4:Y:S01]  /*76570*/  LDL.LU.64 R12, [R1+0x3798] ;  /* 0x00379800010c7983 */ /* 0x000f220000300a00 */
[----:B--2---:R-:W-:-:S15]  /*76580*/  HMMA.1688.F32.TF32 R8, R100, R14, R8 ;  /* 0x0000000e6408723c */ /* 0x004fde0000081008 */
        /* <DEDUP_REMOVED lines=59> */
[----:B------:R-:W-:Y:S01]  /*76940*/  IMAD.MOV.U32 R95, RZ, RZ, R32 ;  /* 0x000000ffff5f7224 */ /* 0x000fe200078e0020 */
[C---:B------:R-:W-:Y:S06]  /*76950*/  HMMA.1688.F32.TF32 R80, R100.reuse, R174, R80 ;  /* 0x000000ae6450723c */ /* 0x040fec0000081050 */
[----:B------:R-:W-:Y:S01]  /*76960*/  HMMA.1688.F32.TF32 R64, R100, R170, R64 ;  /* 0x000000aa6440723c */ /* 0x000fe20000081040 */
[----:B---3--:R-:W-:Y:S01]  /*76970*/  MOV R122, R41 ;  /* 0x00000029007a7202 */ /* 0x008fe20000000f00 */
[----:B------:R-:W-:-:S04]  /*76980*/  IMAD.MOV.U32 R123, RZ, RZ, R40 ;  /* 0x000000ffff7b7224 */ /* 0x000fc800078e0028 */
[-C--:B------:R-:W-:Y:S06]  /*76990*/  HMMA.1688.F32.TF32 R52, R100, R38.reuse, R104 ;  /* 0x000000266434723c */ /* 0x080fec0000081068 */
[----:B------:R-:W-:Y:S06]  /*769a0*/  HMMA.1688.F32.TF32 R36, R96, R38, R116 ;  /* 0x000000266024723c */ /* 0x000fec0000081074 */
[-C--:B------:R-:W-:Y:S06]  /*769b0*/  HMMA.1688.F32.TF32 R84, R100, R42.reuse, R84 ;  /* 0x0000002a6454723c */ /* 0x080fec0000081054 */
[----:B----4-:R-:W-:Y:S01]  /*769c0*/  HMMA.1688.F32.TF32 R40, R96, R42, R120 ;  /* 0x0000002a6028723c */ /* 0x010fe20000081078 */
[----:B------:R-:W-:-:S02]  /*769d0*/  IMAD.MOV.U32 R116, RZ, RZ, R141 ;  /* 0x000000ffff747224 */ /* 0x000fc400078e008d */
[----:B------:R-:W-:-:S04]  /*769e0*/  IMAD.MOV.U32 R119, RZ, RZ, R228 ;  /* 0x000000ffff777224 */ /* 0x000fc800078e00e4 */
[----:B------:R-:W-:Y:S02]  /*769f0*/  IMAD.MOV.U32 R120, RZ, RZ, R229 ;  /* 0x000000ffff787224 */ /* 0x000fe400078e00e5 */
[----:B------:R-:W-:Y:S01]  /*76a00*/  IMAD.MOV.U32 R121, RZ, RZ, R3 ;  /* 0x000000ffff797224 */ /* 0x000fe200078e0003 */
[-C--:B------:R-:W-:Y:S01]  /*76a10*/  HMMA.1688.F32.TF32 R76, R100, R30.reuse, R76 ;  /* 0x0000001e644c723c */ /* 0x080fe2000008104c */
[----:B------:R-:W-:Y:S02]  /*76a20*/  IMAD.MOV.U32 R104, RZ, RZ, R29 ;  /* 0x000000ffff687224 */ /* 0x000fe400078e001d */
[----:B------:R-:W-:Y:S01]  /*76a30*/  IMAD.MOV.U32 R105, RZ, RZ, R28 ;  /* 0x000000ffff697224 */ /* 0x000fe200078e001c */
[----:B------:R-:W-:Y:S02]  /*76a40*/  MOV R122, R2 ;  /* 0x00000002007a7202 */ /* 0x000fe40000000f00 */
[----:B------:R-:W-:Y:S01]  /*76a50*/  HMMA.1688.F32.TF32 R28, R96, R30, R108 ;  /* 0x0000001e601c723c */ /* 0x000fe2000008106c */
[----:B------:R-:W-:-:S06]  /*76a60*/  IMAD.MOV.U32 R123, RZ, RZ, R4 ;  /* 0x000000ffff7b7224 */ /* 0x000fcc00078e0004 */
[----:B------:R-:W-:Y:S02]  /*76a70*/  IMAD.MOV.U32 R108, RZ, RZ, R5 ;  /* 0x000000ffff6c7224 */ /* 0x000fe400078e0005 */
[----:B------:R-:W-:Y:S01]  /*76a80*/  IMAD.MOV.U32 R109, RZ, RZ, R252 ;  /* 0x000000ffff6d7224 */ /* 0x000fe200078e00fc */
[----:B------:R-:W-:Y:S01]  /*76a90*/  MOV R110, R8 ;  /* 0x00000008006e7202 */ /* 0x000fe20000000f00 */
[----:B------:R-:W-:Y:S01]  /*76aa0*/  IMAD.MOV.U32 R111, RZ, RZ, R9 ;  /* 0x000000ffff6f7224 */ /* 0x000fe200078e0009 */
[C---:B------:R-:W-:Y:S06]  /*76ab0*/  HMMA.1688.F32.TF32 R72, R100.reuse, R34, R72 ;  /* 0x000000226448723c */ /* 0x040fec0000081048 */
[C---:B------:R-:W-:Y:S06]  /*76ac0*/  HMMA.1688.F32.TF32 R56, R100.reuse, R26, R56 ;  /* 0x0000001a6438723c */ /* 0x040fec0000081038 */
[C---:B------:R-:W-:Y:S06]  /*76ad0*/  HMMA.1688.F32.TF32 R68, R100.reuse, R22, R68 ;  /* 0x000000166444723c */ /* 0x040fec0000081044 */
[----:B--2---:R-:W-:-:S15]  /*76ae0*/  HMMA.1688.F32.TF32 R136, R100, R146, R136 ;  /* 0x000000926488723c */ /* 0x004fde0000081088 */
[----:B------:R-:W-:-:S08]  /*76af0*/  NOP ;  /* 0x0000000000007918 */ /* 0x000fd00000000000 */
[----:B------:R-:W-:Y:S04]  /*76b00*/  STL.64 [R1+0x1050], R136 ;  /* 0x0010508801007387 */ /* 0x000fe80000100a00 */
[----:B------:R1:W-:Y:S04]  /*76b10*/  STL.64 [R1+0x1058], R138 ;  /* 0x0010588a01007387 */ /* 0x0003e80000100a00 */
[----:B-1----:R-:W5:Y:S04]  /*76b20*/  LDL.LU.64 R138, [R1+0x3710] ;  /* 0x00371000018a7983 */ /* 0x002f680000300a00 */
[----:B------:R-:W5:Y:S04]  /*76b30*/  LDL.LU.64 R136, [R1+0x3708] ;  /* 0x0037080001887983 */ /* 0x000f680000300a00 */
        /* <DEDUP_REMOVED lines=25> */
[----:B------:R1:W-:Y:S02]  /*76cd0*/  STL.64 [R1+0xfe8], R246 ;  /* 0x000fe8f601007387 */ /* 0x0003e40000100a00 */
[----:B-1----:R-:W-:-:S15]  /*76ce0*/  HMMA.1688.F32.TF32 R244, R100, R186, R248 ;  /* 0x000000ba64f4723c */ /* 0x002fde00000810f8 */
[----:B------:R-:W-:-:S08]  /*76cf0*/  NOP ;  /* 0x0000000000007918 */ /* 0x000fd00000000000 */
        /* <DEDUP_REMOVED lines=15> */
[----:B-1----:R-:W-:Y:S09]  /*76df0*/  HMMA.1688.F32.TF32 R44, R100, R154, R124 ;  /* 0x0000009a642c723c */ /* 0x002ff2000008107c */
[----:B------:R-:W-:Y:S04]  /*76e00*/  STL.64 [R1+0xf30], R80 ;  /* 0x000f305001007387 */ /* 0x000fe80000100a00 */
[----:B------:R-:W-:Y:S04]  /*76e10*/  STL.64 [R1+0xf38], R82 ;  /* 0x000f385201007387 */ /* 0x000fe80000100a00 */
[----:B------:R-:W-:Y:S04]  /*76e20*/  STL.64 [R1+0xf20], R64 ;  /* 0x000f204001007387 */ /* 0x000fe80000100a00 */
[----:B------:R-:W-:Y:S01]  /*76e30*/  STL.64 [R1+0xf28], R66 ;  /* 0x000f284201007387 */ /* 0x000fe20000100a00 */
[----:B------:R-:W-:Y:S01]  /*76e40*/  IMAD.MOV.U32 R117, RZ, RZ, R145 ;  /* 0x000000ffff757224 */ /* 0x000fe200078e0091 */
[----:B------:R-:W-:Y:S01]  /*76e50*/  MOV R118, R144 ;  /* 0x0000009000767202 */ /* 0x000fe20000000f00 */
[----:B------:R-:W-:-:S02]  /*76e60*/  IMAD.MOV.U32 R128, RZ, RZ, R12 ;  /* 0x000000ffff807224 */ /* 0x000fc400078e000c */
[----:B------:R-:W-:Y:S01]  /*76e70*/  IMAD.MOV.U32 R129, RZ, RZ, R13 ;  /* 0x000000ffff817224 */ /* 0x000fe200078e000d */
[----:B------:R1:W-:Y:S04]  /*76e80*/  STL.64 [R1+0xf00], R44 ;  /* 0x000f002c01007387 */ /* 0x0003e80000100a00 */
[----:B------:R2:W-:Y:S04]  /*76e90*/  STL.64 [R1+0xf08], R46 ;  /* 0x000f082e01007387 */ /* 0x0005e80000100a00 */
[----:B------:R-:W3:Y:S04]  /*76ea0*/  LDL.LU R141, [R1+0x36a0] ;  /* 0x0036a000018d7983 */ /* 0x000ee80000300800 */
[----:B------:R-:W4:Y:S04]  /*76eb0*/  LDL.LU R145, [R1+0x369c] ;  /* 0x00369c0001917983 */ /* 0x000f280000300800 */
[----:B------:R-:W4:Y:S04]  /*76ec0*/  LDL.LU R144, [R1+0x3698] ;  /* 0x0036980001907983 */ /* 0x000f280000300800 */
[----:B------:R-:W3:Y:S04]  /*76ed0*/  LDL.LU R228, [R1+0x3694] ;  /* 0x0036940001e47983 */ /* 0x000ee80000300800 */
[----:B------:R-:W4:Y:S04]  /*76ee0*/  LDL.LU R229, [R1+0x3690] ;  /* 0x0036900001e57983 */ /* 0x000f280000300800 */
[----:B------:R-:W3:Y:S04]  /*76ef0*/  LDL.LU R3, [R1+0x368c] ;  /* 0x00368c0001037983 */ /* 0x000ee80000300800 */
[----:B------:R-:W3:Y:S04]  /*76f00*/  LDL.LU R2, [R1+0x3688] ;  /* 0x0036880001027983 */ /* 0x000ee80000300800 */
[----:B------:R-:W4:Y:S04]  /*76f10*/  LDL.LU R4, [R1+0x3684] ;  /* 0x0036840001047983 */ /* 0x000f280000300800 */
[----:B------:R-:W3:Y:S04]  /*76f20*/  LDL.LU R5, [R1+0x3680] ;  /* 0x0036800001057983 */ /* 0x000ee80000300800 */
[----:B------:R-:W4:Y:S04]  /*76f30*/  LDL.LU R252, [R1+0x367c] ;  /* 0x00367c0001fc7983 */ /* 0x000f280000300800 */
[----:B------:R-:W3:Y:S04]  /*76f40*/  LDL.LU R8, [R1+0x3678] ;  /* 0x0036780001087983 */ /* 0x000ee80000300800 */
[----:B------:R-:W4:Y:S04]  /*76f50*/  LDL.LU R9, [R1+0x3674] ;  /* 0x0036740001097983 */ /* 0x000f280000300800 */
[----:B------:R-:W3:Y:S04]  /*76f60*/  LDL.LU R12, [R1+0x3670] ;  /* 0x00367000010c7983 */ /* 0x000ee80000300800 */
[----:B------:R-:W4:Y:S01]  /*76f70*/  LDL.LU R13, [R1+0x366c] ;  /* 0x00366c00010d7983 */ /* 0x000f220000300800 */
[----:B------:R-:W-:-:S02]  /*76f80*/  IMAD.MOV.U32 R132, RZ, RZ, R16 ;  /* 0x000000ffff847224 */ /* 0x000fc400078e0010 */
[----:B------:R-:W-:Y:S01]  /*76f90*/  IMAD.MOV.U32 R133, RZ, RZ, R17 ;  /* 0x000000ffff857224 */ /* 0x000fe200078e0011 */
[----:B------:R-:W3:Y:S04]  /*76fa0*/  LDL.LU R16, [R1+0x3668] ;  /* 0x0036680001107983 */ /* 0x000ee80000300800 */
[----:B------:R-:W4:Y:S01]  /*76fb0*/  LDL.LU R17, [R1+0x3664] ;  /* 0x0036640001117983 */ /* 0x000f220000300800 */
[----:B------:R-:W-:Y:S02]  /*76fc0*/  IMAD.MOV.U32 R100, RZ, RZ, R20 ;  /* 0x000000ffff647224 */ /* 0x000fe400078e0014 */
[----:B------:R-:W-:Y:S01]  /*76fd0*/  IMAD.MOV.U32 R101, RZ, RZ, R21 ;  /* 0x000000ffff657224 */ /* 0x000fe200078e0015 */
[----:B------:R-:W3:Y:S04]  /*76fe0*/  LDL.LU R20, [R1+0x3660] ;  /* 0x0036600001147983 */ /* 0x000ee80000300800 */
        /* <DEDUP_REMOVED lines=27> */
[----:B---3--:R-:W-:-:S02]  /*771a0*/  IMAD.MOV.U32 R251, RZ, RZ, R20 ;  /* 0x000000fffffb7224 */ /* 0x008fc400078e0014 */
[----:B----4-:R-:W-:Y:S02]  /*771b0*/  IMAD.MOV.U32 R250, RZ, RZ, R21 ;  /* 0x000000fffffa7224 */ /* 0x010fe400078e0015 */
[----:B------:R-:W-:Y:S01]  /*771c0*/  HMMA.1688.F32.TF32 R20, R96, R22, R88 ;  /* 0x000000166014723c */ /* 0x000fe20000081058 */
[----:B------:R-:W3:Y:S04]  /*771d0*/  LDL.LU R88, [R1+0xbf0] ;  /* 0x000bf00001587983 */ /* 0x000ee80000300800 */
[----:B------:R-:W3:Y:S02]  /*771e0*/  LDL.LU R89, [R1+0xbf4] ;  /* 0x000bf40001597983 */ /* 0x000ee40000300800 */
[----:B------:R-:W-:Y:S01]  /*771f0*/  MOV R90, R17 ;  /* 0x00000011005a7202 */ /* 0x000fe20000000f00 */
[----:B------:R-:W-:-:S02]  /*77200*/  IMAD.MOV.U32 R91, RZ, RZ, R16 ;  /* 0x000000ffff5b7224 */ /* 0x000fc400078e0010 */
[C---:B--2---:R-:W-:Y:S01]  /*77210*/  HMMA.1688.F32.TF32 R16, R96.reuse, R18, R44 ;  /* 0x000000126010723c */ /* 0x044fe2000008102c */
[----:B------:R-:W2:Y:S04]  /*77220*/  LDL.LU R44, [R1+0xbe0] ;  /* 0x000be000012c7983 */ /* 0x000ea80000300800 */
[----:B------:R-:W2:Y:S02]  /*77230*/  LDL.LU R45, [R1+0xbe4] ;  /* 0x000be400012d7983 */ /* 0x000ea40000300800 */
[----:B------:R-:W-:Y:S02]  /*77240*/  IMAD.MOV.U32 R46, RZ, RZ, R13 ;  /* 0x000000ffff2e7224 */ /* 0x000fe400078e000d */
[----:B------:R-:W-:Y:S02]  /*77250*/  IMAD.MOV.U32 R47, RZ, RZ, R12 ;  /* 0x000000ffff2f7224 */ /* 0x000fe400078e000c */
[----:B------:R-:W-:Y:S01]  /*77260*/  HMMA.1688.F32.TF32 R12, R96, R14, R80 ;  /* 0x0000000e600c723c */ /* 0x000fe20000081050 */
[----:B------:R-:W4:Y:S04]  /*77270*/  LDL.LU R80, [R1+0xbd0] ;  /* 0x000bd00001507983 */ /* 0x000f280000300800 */
[----:B------:R-:W4:Y:S02]  /*77280*/  LDL.LU R81, [R1+0xbd4] ;  /* 0x000bd40001517983 */ /* 0x000f240000300800 */
[----:B------:R-:W-:Y:S01]  /*77290*/  MOV R82, R9 ;  /* 0x0000000900527202 */ /* 0x000fe20000000f00 */
[----:B------:R-:W-:-:S02]  /*772a0*/  IMAD.MOV.U32 R83, RZ, RZ, R8 ;  /* 0x000000ffff537224 */ /* 0x000fc400078e0008 */
[C---:B------:R-:W-:Y:S01]  /*772b0*/  HMMA.1688.F32.TF32 R8, R96.reuse, R10, R64 ;  /* 0x0000000a6008723c */ /* 0x040fe20000081040 */
[----:B------:R-:W4:Y:S06]  /*772c0*/  LDL.LU R64, [R1+0xbc0] ;  /* 0x000bc00001407983 */ /* 0x000f2c0000300800 */
[----:B------:R-:W-:Y:S01]  /*772d0*/  IMAD.MOV.U32 R66, RZ, RZ, R5 ;  /* 0x000000ffff427224 */ /* 0x000fe200078e0005 */
[----:B------:R-:W-:Y:S02]  /*772e0*/  MOV R67, R4 ;  /* 0x0000000400437202 */ /* 0x000fe40000000f00 */
[----:B------:R-:W-:Y:S07]  /*772f0*/  HMMA.1688.F32.TF32 R4, R96, R6, R92 ;  /* 0x000000066004723c */ /* 0x000fee000008105c */
[----:B------:R-:W-:Y:S01]  /*77300*/  IMAD.MOV.U32 R94, RZ, RZ, R229 ;  /* 0x000000ffff5e7224 */ /* 0x000fe200078e00e5 */
[----:B------:R-:W-:-:S02]  /*77310*/  MOV R95, R228 ;  /* 0x000000e4005f7202 */ /* 0x000fc40000000f00 */
[----:B------:R-:W-:Y:S01]  /*77320*/  HMMA.1688.F32.TF32 R228, R96, R230, R244 ;  /* 0x000000e660e4723c */ /* 0x000fe200000810f4 */
[----:B------:R-:W-:Y:S02]  /*77330*/  IMAD.MOV.U32 R65, RZ, RZ, R252 ;  /* 0x000000ffff417224 */ /* 0x000fe400078e00fc */
[----:B------:R-:W-:Y:S01]  /*77340*/  IMAD.MOV.U32 R92, RZ, RZ, R2 ;  /* 0x000000ffff5c7224 */ /* 0x000fe200078e0002 */
[----:B------:R-:W5:Y:S04]  /*77350*/  LDL.LU R252, [R1+0x3658] ;  /* 0x0036580001fc7983 */ /* 0x000f680000300800 */
[----:B------:R-:W4:Y:S01]  /*77360*/  LDL.LU R2, [R1+0x3654] ;  /* 0x0036540001027983 */ /* 0x000f220000300800 */
[----:B------:R-:W-:-:S03]  /*77370*/  IMAD.MOV.U32 R93, RZ, RZ, R3 ;  /* 0x000000ffff5d7224 */ /* 0x000fc600078e0003 */
[----:B------:R-:W4:Y:S04]  /*77380*/  LDL.LU R3, [R1+0x3650] ;  /* 0x0036500001037983 */ /* 0x000f280000300800 */
[----:B------:R-:W5:Y:S04]  /*77390*/  LDL.LU.64 R246, [R1+0x3648] ;  /* 0x0036480001f67983 */ /* 0x000f680000300a00 */
[----:B------:R-:W5:Y:S04]  /*773a0*/  LDL.LU.64 R244, [R1+0x3640] ;  /* 0x0036400001f47983 */ /* 0x000f680000300a00 */
[----:B------:R1:W-:Y:S02]  /*773b0*/  STL.64 [R1+0xc10], R228 ;  /* 0x000c10e401007387 */ /* 0x0003e40000100a00 */
[----:B-1----:R-:W-:-:S02]  /*773c0*/  IMAD.MOV.U32 R228, RZ, RZ, R225 ;  /* 0x000000ffffe47224 */ /* 0x002fc400078e00e1 */
[----:B------:R-:W-:Y:S02]  /*773d0*/  IMAD.MOV.U32 R229, RZ, RZ, R224 ;  /* 0x000000ffffe57224 */ /* 0x000fe400078e00e0 */
[----:B------:R-:W-:Y:S01]  /*773e0*/  HMMA.1688.F32.TF32 R224, R96, R226, R248 ;  /* 0x000000e260e0723c */ /* 0x000fe200000810f8 */
[----:B------:R-:W-:Y:S04]  /*773f0*/  STL.64 [R1+0xc18], R230 ;  /* 0x000c18e601007387 */ /* 0x000fe80000100a00 */
[----:B------:R-:W5:Y:S04]  /*77400*/  LDL.LU.64 R250, [R1+0x3638] ;  /* 0x0036380001fa7983 */ /* 0x000f680000300a00 */
[----:B------:R-:W5:-:S14]  /*77410*/  LDL.LU.64 R248, [R1+0x3630] ;  /* 0x0036300001f87983 */ /* 0x000f5c0000300a00 */
[----:B------:R1:W-:Y:S02]  /*77420*/  STL.64 [R1+0xee0], R224 ;  /* 0x000ee0e001007387 */ /* 0x0003e40000100a00 */
[----:B-1----:R-:W-:Y:S02]  /*77430*/  IMAD.MOV.U32 R224, RZ, RZ, R221 ;  /* 0x000000ffffe07224 */ /* 0x002fe400078e00dd */
[----:B------:R-:W-:Y:S01]  /*77440*/  IMAD.MOV.U32 R225, RZ, RZ, R220 ;  /* 0x000000ffffe17224 */ /* 0x000fe200078e00dc */
[----:B------:R1:W-:Y:S01]  /*77450*/  STL.64 [R1+0xee8], R226 ;  /* 0x000ee8e201007387 */ /* 0x0003e20000100a00 */
[----:B------:R-:W-:Y:S01]  /*77460*/  IMAD.MOV.U32 R230, RZ, RZ, R189 ;  /* 0x000000ffffe67224 */ /* 0x000fe200078e00bd */
[----:B------:R-:W-:Y:S02]  /*77470*/  MOV R231, R188 ;  /* 0x000000bc00e77202 */ /* 0x000fe40000000f00 */
[----:B------:R-:W-:Y:S01]  /*77480*/  MOV R102, R185 ;  /* 0x000000b900667202 */ /* 0x000fe20000000f00 */
[----:B------:R-:W-:-:S02]  /*77490*/  IMAD.MOV.U32 R103, RZ, RZ, R184 ;  /* 0x000000ffff677224 */ /* 0x000fc400078e00b8 */
[----:B-1----:R-:W-:Y:S01]  /*774a0*/  IMAD.MOV.U32 R226, RZ, RZ, R193 ;  /* 0x000000ffffe27224 */ /* 0x002fe200078e00c1 */
[----:B------:R-:W-:-:S04]  /*774b0*/  MOV R227, R192 ;  /* 0x000000c000e37202 */ /* 0x000fc80000000f00 */
[C---:B------:R-:W-:Y:S01]  /*774c0*/  HMMA.1688.F32.TF32 R100, R96.reuse, R186, R100 ;  /* 0x000000ba6064723c */ /* 0x040fe20000081064 */
[----:B------:R-:W-:Y:S01]  /*774d0*/  MOV R134, R181 ;  /* 0x000000b500867202 */ /* 0x000fe20000000f00 */
[----:B------:R-:W-:Y:S01]  /*774e0*/  IMAD.MOV.U32 R135, RZ, RZ, R180 ;  /* 0x000000ffff877224 */ /* 0x000fe200078e00b4 */
[----:B------:R-:W-:Y:S01]  /*774f0*/  MOV R130, R177 ;  /* 0x000000b100827202 */ /* 0x000fe20000000f00 */
[----:B------:R-:W-:Y:S01]  /*77500*/  IMAD.MOV.U32 R131, RZ, RZ, R176 ;  /* 0x000000ffff837224 */ /* 0x000fe200078e00b0 */
[----:B------:R-:W-:Y:S01]  /*77510*/  MOV R106, R25 ;  /* 0x00000019006a7202 */ /* 0x000fe20000000f00 */
[----:B------:R-:W-:Y:S02]  /*77520*/  IMAD.MOV.U32 R107, RZ, RZ, R24 ;  /* 0x000000ffff6b7224 */ /* 0x000fe400078e0018 */
[----:B------:R-:W-:Y:S02]  /*77530*/  IMAD.MOV.U32 R124, RZ, RZ, R173 ;  /* 0x000000ffff7c7224 */ /* 0x000fe400078e00ad */
[----:B------:R-:W-:Y:S01]  /*77540*/  IMAD.MOV.U32 R125, RZ, RZ, R172 ;  /* 0x000000ffff7d7224 */ /* 0x000fe200078e00ac */
[C---:B------:R-:W-:Y:S06]  /*77550*/  HMMA.1688.F32.TF32 R132, R96.reuse, R182, R132 ;  /* 0x000000b66084723c */ /* 0x040fec0000081084 */
[----:B------:R-:W-:Y:S01]  /*77560*/  HMMA.1688.F32.TF32 R128, R96, R178, R128 ;  /* 0x000000b26080723c */ /* 0x000fe20000081080 */
[----:B------:R-:W-:Y:S01]  /*77570*/  MOV R126, R169 ;  /* 0x000000a9007e7202 */ /* 0x000fe20000000f00 */
[----:B------:R-:W-:-:S04]  /*77580*/  IMAD.MOV.U32 R127, RZ, RZ, R168 ;  /* 0x000000ffff7f7224 */ /* 0x000fc800078e00a8 */
[C---:B---3--:R-:W-:Y:S01]  /*77590*/  HMMA.1688.F32.TF32 R220, R96.reuse, R222, R88 ;  /* 0x000000de60dc723c */ /* 0x048fe20000081058 */
[----:B------:R-:W5:Y:S04]  /*775a0*/  LDL.LU.64 R90, [R1+0x3628] ;  /* 0x00362800015a7983 */ /* 0x000f680000300a00 */
[----:B------:R-:W5:Y:S01]  /*775b0*/  LDL.LU.64 R88, [R1+0x3620] ;  /* 0x0036200001587983 */ /* 0x000f620000300a00 */
[C---:B------:R-:W-:Y:S06]  /*775c0*/  HMMA.1688.F32.TF32 R116, R96.reuse, R158, R116 ;  /* 0x0000009e6074723c */ /* 0x040fec0000081074 */
[----:B------:R-:W-:Y:S01]  /*775d0*/  HMMA.1688.F32.TF32 R32, R96, R34, R112 ;  /* 0x000000226020723c */ /* 0x000fe20000081070 */
[----:B------:R-:W-:-:S02]  /*775e0*/  UISETP.GT.AND UP1, UPT, UR11, URZ, UPT ;  /* 0x0000003f0b00728c */ /* 0x000fc4000bf24270 */
[----:B------:R-:W-:Y:S02]  /*775f0*/  UISETP.GE.AND UP0, UPT, UR4, UR10, UPT ;  /* 0x0000000a0400728c */ /* 0x000fe4000bf06270 */
[----:B------:R-:W-:Y:S01]  /*77600*/  UIADD3 UR7, UR7, 0x1, URZ ;  /* 0x0000000107077890 */ /* 0x000fe2000fffe03f */
[----:B------:R-:W1:Y:S05]  /*77610*/  LDC R186, c[0x0][0x23c] ;  /* 0x00008f00ffba7b82 */ /* 0x000e6a0000000800 */
[----:B------:R3:W-:Y:S02]  /*77620*/  STL.64 [R1+0xed0], R220 ;  /* 0x000ed0dc01007387 */ /* 0x0007e40000100a00 */
[----:B---3--:R-:W-:-:S02]  /*77630*/  IMAD.MOV.U32 R220, RZ, RZ, R217 ;  /* 0x000000ffffdc7224 */ /* 0x008fc400078e00d9 */
[----:B------:R-:W-:Y:S02]  /*77640*/  IMAD.MOV.U32 R221, RZ, RZ, R216 ;  /* 0x000000ffffdd7224 */ /* 0x000fe400078e00d8 */
[C---:B--2---:R-:W-:Y:S01]  /*77650*/  HMMA.1688.F32.TF32 R216, R96.reuse, R218, R44 ;  /* 0x000000da60d8723c */ /* 0x044fe2000008102c */
[----:B------:R-:W-:Y:S04]  /*77660*/  STL.64 [R1+0xed8], R222 ;  /* 0x000ed8de01007387 */ /* 0x000fe80000100a00 */
[----:B------:R-:W5:Y:S04]  /*77670*/  LDL.LU.64 R46, [R1+0x3618] ;  /* 0x00361800012e7983 */ /* 0x000f680000300a00 */
[----:B------:R-:W5:Y:S01]  /*77680*/  LDL.LU.64 R44, [R1+0x3610] ;  /* 0x00361000012c7983 */ /* 0x000f620000300a00 */
[----:B----4-:R-:W-:Y:S07]  /*77690*/  HMMA.1688.F32.TF32 R64, R96, R146, R64 ;  /* 0x000000926040723c */ /* 0x010fee0000081040 */
[----:B------:R-:W-:-:S02]  /*776a0*/  IMAD.MOV.U32 R146, RZ, RZ, R141 ;  /* 0x000000ffff927224 */ /* 0x000fc400078e008d */
[----:B------:R-:W-:-:S04]  /*776b0*/  IMAD.MOV.U32 R147, RZ, RZ, R140 ;  /* 0x000000ffff937224 */ /* 0x000fc800078e008c */
[----:B------:R2:W-:Y:S01]  /*776c0*/  STL.64 [R1+0xc50], R216 ;  /* 0x000c50d801007387 */ /* 0x0005e20000100a00 */
[----:B------:R-:W-:Y:S01]  /*776d0*/  HMMA.1688.F32.TF32 R140, R96, R142, R92 ;  /* 0x0000008e608c723c */ /* 0x000fe2000008105c */
[----:B--2---:R-:W-:Y:S02]  /*776e0*/  IMAD.MOV.U32 R216, RZ, RZ, R213 ;  /* 0x000000ffffd87224 */ /* 0x004fe400078e00d5 */
[----:B------:R-:W-:-:S03]  /*776f0*/  IMAD.MOV.U32 R217, RZ, RZ, R212 ;  /* 0x000000ffffd97224 */ /* 0x000fc600078e00d4 */
[----:B------:R-:W-:Y:S01]  /*77700*/  HMMA.1688.F32.TF32 R212, R96, R214, R80 ;  /* 0x000000d660d4723c */ /* 0x000fe20000081050 */
[----:B------:R2:W-:Y:S04]  /*77710*/  STL.64 [R1+0xc58], R218 ;  /* 0x000c58da01007387 */ /* 0x0005e80000100a00 */
[----:B------:R-:W5:Y:S04]  /*77720*/  LDL.LU.64 R82, [R1+0x3608] ;  /* 0x0036080001527983 */ /* 0x000f680000300a00 */
[----:B------:R-:W5:Y:S01]  /*77730*/  LDL.LU.64 R80, [R1+0x3600] ;  /* 0x0036000001507983 */ /* 0x000f620000300a00 */
[----:B--2---:R-:W-:Y:S01]  /*77740*/  IMAD.MOV.U32 R218, RZ, RZ, R201 ;  /* 0x000000ffffda7224 */ /* 0x004fe200078e00c9 */
[----:B------:R-:W-:-:S12]  /*77750*/  MOV R219, R200 ;  /* 0x000000c800db7202 */ /* 0x000fd80000000f00 */
[----:B------:R2:W-:Y:S04]  /*77760*/  STL.64 [R1+0xec0], R212 ;  /* 0x000ec0d401007387 */ /* 0x0005e80000100a00 */
[----:B------:R3:W-:Y:S04]  /*77770*/  STL.64 [R1+0xec8], R214 ;  /* 0x000ec8d601007387 */ /* 0x0007e80000100a00 */
[----:B------:R-:W-:Y:S04]  /*77780*/  STL.64 [R1+0xc70], R64 ;  /* 0x000c704001007387 */ /* 0x000fe80000100a00 */
[----:B------:R4:W-:Y:S01]  /*77790*/  STL.64 [R1+0xc78], R66 ;  /* 0x000c784201007387 */ /* 0x0009e20000100a00 */
[----:B--2---:R-:W-:-:S02]  /*777a0*/  IMAD.MOV.U32 R212, RZ, RZ, R209 ;  /* 0x000000ffffd47224 */ /* 0x004fc400078e00d1 */
[----:B------:R-:W-:Y:S02]  /*777b0*/  IMAD.MOV.U32 R213, RZ, RZ, R208 ;  /* 0x000000ffffd57224 */ /* 0x000fe400078e00d0 */
[----:B---3--:R-:W-:Y:S01]  /*777c0*/  IMAD.MOV.U32 R214, RZ, RZ, R205 ;  /* 0x000000ffffd67224 */ /* 0x008fe200078e00cd */
[----:B------:R-:W-:Y:S01]  /*777d0*/  MOV R215, R204 ;  /* 0x000000cc00d77202 */ /* 0x000fe20000000f00 */
[----:B----4-:R-:W5:Y:S04]  /*777e0*/  LDL.LU.64 R66, [R1+0x35f8] ;  /* 0x0035f80001427983 */ /* 0x010f680000300a00 */
[----:B------:R-:W5:Y:S04]  /*777f0*/  LDL.LU.64 R64, [R1+0x35f0] ;  /* 0x0035f00001407983 */ /* 0x000f680000300a00 */
[----:B------:R-:W5:Y:S01]  /*77800*/  LDL.LU.64 R94, [R1+0x35e8] ;  /* 0x0035e800015e7983 */ /* 0x000f620000300a00 */
[C---:B------:R-:W-:Y:S03]  /*77810*/  HMMA.1688.F32.TF32 R208, R96.reuse, R210, R144 ;  /* 0x000000d260d0723c */ /* 0x040fe60000081090 */
[----:B------:R-:W5:Y:S03]  /*77820*/  LDL.LU.64 R92, [R1+0x35e0] ;  /* 0x0035e000015c7983 */ /* 0x000f660000300a00 */
[C---:B------:R-:W-:Y:S01]  /*77830*/  HMMA.1688.F32.TF32 R144, R96.reuse, R206, R212 ;  /* 0x000000ce6090723c */ /* 0x040fe200000810d4 */
[----:B------:R-:W-:Y:S04]  /*77840*/  STL.64 [R1+0xc80], R140 ;  /* 0x000c808c01007387 */ /* 0x000fe80000100a00 */
[----:B------:R2:W-:Y:S02]  /*77850*/  STL.64 [R1+0xc88], R142 ;  /* 0x000c888e01007387 */ /* 0x0005e40000100a00 */
[----:B--2---:R-:W-:Y:S01]  /*77860*/  HMMA.1688.F32.TF32 R140, R96, R202, R216 ;  /* 0x000000ca608c723c */ /* 0x004fe200000810d8 */
[----:B------:R-:W-:Y:S01]  /*77870*/  IMAD.MOV.U32 R222, RZ, RZ, R197 ;  /* 0x000000ffffde7224 */ /* 0x000fe200078e00c5 */
[----:B------:R-:W-:-:S08]  /*77880*/  MOV R223, R196 ;  /* 0x000000c400df7202 */ /* 0x000fd00000000f00 */
        /* <DEDUP_REMOVED lines=13> */
[----:B------:R-:W2:Y:S01]  /*77960*/  LDC R229, c[0x0][0x238] ;  /* 0x00008e00ffe57b82 */ /* 0x000ea20000000800 */
[----:B------:R-:W-:Y:S04]  /*77970*/  STL.64 [R1+0xe60], R144 ;  /* 0x000e609001007387 */ /* 0x000fe80000100a00 */
[----:B------:R-:W-:Y:S04]  /*77980*/  STL.64 [R1+0xe68], R146 ;  /* 0x000e689201007387 */ /* 0x000fe80000100a00 */
[----:B------:R-:W-:Y:S04]  /*77990*/  STL.64 [R1+0xd10], R140 ;  /* 0x000d108c01007387 */ /* 0x000fe80000100a00 */
[----:B------:R-:W-:Y:S04]  /*779a0*/  STL.64 [R1+0xd18], R142 ;  /* 0x000d188e01007387 */ /* 0x000fe80000100a00 */
[----:B------:R-:W-:Y:S04]  /*779b0*/  STL.64 [R1+0xd20], R100 ;  /* 0x000d206401007387 */ /* 0x000fe80000100a00 */
[----:B------:R3:W-:Y:S02]  /*779c0*/  STL.64 [R1+0xd28], R102 ;  /* 0x000d286601007387 */ /* 0x0007e40000100a00 */
[----:B---3--:R-:W-:Y:S02]  /*779d0*/  HMMA.1688.F32.TF32 R100, R96, R174, R108 ;  /* 0x000000ae6064723c */ /* 0x008fe4000008106c */
[----:B------:R-:W-:Y:S04]  /*779e0*/  STL.64 [R1+0xd40], R132 ;  /* 0x000d408401007387 */ /* 0x000fe80000100a00 */
[----:B------:R-:W-:Y:S04]  /*779f0*/  STL.64 [R1+0xd48], R134 ;  /* 0x000d488601007387 */ /* 0x000fe80000100a00 */
[----:B------:R-:W3:Y:S01]  /*77a00*/  LDL.LU R110, [R1+0x2efc] ;  /* 0x002efc00016e7983 */ /* 0x000ee20000300800 */
[----:B------:R-:W-:-:S02]  /*77a10*/  IMAD.MOV.U32 R104, RZ, RZ, R165 ;  /* 0x000000ffff687224 */ /* 0x000fc400078e00a5 */
[----:B------:R-:W-:Y:S01]  /*77a20*/  IMAD.MOV.U32 R105, RZ, RZ, R164 ;  /* 0x000000ffff697224 */ /* 0x000fe200078e00a4 */
[----:B------:R-:W-:Y:S01]  /*77a30*/  MOV R106, R161 ;  /* 0x000000a1006a7202 */ /* 0x000fe20000000f00 */
[----:B------:R-:W-:Y:S01]  /*77a40*/  IMAD.MOV.U32 R107, RZ, RZ, R160 ;  /* 0x000000ffff6b7224 */ /* 0x000fe200078e00a0 */
[----:B------:R-:W-:Y:S04]  /*77a50*/  STL.64 [R1+0xd60], R128 ;  /* 0x000d608001007387 */ /* 0x000fe80000100a00 */
[----:B------:R-:W-:Y:S04]  /*77a60*/  STL.64 [R1+0xd68], R130 ;  /* 0x000d688201007387 */ /* 0x000fe80000100a00 */
[----:B------:R-:W-:Y:S04]  /*77a70*/  STL.64 [R1+0xd70], R100 ;  /* 0x000d706401007387 */ /* 0x000fe80000100a00 */
[----:B------:R4:W-:Y:S04]  /*77a80*/  STL.64 [R1+0xd78], R102 ;  /* 0x000d786601007387 */ /* 0x0009e80000100a00 */
[----:B------:R-:W3:Y:S01]  /*77a90*/  LDL.LU R111, [R1+0x2ef8] ;  /* 0x002ef800016f7983 */ /* 0x000ee20000300800 */
[C---:B----4-:R-:W-:Y:S06]  /*77aa0*/  HMMA.1688.F32.TF32 R100, R96.reuse, R166, R120 ;  /* 0x000000a66064723c */ /* 0x050fec0000081078 */
[----:B------:R-:W-:Y:S01]  /*77ab0*/  HMMA.1688.F32.TF32 R120, R96, R162, R104 ;  /* 0x000000a26078723c */ /* 0x000fe20000081068 */
[----:B------:R-:W-:Y:S04]  /*77ac0*/  STL.64 [R1+0xd80], R124 ;  /* 0x000d807c01007387 */ /* 0x000fe80000100a00 */
[----:B------:R-:W-:Y:S04]  /*77ad0*/  STL.64 [R1+0xd88], R126 ;  /* 0x000d887e01007387 */ /* 0x000fe80000100a00 */
[----:B------:R-:W4:Y:S08]  /*77ae0*/  LDL.LU R104, [R1+0x2f04] ;  /* 0x002f040001687983 */ /* 0x000f300000300800 */
[----:B------:R1:W-:Y:S04]  /*77af0*/  STL.64 [R1+0xd90], R100 ;  /* 0x000d906401007387 */ /* 0x0003e80000100a00 */
[----:B------:R2:W-:Y:S04]  /*77b00*/  STL.64 [R1+0xd98], R102 ;  /* 0x000d986601007387 */ /* 0x0005e80000100a00 */
[----:B-1----:R-:W4:Y:S04]  /*77b10*/  LDL.LU R100, [R1+0x2f0c] ;  /* 0x002f0c0001647983 */ /* 0x002f280000300800 */
[----:B------:R-:W-:Y:S04]  /*77b20*/  STL.64 [R1+0xdb0], R120 ;  /* 0x000db07801007387 */ /* 0x000fe80000100a00 */
[----:B------:R-:W-:Y:S04]  /*77b30*/  STL.64 [R1+0xdb8], R122 ;  /* 0x000db87a01007387 */ /* 0x000fe80000100a00 */
[----:B------:R-:W4:Y:S04]  /*77b40*/  LDL.LU R108, [R1+0x2f00] ;  /* 0x002f0000016c7983 */ /* 0x000f280000300800 */
[----:B------:R-:W-:Y:S04]  /*77b50*/  STL.64 [R1+0xde0], R116 ;  /* 0x000de07401007387 */ /* 0x000fe80000100a00 */
[----:B------:R-:W-:Y:S04]  /*77b60*/  STL.64 [R1+0xde8], R118 ;  /* 0x000de87601007387 */ /* 0x000fe80000100a00 */
[----:B------:R-:W4:Y:S01]  /*77b70*/  LDL.LU R105, [R1+0x2f08] ;  /* 0x002f080001697983 */ /* 0x000f220000300800 */
[----:B------:R-:W-:-:S02]  /*77b80*/  IMAD.MOV.U32 R112, RZ, RZ, R157 ;  /* 0x000000ffff707224 */ /* 0x000fc400078e009d */
[----:B------:R-:W-:Y:S01]  /*77b90*/  IMAD.MOV.U32 R113, RZ, RZ, R156 ;  /* 0x000000ffff717224 */ /* 0x000fe200078e009c */
[----:B------:R-:W-:Y:S01]  /*77ba0*/  MOV R114, R153 ;  /* 0x0000009900727202 */ /* 0x000fe20000000f00 */
[----:B------:R-:W-:-:S07]  /*77bb0*/  IMAD.MOV.U32 R115, RZ, RZ, R152 ;  /* 0x000000ffff737224 */ /* 0x000fce00078e0098 */
[----:B------:R-:W-:Y:S01]  /*77bc0*/  HMMA.1688.F32.TF32 R96, R96, R154, R112 ;  /* 0x0000009a6060723c */ /* 0x000fe20000081070 */
[----:B--2---:R-:W-:Y:S02]  /*77bd0*/  IMAD.SHL.U32 R228, R229, 0x40, RZ ;  /* 0x00000040e5e47824 */ /* 0x004fe400078e00ff */
[----:B------:R-:W1:Y:S01]  /*77be0*/  S2R R229, SR_TID.X ;  /* 0x0000000000e57919 */ /* 0x000e620000002100 */
[----:B------:R-:W-:Y:S02]  /*77bf0*/  USEL UR10, URZ, 0x4, !UP1 ;  /* 0x000000043f0a7887 */ /* 0x000fe4000c800000 */
[----:B------:R-:W-:Y:S01]  /*77c00*/  UISETP.GT.AND UP1, UPT, UR7, 0x1, UPT ;  /* 0x000000010700788c */ /* 0x000fe2000bf24270 */
[----:B------:R-:W-:-:S15]  /*77c10*/  SHF.L.U32 R103, R228, 0x2, RZ ;  /* 0x00000002e4677819 */ /* 0x000fde00000006ff */
[----:B------:R-:W-:-:S01]  /*77c20*/  NOP ;  /* 0x0000000000007918 */ /* 0x000fc20000000000 */
[----:B------:R2:W-:Y:S04]  /*77c30*/  STL.64 [R1+0xdd0], R96 ;  /* 0x000dd06001007387 */ /* 0x0005e80000100a00 */
[----:B------:R3:W-:Y:S04]  /*77c40*/  STL.64 [R1+0xdd8], R98 ;  /* 0x000dd86201007387 */ /* 0x0007e80000100a00 */
[----:B------:R-:W4:Y:S04]  /*77c50*/  LDL.LU R101, [R1+0x2f14] ;  /* 0x002f140001657983 */ /* 0x000f280000300800 */
[----:B------:R-:W4:Y:S04]  /*77c60*/  LDL.LU R102, [R1+0x2f10] ;  /* 0x002f100001667983 */ /* 0x000f280000300800 */
[----:B------:R-:W4:Y:S01]  /*77c70*/  LDL.LU R109, [R1+0x2e7c] ;  /* 0x002e7c00016d7983 */ /* 0x000f220000300800 */
[----:B------:R-:W-:-:S03]  /*77c80*/  USEL UR10, UR10, URZ, !UP0 ;  /* 0x0000003f0a0a7287 */ /* 0x000fc6000c000000 */
[----:B------:R-:W4:Y:S01]  /*77c90*/  LDL.LU R106, [R1+0x2e80] ;  /* 0x002e8000016a7983 */ /* 0x000f220000300800 */
[----:B------:R-:W-:-:S03]  /*77ca0*/  USEL UR7, UR7, URZ, !UP1 ;  /* 0x0000003f07077287 */ /* 0x000fc6000c800000 */
[----:B------:R-:W4:Y:S01]  /*77cb0*/  LDL.LU R107, [R1+0x2e84] ;  /* 0x002e8400016b7983 */ /* 0x000f220000300800 */
[----:B------:R-:W-:Y:S02]  /*77cc0*/  ISETP.NE.U32.AND P0, PT, RZ, UR10, PT ;  /* 0x0000000aff007c0c */ /* 0x000fe4000bf05070 */
[----:B-1----:R-:W-:Y:S01]  /*77cd0*/  LOP3.LUT R187, R229, 0x1f, RZ, 0xc0, !PT ;  /* 0x0000001fe5bb7812 */ /* 0x002fe200078ec0ff */
[----:B--2---:R-:W2:Y:S01]  /*77ce0*/  LDL.LU R97, [R1+0x2e88] ;  /* 0x002e880001617983 */ /* 0x004ea20000300800 */
[----:B------:R-:W-:-:S03]  /*77cf0*/  ULEA UR12, UR7, UR5, 0xf ;  /* 0x00000005070c7291 */ /* 0x000fc6000f8e783f */
[----:B------:R-:W-:-:S04]  /*77d00*/  IMAD.SHL.U32 R181, R187, 0x4, RZ ;  /* 0x00000004bbb57824 */ /* 0x000fc800078e00ff */
[----:B------:R-:W-:Y:S01]  /*77d10*/  VIADD R96, R181, UR12 ;  /* 0x0000000cb5607c36 */ /* 0x000fe20008000000 */
[----:B---3--:R-:W-:-:S04]  /*77d20*/  IADD3 R110, P1, R110, R103, RZ ;  /* 0x000000676e6e7210 */ /* 0x008fc80007f3e0ff */
[----:B------:R-:W-:Y:S01]  /*77d30*/  MOV R98, R110 ;  /* 0x0000006e00627202 */ /* 0x000fe20000000f00 */
[----:B------:R-:W-:Y:S01]  /*77d40*/  STL [R1+0x2efc], R110 ;  /* 0x002efc6e01007387 */ /* 0x000fe20000100800 */
[----:B------:R-:W-:-:S04]  /*77d50*/  IMAD.X R111, R111, 0x1, R2, P1 ;  /* 0x000000016f6f7824 */ /* 0x000fc800008e0602 */
[----:B------:R-:W-:Y:S01]  /*77d60*/  IMAD.MOV.U32 R99, RZ, RZ, R111 ;  /* 0x000000ffff637224 */ /* 0x000fe200078e006f */
[----:B------:R-:W-:Y:S04]  /*77d70*/  STL [R1+0x2ef8], R111 ;  /* 0x002ef86f01007387 */ /* 0x000fe80000100800 */
[----:B------:R-:W-:Y:S01]  /*77d80*/  @!PT LDS RZ, [RZ] ;  /* 0x00000000fffff984 */ /* 0x000fe20000000800 */
[----:B------:R-:W-:Y:S01]  /*77d90*/  @!PT LDS RZ, [RZ] ;  /* 0x00000000fffff984 */ /* 0x000fe20000000800 */
[----:B------:R-:W-:Y:S01]  /*77da0*/  @!PT LDS RZ, [RZ] ;  /* 0x00000000fffff984 */ /* 0x000fe20000000800 */
[----:B------:R1:W-:Y:S01]  /*77db0*/  LDGSTS.E [R96+0x20000], desc[UR60][R98.64], P0 ;  /* 0x2000000062607fae */ /* 0x0003e2000812187c */
[----:B----4-:R-:W-:-:S05]  /*77dc0*/  IADD3 R104, P1, R104, R103, RZ ;  /* 0x0000006768687210 */ /* 0x010fca0007f3e0ff */
[----:B------:R3:W-:Y:S01]  /*77dd0*/  STL [R1+0x2f04], R104 ;  /* 0x002f046801007387 */ /* 0x0007e20000100800 */
[----:B-1----:R-:W-:Y:S02]  /*77de0*/  MOV R98, R104 ;  /* 0x0000006800627202 */ /* 0x002fe40000000f00 */
[----:B------:R-:W-:Y:S01]  /*77df0*/  IADD3 R100, P2, R100, R103, RZ ;  /* 0x0000006764647210 */ /* 0x000fe20007f5e0ff */
[----:B------:R-:W-:-:S04]  /*77e00*/  IMAD.X R108, R108, 0x1, R2, P1 ;  /* 0x000000016c6c7824 */ /* 0x000fc800008e0602 */
[----:B------:R-:W-:Y:S02]  /*77e10*/  IMAD.X R105, R105, 0x1, R2, P2 ;  /* 0x0000000169697824 */ /* 0x000fe400010e0602 */
[----:B------:R-:W-:Y:S01]  /*77e20*/  IMAD.MOV.U32 R99, RZ, RZ, R108 ;  /* 0x000000ffff637224 */ /* 0x000fe200078e006c */
[----:B------:R-:W-:Y:S04]  /*77e30*/  STL [R1+0x2f00], R108 ;  /* 0x002f006c01007387 */ /* 0x000fe80000100800 */
[----:B------:R-:W-:Y:S04]  /*77e40*/  STL [R1+0x2f0c], R100 ;  /* 0x002f0c6401007387 */ /* 0x000fe80000100800 */
[----:B---3--:R-:W3:Y:S04]  /*77e50*/  LDL.LU R104, [R1+0x2e90] ;  /* 0x002e900001687983 */ /* 0x008ee80000300800 */
[----:B------:R1:W-:Y:S04]  /*77e60*/  STL [R1+0x2f08], R105 ;  /* 0x002f086901007387 */ /* 0x0003e80000100800 */
[----:B------:R4:W-:Y:S02]  /*77e70*/  LDGSTS.E [R96+0x20080], desc[UR60][R98.64], P0 ;  /* 0x2008000062607fae */ /* 0x0009e4000812187c */
[----:B----4-:R-:W-:-:S02]  /*77e80*/  IMAD.MOV.U32 R99, RZ, RZ, R105 ;  /* 0x000000ffff637224 */ /* 0x010fc400078e0069 */
[----:B-1----:R-:W4:Y:S01]  /*77e90*/  LDL.LU R105, [R1+0x2e8c] ;  /* 0x002e8c0001697983 */ /* 0x002f220000300800 */
[----:B------:R-:W-:-:S03]  /*77ea0*/  IMAD.MOV.U32 R98, RZ, RZ, R100 ;  /* 0x000000ffff627224 */ /* 0x000fc600078e0064 */
[----:B------:R-:W4:Y:S04]  /*77eb0*/  LDL.LU R108, [R1+0x2e98] ;  /* 0x002e9800016c7983 */ /* 0x000f280000300800 */
[----:B------:R-:W4:Y:S01]  /*77ec0*/  LDL.LU R100, [R1+0x2e00] ;  /* 0x002e000001647983 */ /* 0x000f220000300800 */
[----:B------:R-:W-:-:S03]  /*77ed0*/  UISETP.GT.AND UP1, UPT, UR11, 0x4, UPT ;  /* 0x000000040b00788c */ /* 0x000fc6000bf24270 */
[----:B------:R1:W-:Y:S01]  /*77ee0*/  LDGSTS.E [R96+0x20100], desc[UR60][R98.64], P0 ;  /* 0x2010000062607fae */ /* 0x0003e2000812187c */
[----:B------:R-:W-:-:S04]  /*77ef0*/  IADD3 R101, P1, R101, R103, RZ ;  /* 0x0000006765657210 */ /* 0x000fc80007f3e0ff */
[----:B------:R-:W-:Y:S01]  /*77f00*/  IADD3.X R102, R102, R2, RZ, P1, !PT ;  /* 0x0000000266667210 */ /* 0x000fe20000ffe4ff */
[----:B------:R-:W-:Y:S04]  /*77f10*/  STL [R1+0x2f14], R101 ;  /* 0x002f146501007387 */ /* 0x000fe80000100800 */
[----:B------:R2:W-:Y:S04]  /*77f20*/  STL [R1+0x2f10], R102 ;  /* 0x002f106601007387 */ /* 0x0005e80000100800 */
[----:B------:R-:W4:Y:S01]  /*77f30*/  LDL.LU R110, [R1+0x2e94] ;  /* 0x002e9400016e7983 */ /* 0x000f220000300800 */
[----:B------:R-:W-:Y:S01]  /*77f40*/  IADD3 R106, P1, R106, R103, RZ ;  /* 0x000000676a6a7210 */ /* 0x000fe20007f3e0ff */
[----:B------:R-:W-:Y:S01]  /*77f50*/  USEL UR10, URZ, 0x4, !UP1 ;  /* 0x000000043f0a7887 */ /* 0x000fe2000c800000 */
[----:B-1----:R-:W-:-:S02]  /*77f60*/  IMAD.MOV.U32 R98, RZ, RZ, R101 ;  /* 0x000000ffff627224 */ /* 0x002fc400078e0065 */
[----:B------:R-:W-:Y:S01]  /*77f70*/  IMAD.MOV.U32 R99, RZ, RZ, R102 ;  /* 0x000000ffff637224 */ /* 0x000fe200078e0066 */
[----:B------:R-:W4:Y:S01]  /*77f80*/  LDL.LU R111, [R1+0x2dfc] ;  /* 0x002dfc00016f7983 */ /* 0x000f220000300800 */
[----:B------:R-:W-:Y:S01]  /*77f90*/  IMAD.X R109, R109, 0x1, R2, P1 ;  /* 0x000000016d6d7824 */ /* 0x000fe200008e0602 */
[----:B------:R-:W-:Y:S01]  /*77fa0*/  USEL UR10, UR10, URZ, !UP0 ;  /* 0x0000003f0a0a7287 */ /* 0x000fe2000c000000 */
[----:B--2---:R-:W-:Y:S01]  /*77fb0*/  IADD3 R97, P2, R97, R103, RZ ;  /* 0x0000006761617210 */ /* 0x004fe20007f5e0ff */
[----:B------:R-:W2:Y:S04]  /*77fc0*/  LDL.LU R102, [R1+0x2e08] ;  /* 0x002e080001667983 */ /* 0x000ea80000300800 */
[----:B------:R-:W2:Y:S04]  /*77fd0*/  LDL.LU R101, [R1+0x2e10] ;  /* 0x002e100001657983 */ /* 0x000ea80000300800 */
[----:B------:R-:W-:Y:S04]  /*77fe0*/  STL [R1+0x2e80], R106 ;  /* 0x002e806a01007387 */ /* 0x000fe80000100800 */
[----:B------:R1:W-:Y:S04]  /*77ff0*/  LDGSTS.E [R96+0x20180], desc[UR60][R98.64], P0 ;  /* 0x2018000062607fae */ /* 0x0003e8000812187c */
[----:B------:R1:W-:Y:S04]  /*78000*/  STL [R1+0x2e7c], R109 ;  /* 0x002e7c6d01007387 */ /* 0x0003e80000100800 */
[----:B------:R1:W-:Y:S01]  /*78010*/  STL [R1+0x2e88], R97 ;  /* 0x002e886101007387 */ /* 0x0003e20000100800 */
[----:B------:R-:W-:Y:S01]  /*78020*/  ISETP.NE.U32.AND P0, PT, RZ, UR10, PT ;  /* 0x0000000aff007c0c */ /* 0x000fe2000bf05070 */
[----:B-1----:R-:W-:-:S02]  /*78030*/  IMAD.MOV.U32 R99, RZ, RZ, R109 ;  /* 0x000000ffff637224 */ /* 0x002fc400078e006d */
[----:B------:R-:W2:Y:S01]  /*78040*/  LDL.LU R109, [R1+0x2e04] ;  /* 0x002e0400016d7983 */ /* 0x000ea20000300800 */
[----:B------:R-:W-:Y:S01]  /*78050*/  IMAD.MOV.U32 R98, RZ, RZ, R106 ;  /* 0x000000ffff627224 */ /* 0x000fe200078e006a */
[----:B------:R-:W-:-:S08]  /*78060*/  IADD3.X R107, R107, R2, RZ, P2, !PT ;  /* 0x000000026b6b7210 */ /* 0x000fd000017fe4ff */
[----:B------:R1:W-:Y:S04]  /*78070*/  LDGSTS.E [R96+0x20800], desc[UR60][R98.64], P0 ;  /* 0x2080000062607fae */ /* 0x0003e8000812187c */
[----:B------:R-:W-:Y:S04]  /*78080*/  STL [R1+0x2e84], R107 ;  /* 0x002e846b01007387 */ /* 0x000fe80000100800 */
[----:B------:R-:W2:Y:S01]  /*78090*/  LDL.LU R106, [R1+0x2e0c] ;  /* 0x002e0c00016a7983 */ /* 0x000ea20000300800 */
[----:B-1----:R-:W-:Y:S01]  /*780a0*/  IMAD.MOV.U32 R98, RZ, RZ, R97 ;  /* 0x000000ffff627224 */ /* 0x002fe200078e0061 */
[----:B------:R-:W-:-:S02]  /*780b0*/  MOV R99, R107 ;  /* 0x0000006b00637202 */ /* 0x000fc40000000f00 */
[----:B------:R-:W2:Y:S04]  /*780c0*/  LDL.LU R97, [R1+0x2e18] ;  /* 0x002e180001617983 */ /* 0x000ea80000300800 */
[----:B------:R1:W-:Y:S01]  /*780d0*/  LDGSTS.E [R96+0x20880], desc[UR60][R98.64], P0 ;  /* 0x2088000062607fae */ /* 0x0003e2000812187c */
[----:B---3--:R-:W-:-:S05]  /*780e0*/  IADD3 R104, P1, R104, R103, RZ ;  /* 0x0000006768687210 */ /* 0x008fca0007f3e0ff */
[----:B------:R-:W-:Y:S01]  /*780f0*/  STL [R1+0x2e90], R104 ;  /* 0x002e906801007387 */ /* 0x000fe20000100800 */
[----:B----4-:R-:W-:-:S04]  /*78100*/  IMAD.X R105, R105, 0x1, R2, P1 ;  /* 0x0000000169697824 */ /* 0x010fc800008e0602 */
[----:B-1----:R-:W-:Y:S01]  /*78110*/  IMAD.MOV.U32 R99, RZ, RZ, R105 ;  /* 0x000000ffff637224 */ /* 0x002fe200078e0069 */
[----:B------:R1:W-:Y:S04]  /*78120*/  STL [R1+0x2e8c], R105 ;  /* 0x002e8c6901007387 */ /* 0x0003e80000100800 */
[----:B-1----:R-:W3:Y:S01]  /*78130*/  LDL.LU R105, [R1+0x2e14] ;  /* 0x002e140001697983 */ /* 0x002ee20000300800 */
[----:B------:R-:W-:Y:S01]  /*78140*/  UISETP.GT.AND UP1, UPT, UR11, 0x8, UPT ;  /* 0x000000080b00788c */ /* 0x000fe2000bf24270 */
[-C--:B------:R-:W-:Y:S01]  /*78150*/  IADD3 R108, P2, R108, R103.reuse, RZ ;  /* 0x000000676c6c7210 */ /* 0x080fe20007f5e0ff */
[----:B------:R-:W-:Y:S01]  /*78160*/  IMAD.MOV.U32 R98, RZ, RZ, R104 ;  /* 0x000000ffff627224 */ /* 0x000fe200078e0068 */
[----:B------:R-:W-:Y:S01]  /*78170*/  IADD3 R100, P3, R100, R103, RZ ;  /* 0x0000006764647210 */ /* 0x000fe20007f7e0ff */
[----:B------:R-:W-:Y:S01]  /*78180*/  USEL UR10, URZ, 0x4, !UP1 ;  /* 0x000000043f0a7887 */ /* 0x000fe2000c800000 */
[----:B------:R-:W4:Y:S04]  /*78190*/  LDL.LU R107, [R1+0x2d60] ;  /* 0x002d6000016b7983 */ /* 0x000f280000300800 */
[----:B------:R1:W-:Y:S04]  /*781a0*/  LDGSTS.E [R96+0x20900], desc[UR60][R98.64], P0 ;  /* 0x2090000062607fae */ /* 0x0003e8000812187c */
[----:B------:R-:W4:Y:S01]  /*781b0*/  LDL.LU R104, [R1+0x2d68] ;  /* 0x002d680001687983 */ /* 0x000f220000300800 */
[----:B------:R-:W-:Y:S01]  /*781c0*/  USEL UR10, UR10, URZ, !UP0 ;  /* 0x0000003f0a0a7287 */ /* 0x000fe2000c000000 */
[----:B------:R-:W-:-:S02]  /*781d0*/  IADD3.X R110, R110, R2, RZ, P2, !PT ;  /* 0x000000026e6e7210 */ /* 0x000fc400017fe4ff */
[----:B------:R2:W-:Y:S03]  /*781e0*/  STL [R1+0x2e98], R108 ;  /* 0x002e986c01007387 */ /* 0x0005e60000100800 */
[----:B------:R-:W-:Y:S01]  /*781f0*/  ISETP.NE.U32.AND P1, PT, RZ, UR10, PT ;  /* 0x0000000aff007c0c */ /* 0x000fe2000bf25070 */
[----:B-1----:R-:W-:Y:S02]  /*78200*/  IMAD.MOV.U32 R98, RZ, RZ, R108 ;  /* 0x000000ffff627224 */ /* 0x002fe400078e006c */
[----:B------:R-:W-:Y:S01]  /*78210*/  IMAD.MOV.U32 R99, RZ, RZ, R110 ;  /* 0x000000ffff637224 */ /* 0x000fe200078e006e */
[----:B------:R1:W-:Y:S01]  /*78220*/  STL [R1+0x2e94], R110 ;  /* 0x002e946e01007387 */ /* 0x0003e20000100800 */
[----:B------:R-:W-:-:S03]  /*78230*/  IMAD.X R111, R111, 0x1, R2, P3 ;  /* 0x000000016f6f7824 */ /* 0x000fc600018e0602 */
[----:B------:R1:W-:Y:S04]  /*78240*/  STL [R1+0x2e00], R100 ;  /* 0x002e006401007387 */ /* 0x0003e80000100800 */
[----:B--2---:R-:W2:Y:S04]  /*78250*/  LDL.LU R108, [R1+0x2d5c] ;  /* 0x002d5c00016c7983 */ /* 0x004ea80000300800 */
[----:B------:R1:W-:Y:S01]  /*78260*/  LDGSTS.E [R96+0x20980], desc[UR60][R98.64], P0 ;  /* 0x2098000062607fae */ /* 0x0003e2000812187c */
[----:B------:R-:W-:-:S03]  /*78270*/  IADD3 R102, P0, R102, R103, RZ ;  /* 0x0000006766667210 */ /* 0x000fc60007f1e0ff */
[----:B------:R-:W-:Y:S01]  /*78280*/  STL [R1+0x2dfc], R111 ;  /* 0x002dfc6f01007387 */ /* 0x000fe20000100800 */
[----:B------:R-:W-:-:S03]  /*78290*/  IADD3 R101, P2, R101, R103, RZ ;  /* 0x0000006765657210 */ /* 0x000fc60007f5e0ff */
[----:B-1----:R-:W2:Y:S01]  /*782a0*/  LDL.LU R110, [R1+0x2d64] ;  /* 0x002d6400016e7983 */ /* 0x002ea20000300800 */
[----:B------:R-:W-:Y:S01]  /*782b0*/  MOV R98, R100 ;  /* 0x0000006400627202 */ /* 0x000fe20000000f00 */
[----:B------:R-:W-:Y:S02]  /*782c0*/  IMAD.MOV.U32 R99, RZ, RZ, R111 ;  /* 0x000000ffff637224 */ /* 0x000fe400078e006f */
[----:B------:R-:W-:Y:S01]  /*782d0*/  IMAD.X R109, R109, 0x1, R2, P0 ;  /* 0x000000016d6d7824 */ /* 0x000fe200000e0602 */
[----:B------:R-:W2:Y:S04]  /*782e0*/  LDL.LU R100, [R1+0x2d70] ;  /* 0x002d700001647983 */ /* 0x000ea80000300800 */
[----:B------:R1:W-:Y:S04]  /*782f0*/  STL [R1+0x2e08], R102 ;  /* 0x002e086601007387 */ /* 0x0003e80000100800 */
[----:B------:R1:W-:Y:S04]  /*78300*/  LDGSTS.E [R96+0x21000], desc[UR60][R98.64], P1 ;  /* 0x2100000062607fae */ /* 0x0003e8000892187c */
[----:B------:R-:W-:Y:S04]  /*78310*/  STL [R1+0x2e04], R109 ;  /* 0x002e046d01007387 */ /* 0x000fe80000100800 */
[----:B------:R-:W-:Y:S01]  /*78320*/  STL [R1+0x2e10], R101 ;  /* 0x002e106501007387 */ /* 0x000fe20000100800 */
[----:B-1----:R-:W-:-:S03]  /*78330*/  MOV R98, R102 ;  /* 0x0000006600627202 */ /* 0x002fc60000000f00 */
[----:B------:R-:W2:Y:S01]  /*78340*/  LDL.LU R102, [R1+0x2d6c] ;  /* 0x002d6c0001667983 */ /* 0x000ea20000300800 */
[----:B------:R-:W-:Y:S02]  /*78350*/  IMAD.MOV.U32 R99, RZ, RZ, R109 ;  /* 0x000000ffff637224 */ /* 0x000fe400078e006d */
[----:B------:R-:W-:Y:S01]  /*78360*/  IMAD.X R106, R106, 0x1, R2, P2 ;  /* 0x000000016a6a7824 */ /* 0x000fe200010e0602 */
[----:B------:R-:W-:Y:S02]  /*78370*/  IADD3 R97, P0, R97, R103, RZ ;  /* 0x0000006761617210 */ /* 0x000fe40007f1e0ff */
[----:B------:R1:W-:Y:S04]  /*78380*/  LDGSTS.E [R96+0x21080], desc[UR60][R98.64], P1 ;  /* 0x2108000062607fae */ /* 0x0003e8000892187c */
[----:B------:R1:W-:Y:S02]  /*78390*/  STL [R1+0x2e0c], R106 ;  /* 0x002e0c6a01007387 */ /* 0x0003e40000100800 */
[----:B-1----:R-:W-:-:S02]  /*783a0*/  IMAD.MOV.U32 R99, RZ, RZ, R106 ;  /* 0x000000ffff637224 */ /* 0x002fc400078e006a */
[----:B------:R-:W-:Y:S01]  /*783b0*/  IMAD.MOV.U32 R98, RZ, RZ, R101 ;  /* 0x000000ffff627224 */ /* 0x000fe200078e0065 */
[----:B------:R-:W2:Y:S04]  /*783c0*/  LDL.LU R106, [R1+0x2d78] ;  /* 0x002d7800016a7983 */ /* 0x000ea80000300800 */
[----:B------:R-:W2:Y:S04]  /*783d0*/  LDL.LU R101, [R1+0x2ce0] ;  /* 0x002ce00001657983 */ /* 0x000ea80000300800 */
[----:B------:R-:W-:Y:S01]  /*783e0*/  STL [R1+0x2e18], R97 ;  /* 0x002e186101007387 */ /* 0x000fe20000100800 */
[----:B------:R-:W-:-:S03]  /*783f0*/  UISETP.GT.AND UP1, UPT, UR11, 0xc, UPT ;  /* 0x0000000c0b00788c */ /* 0x000fc6000bf24270 */
[----:B------:R1:W-:Y:S01]  /*78400*/  LDGSTS.E [R96+0x21100], desc[UR60][R98.64], P1 ;  /* 0x2110000062607fae */ /* 0x0003e2000892187c */
[----:B---3--:R-:W-:-:S05]  /*78410*/  IADD3.X R105, R105, R2, RZ, P0, !PT ;  /* 0x0000000269697210 */ /* 0x008fca00007fe4ff */
[----:B------:R3:W-:Y:S04]  /*78420*/  STL [R1+0x2e14], R105 ;  /* 0x002e146901007387 */ /* 0x0007e80000100800 */
[----:B------:R-:W2:Y:S01]  /*78430*/  LDL.LU R111, [R1+0x2d74] ;  /* 0x002d7400016f7983 */ /* 0x000ea20000300800 */
[----:B------:R-:W-:Y:S01]  /*78440*/  USEL UR10, URZ, 0x4, !UP1 ;  /* 0x000000043f0a7887 */ /* 0x000fe2000c800000 */
[----:B-1----:R-:W-:Y:S02]  /*78450*/  IMAD.MOV.U32 R98, RZ, RZ, R97 ;  /* 0x000000ffff627224 */ /* 0x002fe400078e0061 */
[----:B------:R-:W-:Y:S01]  /*78460*/  IMAD.MOV.U32 R99, RZ, RZ, R105 ;  /* 0x000000ffff637224 */ /* 0x000fe200078e0069 */
[----:B------:R-:W2:Y:S01]  /*78470*/  LDL.LU R109, [R1+0x2cdc] ;  /* 0x002cdc00016d7983 */ /* 0x000ea20000300800 */
[----:B------:R-:W-:-:S03]  /*78480*/  USEL UR10, UR10, URZ, !UP0 ;  /* 0x0000003f0a0a7287 */ /* 0x000fc6000c000000 */
[----:B------:R1:W-:Y:S01]  /*78490*/  LDGSTS.E [R96+0x21180], desc[UR60][R98.64], P1 ;  /* 0x2118000062607fae */ /* 0x0003e2000892187c */
[-C--:B----4-:R-:W-:Y:S02]  /*784a0*/  IADD3 R107, P1, R107, R103.reuse, RZ ;  /* 0x000000676b6b7210 */ /* 0x090fe40007f3e0ff */
[----:B------:R-:W-:Y:S02]  /*784b0*/  IADD3 R104, P2, R104, R103, RZ ;  /* 0x0000006768687210 */ /* 0x000fe40007f5e0ff */
[----:B------:R-:W-:Y:S01]  /*784c0*/  ISETP.NE.U32.AND P0, PT, RZ, UR10, PT ;  /* 0x0000000aff007c0c */ /* 0x000fe2000bf05070 */
[----:B---3--:R-:W3:Y:S04]  /*784d0*/  LDL.LU R105, [R1+0x2ce8] ;  /* 0x002ce80001697983 */ /* 0x008ee80000300800 */
[----:B------:R-:W4:Y:S04]  /*784e0*/  LDL.LU R97, [R1+0x2cf0] ;  /* 0x002cf00001617983 */ /* 0x000f280000300800 */
[----:B------:R-:W-:Y:S01]  /*784f0*/  STL [R1+0x2d60], R107 ;  /* 0x002d606b01007387 */ /* 0x000fe20000100800 */
[----:B--2---:R-:W-:-:S02]  /*78500*/  IMAD.X R108, R108, 0x1, R2, P1 ;  /* 0x000000016c6c7824 */ /* 0x004fc400008e0602 */
[----:B-1----:R-:W-:Y:S02]  /*78510*/  IMAD.MOV.U32 R98, RZ, RZ, R107 ;  /* 0x000000ffff627224 */ /* 0x002fe400078e006b */
[----:B------:R-:W-:Y:S01]  /*78520*/  IMAD.MOV.U32 R99, RZ, RZ, R108 ;  /* 0x000000ffff637224 */ /* 0x000fe200078e006c */
[----:B------:R1:W-:Y:S04]  /*78530*/  STL [R1+0x2d5c], R108 ;  /* 0x002d5c6c01007387 */ /* 0x0003e80000100800 */
[----:B------:R2:W-:Y:S01]  /*78540*/  STL [R1+0x2d68], R104 ;  /* 0x002d686801007387 */ /* 0x0005e20000100800 */
[----:B------:R-:W-:-:S03]  /*78550*/  IADD3.X R110, R110, R2, RZ, P2, !PT ;  /* 0x000000026e6e7210 */ /* 0x000fc600017fe4ff */
[----:B------:R1:W-:Y:S04]  /*78560*/  LDGSTS.E [R96+0x21800], desc[UR60][R98.64], P0 ;  /* 0x2180000062607fae */ /* 0x0003e8000812187c */
[----:B-1----:R-:W4:Y:S01]  /*78570*/  LDL.LU R108, [R1+0x2ce4] ;  /* 0x002ce400016c7983 */ /* 0x002f220000300800 */
[----:B------:R-:W-:-:S03]  /*78580*/  IADD3 R100, P1, R100, R103, RZ ;  /* 0x0000006764647210 */ /* 0x000fc60007f3e0ff */
[----:B------:R-:W-:Y:S04]  /*78590*/  STL [R1+0x2d64], R110 ;  /* 0x002d646e01007387 */ /* 0x000fe80000100800 */
[----:B------:R-:W4:Y:S01]  /*785a0*/  LDL.LU R107, [R1+0x2cec] ;  /* 0x002cec00016b7983 */ /* 0x000f220000300800 */
[----:B------:R-:W-:Y:S01]  /*785b0*/  IMAD.MOV.U32 R98, RZ, RZ, R104 ;  /* 0x000000ffff627224 */ /* 0x000fe200078e0068 */
[----:B------:R-:W-:Y:S02]  /*785c0*/  MOV R99, R110 ;  /* 0x0000006e00637202 */ /* 0x000fe40000000f00 */
[----:B------:R1:W-:Y:S04]  /*785d0*/  STL [R1+0x2d70], R100 ;  /* 0x002d706401007387 */ /* 0x0003e80000100800 */
[----:B------:R1:W-:Y:S01]  /*785e0*/  LDGSTS.E [R96+0x21880], desc[UR60][R98.64], P0 ;  /* 0x2188000062607fae */ /* 0x0003e2000812187c */
[----:B------:R-:W-:-:S05]  /*785f0*/  IMAD.X R102, R102, 0x1, R2, P1 ;  /* 0x0000000166667824 */ /* 0x000fca00008e0602 */
[----:B------:R2:W-:Y:S01]  /*78600*/  STL [R1+0x2d6c], R102 ;  /* 0x002d6c6601007387 */ /* 0x0005e20000100800 */
[----:B-1----:R-:W-:-:S03]  /*78610*/  IMAD.MOV.U32 R98, RZ, RZ, R100 ;  /* 0x000000ffff627224 */ /* 0x002fc600078e0064 */
[----:B--2---:R-:W2:Y:S04]  /*78620*/  LDL.LU R104, [R1+0x2cf4] ;  /* 0x002cf40001687983 */ /* 0x004ea80000300800 */
[----:B------:R-:W2:Y:S01]  /*78630*/  LDL.LU R100, [R1+0x2cf8] ;  /* 0x002cf80001647983 */ /* 0x000ea20000300800 */
[----:B------:R-:W-:-:S05]  /*78640*/  IMAD.MOV.U32 R99, RZ, RZ, R102 ;  /* 0x000000ffff637224 */ /* 0x000fca00078e0066 */
[----:B------:R1:W-:Y:S04]  /*78650*/  LDGSTS.E [R96+0x21900], desc[UR60][R98.64], P0 ;  /* 0x2190000062607fae */ /* 0x0003e8000812187c */
[----:B------:R-:W2:Y:S04]  /*78660*/  LDL.LU R102, [R1+0x2c40] ;  /* 0x002c400001667983 */ /* 0x000ea80000300800 */
[----:B------:R-:W2:Y:S01]  /*78670*/  LDL.LU R110, [R1+0x2c48] ;  /* 0x002c4800016e7983 */ /* 0x000ea20000300800 */
[-C--:B------:R-:W-:Y:S02]  /*78680*/  IADD3 R106, P2, R106, R103.reuse, RZ ;  /* 0x000000676a6a7210 */ /* 0x080fe40007f5e0ff */
[----:B------:R-:W-:-:S03]  /*78690*/  IADD3 R101, P3, R101, R103, RZ ;  /* 0x0000006765657210 */ /* 0x000fc60007f7e0ff */
[----:B------:R3:W-:Y:S01]  /*786a0*/  STL [R1+0x2d78], R106 ;  /* 0x002d786a01007387 */ /* 0x0007e20000100800 */
[----:B-1----:R-:W-:Y:S01]  /*786b0*/  IMAD.MOV.U32 R98, RZ, RZ, R106 ;  /* 0x000000ffff627224 */ /* 0x002fe200078e006a */
[----:B------:R-:W-:-:S05]  /*786c0*/  IADD3.X R111, R111, R2, RZ, P2, !PT ;  /* 0x000000026f6f7210 */ /* 0x000fca00017fe4ff */
[----:B------:R1:W-:Y:S04]  /*786d0*/  STL [R1+0x2d74], R111 ;  /* 0x002d746f01007387 */ /* 0x0003e80000100800 */
[----:B------:R4:W-:Y:S04]  /*786e0*/  STL [R1+0x2ce0], R101 ;  /* 0x002ce06501007387 */ /* 0x0009e80000100800 */
[----:B---3--:R-:W3:Y:S01]  /*786f0*/  LDL.LU R106, [R1+0x2c3c] ;  /* 0x002c3c00016a7983 */ /* 0x008ee20000300800 */
[----:B------:R-:W-:-:S04]  /*78700*/  UISETP.GT.AND UP1, UPT, UR11, 0x10, UPT ;  /* 0x000000100b00788c */ /* 0x000fc8000bf24270 */
[----:B------:R-:W-:Y:S01]  /*78710*/  USEL UR10, URZ, 0x4, !UP1 ;  /* 0x000000043f0a7887 */ /* 0x000fe2000c800000 */
[----:B------:R-:W-:-:S03]  /*78720*/  IMAD.X R109, R109, 0x1, R2, P3 ;  /* 0x000000016d6d7824 */ /* 0x000fc600018e0602 */
[----:B------:R-:W-:Y:S01]  /*78730*/  USEL UR10, UR10, URZ, !UP0 ;  /* 0x0000003f0a0a7287 */ /* 0x000fe2000c000000 */
[----:B------:R-:W-:Y:S01]  /*78740*/  IMAD.MOV.U32 R99, RZ, RZ, R111 ;  /* 0x000000ffff637224 */ /* 0x000fe200078e006f */
[----:B------:R-:W-:Y:S04]  /*78750*/  STL [R1+0x2cdc], R109 ;  /* 0x002cdc6d01007387 */ /* 0x000fe80000100800 */
[----:B-1----:R-:W3:Y:S01]  /*78760*/  LDL.LU R111, [R1+0x2c44] ;  /* 0x002c4400016f7983 */ /* 0x002ee20000300800 */
[----:B------:R-:W-:-:S03]  /*78770*/  ISETP.NE.U32.AND P1, PT, RZ, UR10, PT ;  /* 0x0000000aff007c0c */ /* 0x000fc6000bf25070 */
[----:B------:R1:W-:Y:S01]  /*78780*/  LDGSTS.E [R96+0x21980], desc[UR60][R98.64], P0 ;  /* 0x2198000062607fae */ /* 0x0003e2000812187c */
[-C--:B------:R-:W-:Y:S02]  /*78790*/  IADD3 R105, P0, R105, R103.reuse, RZ ;  /* 0x0000006769697210 */ /* 0x080fe40007f1e0ff */
[----:B----4-:R-:W-:-:S03]  /*787a0*/  IADD3 R97, P2, R97, R103, RZ ;  /* 0x0000006761617210 */ /* 0x010fc60007f5e0ff */
[--C-:B------:R-:W-:Y:S01]  /*787b0*/  IMAD.X R108, R108, 0x1, R2.reuse, P0 ;  /* 0x000000016c6c7824 */ /* 0x100fe200000e0602 */
[----:B-1----:R-:W-:Y:S01]  /*787c0*/  MOV R98, R101 ;  /* 0x0000006500627202 */ /* 0x002fe20000000f00 */
[----:B------:R-:W-:Y:S01]  /*787d0*/  IMAD.MOV.U32 R99, RZ, RZ, R109 ;  /* 0x000000ffff637224 */ /* 0x000fe200078e006d */
[----:B------:R-:W4:Y:S04]  /*787e0*/  LDL.LU R101, [R1+0x2c50] ;  /* 0x002c500001657983 */ /* 0x000f280000300800 */
[----:B------:R1:W-:Y:S04]  /*787f0*/  STL [R1+0x2ce8], R105 ;  /* 0x002ce86901007387 */ /* 0x0003e80000100800 */
[----:B------:R2:W-:Y:S04]  /*78800*/  STL [R1+0x2ce4], R108 ;  /* 0x002ce46c01007387 */ /* 0x0005e80000100800 */
[----:B------:R-:W-:Y:S04]  /*78810*/  STL [R1+0x2cf0], R97 ;  /* 0x002cf06101007387 */ /* 0x000fe80000100800 */
[----:B------:R1:W-:Y:S01]  /*78820*/  LDGSTS.E [R96+0x22000], desc[UR60][R98.64], P1 ;  /* 0x2200000062607fae */ /* 0x0003e2000892187c */
[----:B------:R-:W-:Y:S01]  /*78830*/  IMAD.X R107, R107, 0x1, R2, P2 ;  /* 0x000000016b6b7824 */ /* 0x000fe200010e0602 */
[----:B-1----:R-:W-:Y:S01]  /*78840*/  MOV R98, R105 ;  /* 0x0000006900627202 */ /* 0x002fe20000000f00 */
[----:B------:R-:W-:Y:S01]  /*78850*/  IMAD.MOV.U32 R99, RZ, RZ, R108 ;  /* 0x000000ffff637224 */ /* 0x000fe200078e006c */
[----:B------:R-:W4:Y:S01]  /*78860*/  LDL.LU R105, [R1+0x2c4c] ;  /* 0x002c4c0001697983 */ /* 0x000f220000300800 */
[----:B--2---:R-:W-:-:S03]  /*78870*/  IADD3 R100, P0, R100, R103, RZ ;  /* 0x0000006764647210 */ /* 0x004fc60007f1e0ff */
[----:B------:R1:W-:Y:S04]  /*78880*/  LDGSTS.E [R96+0x22080], desc[UR60][R98.64], P1 ;  /* 0x2208000062607fae */ /* 0x0003e8000892187c */
[----:B------:R2:W-:Y:S04]  /*78890*/  STL [R1+0x2cec], R107 ;  /* 0x002cec6b01007387 */ /* 0x0005e80000100800 */
[----:B------:R-:W4:Y:S01]  /*788a0*/  LDL.LU R109, [R1+0x2c54] ;  /* 0x002c5400016d7983 */ /* 0x000f220000300800 */
[----:B------:R-:W-:-:S03]  /*788b0*/  IADD3.X R104, R104, R2, RZ, P0, !PT ;  /* 0x0000000268687210 */ /* 0x000fc600007fe4ff */
[----:B------:R-:W4:Y:S01]  /*788c0*/  LDL.LU R108, [R1+0x2c58] ;  /* 0x002c5800016c7983 */ /* 0x000f220000300800 */
[----:B-1----:R-:W-:Y:S02]  /*788d0*/  IMAD.MOV.U32 R98, RZ, RZ, R97 ;  /* 0x000000ffff627224 */ /* 0x002fe400078e0061 */
[----:B------:R-:W-:Y:S02]  /*788e0*/  IMAD.MOV.U32 R99, RZ, RZ, R107 ;  /* 0x000000ffff637224 */ /* 0x000fe400078e006b */
[----:B--2---:R-:W2:Y:S04]  /*788f0*/  LDL.LU R107, [R1+0x2bbc] ;  /* 0x002bbc00016b7983 */ /* 0x004ea80000300800 */
[----:B------:R1:W-:Y:S04]  /*78900*/  LDGSTS.E [R96+0x22100], desc[UR60][R98.64], P1 ;  /* 0x2210000062607fae */ /* 0x0003e8000892187c */
[----:B------:R-:W2:Y:S01]  /*78910*/  LDL.LU R97, [R1+0x2bc0] ;  /* 0x002bc00001617983 */ /* 0x000ea20000300800 */
[----:B-1----:R-:W-:-:S02]  /*78920*/  IMAD.MOV.U32 R98, RZ, RZ, R100 ;  /* 0x000000ffff627224 */ /* 0x002fc400078e0064 */
[----:B------:R-:W-:-:S05]  /*78930*/  IMAD.MOV.U32 R99, RZ, RZ, R104 ;  /* 0x000000ffff637224 */ /* 0x000fca00078e0068 */
[----:B------:R1:W-:Y:S01]  /*78940*/  LDGSTS.E [R96+0x22180], desc[UR60][R98.64], P1 ;  /* 0x2218000062607fae */ /* 0x0003e2000892187c */
[----:B------:R-:W-:-:S03]  /*78950*/  IADD3 R102, P1, R102, R103, RZ ;  /* 0x0000006766667210 */ /* 0x000fc60007f3e0ff */
[----:B------:R-:W-:Y:S04]  /*78960*/  STL [R1+0x2cf8], R100 ;  /* 0x002cf86401007387 */ /* 0x000fe80000100800 */
[----:B------:R1:W-:Y:S01]  /*78970*/  STL [R1+0x2cf4], R104 ;  /* 0x002cf46801007387 */ /* 0x0003e20000100800 */
[----:B------:R-:W-:-:S03]  /*78980*/  IADD3 R110, P2, R110, R103, RZ ;  /* 0x000000676e6e7210 */ /* 0x000fc60007f5e0ff */
[----:B-1----:R-:W2:Y:S04]  /*78990*/  LDL.LU R104, [R1+0x2bc8] ;  /* 0x002bc80001687983 */ /* 0x002ea80000300800 */
[----:B------:R-:W2:Y:S04]  /*789a0*/  LDL.LU R100, [R1+0x2bd0] ;  /* 0x002bd00001647983 */ /* 0x000ea80000300800 */
[----:B------:R-:W-:Y:S01]  /*789b0*/  STL [R1+0x2c40], R102 ;  /* 0x002c406601007387 */ /* 0x000fe20000100800 */
[----:B---3--:R-:W-:-:S04]  /*789c0*/  IMAD.X R106, R106, 0x1, R2, P1 ;  /* 0x000000016a6a7824 */ /* 0x008fc800008e0602 */
[----:B------:R-:W-:Y:S01]  /*789d0*/  IMAD.MOV.U32 R99, RZ, RZ, R106 ;  /* 0x000000ffff637224 */ /* 0x000fe200078e006a */
[----:B------:R1:W-:Y:S04]  /*789e0*/  STL [R1+0x2c3c], R106 ;  /* 0x002c3c6a01007387 */ /* 0x0003e80000100800 */
[----:B------:R-:W-:Y:S04]  /*789f0*/  STL [R1+0x2c48], R110 ;  /* 0x002c486e01007387 */ /* 0x000fe80000100800 */
[----:B-1----:R-:W3:Y:S01]  /*78a00*/  LDL.LU R106, [R1+0x2bc4] ;  /* 0x002bc400016a7983 */ /* 0x002ee20000300800 */
[----:B------:R-:W-:-:S04]  /*78a10*/  UISETP.GT.AND UP1, UPT, UR11, 0x14, UPT ;  /* 0x000000140b00788c */ /* 0x000fc8000bf24270 */
[----:B------:R-:W-:-:S04]  /*78a20*/  USEL UR10, URZ, 0x4, !UP1 ;  /* 0x000000043f0a7887 */ /* 0x000fc8000c800000 */
[----:B------:R-:W-:Y:S01]  /*78a30*/  USEL UR10, UR10, URZ, !UP0 ;  /* 0x0000003f0a0a7287 */ /* 0x000fe2000c000000 */
[----:B------:R-:W-:-:S05]  /*78a40*/  IADD3.X R111, R111, R2, RZ, P2, !PT ;  /* 0x000000026f6f7210 */ /* 0x000fca00017fe4ff */
[----:B------:R-:W-:Y:S01]  /*78a50*/  ISETP.NE.U32.AND P0, PT, RZ, UR10, PT ;  /* 0x0000000aff007c0c */ /* 0x000fe2000bf05070 */
[----:B------:R-:W-:Y:S01]  /*78a60*/  IMAD.MOV.U32 R98, RZ, RZ, R102 ;  /* 0x000000ffff627224 */ /* 0x000fe200078e0066 */
[----:B------:R-:W-:Y:S04]  /*78a70*/  STL [R1+0x2c44], R111 ;  /* 0x002c446f01007387 */ /* 0x000fe80000100800 */
[----:B------:R-:W3:Y:S01]  /*78a80*/  LDL.LU R102, [R1+0x2bcc] ;  /* 0x002bcc0001667983 */ /* 0x000ee20000300800 */
[----:B----4-:R-:W-:-:S06]  /*78a90*/  IADD3 R101, P1, R101, R103, RZ ;  /* 0x0000006765657210 */ /* 0x010fcc0007f3e0ff */
[----:B------:R1:W-:Y:S04]  /*78aa0*/  LDGSTS.E [R96+0x22800], desc[UR60][R98.64], P0 ;  /* 0x2280000062607fae */ /* 0x0003e8000812187c */
[----:B------:R-:W-:Y:S01]  /*78ab0*/  STL [R1+0x2c50], R101 ;  /* 0x002c506501007387 */ /* 0x000fe20000100800 */
[----:B------:R-:W-:Y:S02]  /*78ac0*/  IMAD.X R105, R105, 0x1, R2, P1 ;  /* 0x0000000169697824 */ /* 0x000fe400008e0602 */
[----:B-1----:R-:W-:Y:S01]  /*78ad0*/  IMAD.MOV.U32 R98, RZ, RZ, R110 ;  /* 0x000000ffff627224 */ /* 0x002fe200078e006e */
[----:B------:R-:W-:Y:S02]  /*78ae0*/  MOV R99, R111 ;  /* 0x0000006f00637202 */ /* 0x000fe40000000f00 */
[----:B------:R1:W-:Y:S04]  /*78af0*/  STL [R1+0x2c4c], R105 ;  /* 0x002c4c6901007387 */ /* 0x0003e80000100800 */
[----:B------:R4:W-:Y:S01]  /*78b00*/  LDGSTS.E [R96+0x22880], desc[UR60][R98.64], P0 ;  /* 0x2288000062607fae */ /* 0x0009e2000812187c */
[----:B------:R-:W-:Y:S01]  /*78b10*/  UISETP.GT.AND UP1, UPT, UR11, 0x18, UPT ;  /* 0x000000180b00788c */ /* 0x000fe2000bf24270 */
[----:B------:R-:W-:Y:S01]  /*78b20*/  IADD3 R108, P2, R108, R103, RZ ;  /* 0x000000676c6c7210 */ /* 0x000fe20007f5e0ff */
[----:B----4-:R-:W-:-:S02]  /*78b30*/  IMAD.MOV.U32 R99, RZ, RZ, R105 ;  /* 0x000000ffff637224 */ /* 0x010fc400078e0069 */
[----:B------:R-:W-:Y:S01]  /*78b40*/  IMAD.MOV.U32 R98, RZ, RZ, R101 ;  /* 0x000000ffff627224 */ /* 0x000fe200078e0065 */
[----:B-1----:R-:W4:Y:S04]  /*78b50*/  LDL.LU R105, [R1+0x2bd4] ;  /* 0x002bd40001697983 */ /* 0x002f280000300800 */
[----:B------:R-:W4:Y:S01]  /*78b60*/  LDL.LU R101, [R1+0x2bd8] ;  /* 0x002bd80001657983 */ /* 0x000f220000300800 */
[----:B------:R-:W-:Y:S01]  /*78b70*/  USEL UR10, URZ, 0x4, !UP1 ;  /* 0x000000043f0a7887 */ /* 0x000fe2000c800000 */
[----:B--2---:R-:W-:Y:S02]  /*78b80*/  IADD3 R97, P3, R97, R103, RZ ;  /* 0x0000006761617210 */ /* 0x004fe40007f7e0ff */
[----:B------:R-:W-:Y:S01]  /*78b90*/  IADD3.X R109, R109, R2, RZ, P2, !PT ;  /* 0x000000026d6d7210 */ /* 0x000fe200017fe4ff */
[----:B------:R1:W-:Y:S01]  /*78ba0*/  LDGSTS.E [R96+0x22900], desc[UR60][R98.64], P0 ;  /* 0x2290000062607fae */ /* 0x0003e2000812187c */
[----:B------:R-:W-:-:S03]  /*78bb0*/  USEL UR10, UR10, URZ, !UP0 ;  /* 0x0000003f0a0a7287 */ /* 0x000fc6000c000000 */
[----:B------:R-:W-:Y:S01]  /*78bc0*/  STL [R1+0x2c58], R108 ;  /* 0x002c586c01007387 */ /* 0x000fe20000100800 */
[----:B------:R-:W-:-:S03]  /*78bd0*/  IMAD.X R107, R107, 0x1, R2, P3 ;  /* 0x000000016b6b7824 */ /* 0x000fc600018e0602 */
[----:B------:R-:W-:Y:S04]  /*78be0*/  STL [R1+0x2c54], R109 ;  /* 0x002c546d01007387 */ /* 0x000fe80000100800 */
[----:B------:R2:W-:Y:S04]  /*78bf0*/  STL [R1+0x2bc0], R97 ;  /* 0x002bc06101007387 */ /* 0x0005e80000100800 */
[----:B------:R-:W4:Y:S01]  /*78c00*/  LDL.LU R112, [R1+0x2114] ;  /* 0x0021140001707983 */ /* 0x000f220000300800 */
[----:B------:R-:W-:Y:S01]  /*78c10*/  ISETP.NE.U32.AND P1, PT, RZ, UR10, PT ;  /* 0x0000000aff007c0c */ /* 0x000fe2000bf25070 */
[----:B-1----:R-:W-:-:S02]  /*78c20*/  IMAD.MOV.U32 R98, RZ, RZ, R108 ;  /* 0x000000ffff627224 */ /* 0x002fc400078e006c */
[----:B------:R-:W-:Y:S01]  /*78c30*/  IMAD.MOV.U32 R99, RZ, RZ, R109 ;  /* 0x000000ffff637224 */ /* 0x000fe200078e006d */
[----:B------:R-:W-:Y:S04]  /*78c40*/  STL [R1+0x2bbc], R107 ;  /* 0x002bbc6b01007387 */ /* 0x000fe80000100800 */
[----:B------:R-:W4:Y:S04]  /*78c50*/  LDL.LU R110, [R1+0x211c] ;  /* 0x00211c00016e7983 */ /* 0x000f280000300800 */
[----:B------:R-:W4:Y:S04]  /*78c60*/  LDL.LU R113, [R1+0x2110] ;  /* 0x0021100001717983 */ /* 0x000f280000300800 */
[----:B------:R-:W4:Y:S04]  /*78c70*/  LDL.LU R111, [R1+0x2118] ;  /* 0x00211800016f7983 */ /* 0x000f280000300800 */
[----:B------:R1:W-:Y:S01]  /*78c80*/  LDGSTS.E [R96+0x22980], desc[UR60][R98.64], P0 ;  /* 0x2298000062607fae */ /* 0x0003e2000812187c */
[----:B------:R-:W-:-:S02]  /*78c90*/  IADD3 R104, P0, R104, R103, RZ ;  /* 0x0000006768687210 */ /* 0x000fc40007f1e0ff */
[----:B------:R-:W-:Y:S02]  /*78ca0*/  IADD3 R100, P2, R100, R103, RZ ;  /* 0x0000006764647210 */ /* 0x000fe40007f5e0ff */
[----:B-1----:R-:W-:Y:S01]  /*78cb0*/  MOV R98, R97 ;  /* 0x0000006100627202 */ /* 0x002fe20000000f00 */
[----:B------:R-:W-:Y:S01]  /*78cc0*/  IMAD.MOV.U32 R99, RZ, RZ, R107 ;  /* 0x000000ffff637224 */ /* 0x000fe200078e006b */
[----:B--2---:R-:W2:Y:S04]  /*78cd0*/  LDL.LU R97, [R1+0x2124] ;  /* 0x0021240001617983 */ /* 0x004ea80000300800 */
[----:B------:R1:W-:Y:S04]  /*78ce0*/  STL [R1+0x2bc8], R104 ;  /* 0x002bc86801007387 */ /* 0x0003e80000100800 */
[----:B------:R1:W-:Y:S02]  /*78cf0*/  LDGSTS.E [R96+0x23000], desc[UR60][R98.64], P1 ;  /* 0x2300000062607fae */ /* 0x0003e4000892187c */
[----:B-1----:R-:W-:Y:S01]  /*78d00*/  MOV R98, R104 ;  /* 0x0000006800627202 */ /* 0x002fe20000000f00 */
[----:B---3--:R-:W-:-:S05]  /*78d10*/  IMAD.X R106, R106, 0x1, R2, P0 ;  /* 0x000000016a6a7824 */ /* 0x008fca00000e0602 */
[----:B------:R-:W-:Y:S04]  /*78d20*/  STL [R1+0x2bc4], R106 ;  /* 0x002bc46a01007387 */ /* 0x000fe80000100800 */
[----:B------:R1:W-:Y:S04]  /*78d30*/  STL [R1+0x2bd0], R100 ;  /* 0x002bd06401007387 */ /* 0x0003e80000100800 */
[----:B------:R-:W3:Y:S01]  /*78d40*/  LDL.LU R104, [R1+0x2120] ;  /* 0x0021200001687983 */ /* 0x000ee20000300800 */
[----:B------:R-:W-:-:S05]  /*78d50*/  IMAD.MOV.U32 R99, RZ, RZ, R106 ;  /* 0x000000ffff637224 */ /* 0x000fca00078e006a */
[----:B------:R1:W-:Y:S01]  /*78d60*/  LDGSTS.E [R96+0x23080], desc[UR60][R98.64], P1 ;  /* 0x2308000062607fae */ /* 0x0003e2000892187c */
[----:B------:R-:W-:-:S05]  /*78d70*/  IMAD.X R102, R102, 0x1, R2, P2 ;  /* 0x0000000166667824 */ /* 0x000fca00010e0602 */
[----:B------:R1:W-:Y:S04]  /*78d80*/  STL [R1+0x2bcc], R102 ;  /* 0x002bcc6601007387 */ /* 0x0003e80000100800 */
[----:B------:R-:W3:Y:S01]  /*78d90*/  LDL.LU R109, [R1+0x2128] ;  /* 0x00212800016d7983 */ /* 0x000ee20000300800 */
[----:B-1----:R-:W-:-:S03]  /*78da0*/  IMAD.MOV.U32 R98, RZ, RZ, R100 ;  /* 0x000000ffff627224 */ /* 0x002fc600078e0064 */
[----:B------:R-:W3:Y:S01]  /*78db0*/  LDL.LU R100, [R1+0x212c] ;  /* 0x00212c0001647983 */ /* 0x000ee20000300800 */
[----:B------:R-:W-:-:S03]  /*78dc0*/  IMAD.MOV.U32 R99, RZ, RZ, R102 ;  /* 0x000000ffff637224 */ /* 0x000fc600078e0066 */
[----:B------:R-:W3:Y:S04]  /*78dd0*/  LDL.LU R108, [R1+0x2190] ;  /* 0x00219000016c7983 */ /* 0x000ee80000300800 */
[----:B------:R-:W3:Y:S01]  /*78de0*/  LDL.LU R102, [R1+0x2194] ;  /* 0x0021940001667983 */ /* 0x000ee20000300800 */
[----:B------:R-:W-:-:S03]  /*78df0*/  UISETP.GT.AND UP1, UPT, UR11, 0x1c, UPT ;  /* 0x0000001c0b00788c */ /* 0x000fc6000bf24270 */
[----:B------:R1:W-:Y:S01]  /*78e00*/  LDGSTS.E [R96+0x23100], desc[UR60][R98.64], P1 ;  /* 0x2310000062607fae */ /* 0x0003e2000892187c */
[----:B------:R-:W-:-:S04]  /*78e10*/  USEL UR10, URZ, 0x4, !UP1 ;  /* 0x000000043f0a7887 */ /* 0x000fc8000c800000 */
[----:B------:R-:W-:Y:S01]  /*78e20*/  USEL UR10, UR10, URZ, !UP0 ;  /* 0x0000003f0a0a7287 */ /* 0x000fe2000c000000 */
[----:B----4-:R-:W-:-:S04]  /*78e30*/  IADD3 R101, P0, R101, R103, RZ ;  /* 0x0000006765657210 */ /* 0x010fc80007f1e0ff */
[----:B------:R-:W-:Y:S01]  /*78e40*/  IADD3.X R105, R105, R2, RZ, P0, !PT ;  /* 0x0000000269697210 */ /* 0x000fe200007fe4ff */
[----:B-1----:R-:W-:-:S04]  /*78e50*/  IMAD.MOV.U32 R98, RZ, RZ, R101 ;  /* 0x000000ffff627224 */ /* 0x002fc800078e0065 */
[----:B------:R-:W-:Y:S01]  /*78e60*/  IMAD.MOV.U32 R99, RZ, RZ, R105 ;  /* 0x000000ffff637224 */ /* 0x000fe200078e0069 */
[----:B------:R-:W-:Y:S04]  /*78e70*/  STL [R1+0x2bd8], R101 ;  /* 0x002bd86501007387 */ /* 0x000fe80000100800 */
[----:B------:R1:W-:Y:S04]  /*78e80*/  STL [R1+0x2bd4], R105 ;  /* 0x002bd46901007387 */ /* 0x0003e80000100800 */
[----:B------:R-:W4:Y:S04]  /*78e90*/  LDL.LU R107, [R1+0x2198] ;  /* 0x00219800016b7983 */ /* 0x000f280000300800 */
[----:B------:R-:W4:Y:S04]  /*78ea0*/  LDL.LU R106, [R1+0x219c] ;  /* 0x00219c00016a7983 */ /* 0x000f280000300800 */
[----:B------:R1:W-:Y:S01]  /*78eb0*/  LDGSTS.E [R96+0x23180], desc[UR60][R98.64], P1 ;  /* 0x2318000062607fae */ /* 0x0003e2000892187c */
[----:B------:R-:W-:-:S02]  /*78ec0*/  IADD3 R112, P1, R112, R103, RZ ;  /* 0x0000006770707210 */ /* 0x000fc40007f3e0ff */
[----:B------:R-:W-:-:S03]  /*78ed0*/  ISETP.NE.U32.AND P0, PT, RZ, UR10, PT ;  /* 0x0000000aff007c0c */ /* 0x000fc6000bf05070 */
[----:B------:R-:W-:Y:S01]  /*78ee0*/  IMAD.X R113, R113, 0x1, R2, P1 ;  /* 0x0000000171717824 */ /* 0x000fe200008e0602 */
[----:B-1----:R-:W4:Y:S04]  /*78ef0*/  LDL.LU R105, [R1+0x21a0] ;  /* 0x0021a00001697983 */ /* 0x002f280000300800 */
[----:B------:R-:W4:Y:S01]  /*78f00*/  LDL.LU R101, [R1+0x21a4] ;  /* 0x0021a40001657983 */ /* 0x000f220000300800 */
[-C--:B------:R-:W-:Y:S01]  /*78f10*/  IADD3 R110, P2, R110, R103.reuse, RZ ;  /* 0x000000676e6e7210 */ /* 0x080fe20007f5e0ff */
[----:B------:R-:W-:Y:S02]  /*78f20*/  IMAD.MOV.U32 R98, RZ, RZ, R112 ;  /* 0x000000ffff627224 */ /* 0x000fe400078e0070 */
[----:B------:R-:W-:Y:S01]  /*78f30*/  IMAD.MOV.U32 R99, RZ, RZ, R113 ;  /* 0x000000ffff637224 */ /* 0x000fe200078e0071 */
[----:B------:R-:W-:Y:S01]  /*78f40*/  IADD3.X R111, R111, R2, RZ, P2, !PT ;  /* 0x000000026f6f7210 */ /* 0x000fe200017fe4ff */
[----:B------:R-:W-:Y:S04]  /*78f50*/  STL [R1+0x2114], R112 ;  /* 0x0021147001007387 */ /* 0x000fe80000100800 */
[----:B------:R1:W-:Y:S01]  /*78f60*/  LDGSTS.E [R96+0x23800], desc[UR60][R98.64], P0 ;  /* 0x2380000062607fae */ /* 0x0003e2000812187c */
[----:B--2---:R-:W-:-:S03]  /*78f70*/  IADD3 R97, P1, R97, R103, RZ ;  /* 0x0000006761617210 */ /* 0x004fc60007f3e0ff */
[----:B------:R-:W-:Y:S04]  /*78f80*/  STL [R1+0x2110], R113 ;  /* 0x0021107101007387 */ /* 0x000fe80000100800 */
[----:B------:R-:W-:Y:S01]  /*78f90*/  STL [R1+0x211c], R110 ;  /* 0x00211c6e01007387 */ /* 0x000fe20000100800 */
[----:B-1----:R-:W-:Y:S01]  /*78fa0*/  IMAD.MOV.U32 R98, RZ, RZ, R110 ;  /* 0x000000ffff627224 */ /* 0x002fe200078e006e */
[----:B------:R-:W-:Y:S02]  /*78fb0*/  MOV R99, R111 ;  /* 0x0000006f00637202 */ /* 0x000fe40000000f00 */
[----:B------:R-:W-:Y:S04]  /*78fc0*/  STL [R1+0x2118], R111 ;  /* 0x0021186f01007387 */ /* 0x000fe80000100800 */
[----:B------:R-:W-:Y:S04]  /*78fd0*/  STL [R1+0x2124], R97 ;  /* 0x0021246101007387 */ /* 0x000fe80000100800 */
[----:B------:R1:W-:Y:S02]  /*78fe0*/  LDGSTS.E [R96+0x23880], desc[UR60][R98.64], P0 ;  /* 0x2388000062607fae */ /* 0x0003e4000812187c */
[----:B-1----:R-:W-:-:S02]  /*78ff0*/  IMAD.MOV.U32 R98, RZ, RZ, R97 ;  /* 0x000000ffff627224 */ /* 0x002fc400078e0061 */
[----:B---3--:R-:W-:-:S04]  /*79000*/  IMAD.X R104, R104, 0x1, R2, P1 ;  /* 0x0000000168687824 */ /* 0x008fc800008e0602 */
[----:B------:R-:W-:Y:S01]  /*79010*/  IMAD.MOV.U32 R99, RZ, RZ, R104 ;  /* 0x000000ffff637224 */ /* 0x000fe200078e0068 */
[----:B------:R1:W-:Y:S01]  /*79020*/  STL [R1+0x2120], R104 ;  /* 0x0021206801007387 */ /* 0x0003e20000100800 */
[----:B------:R-:W-:-:S03]  /*79030*/  UISETP.GT.AND UP1, UPT, UR11, 0x20, UPT ;  /* 0x000000200b00788c */ /* 0x000fc6000bf24270 */
[----:B------:R2:W-:Y:S04]  /*79040*/  LDGSTS.E [R96+0x23900], desc[UR60][R98.64], P0 ;  /* 0x2390000062607fae */ /* 0x0005e8000812187c */
[----:B-1----:R-:W3:Y:S04]  /*79050*/  LDL.LU R104, [R1+0x21a8] ;  /* 0x0021a80001687983 */ /* 0x002ee80000300800 */
[----:B------:R-:W3:Y:S01]  /*79060*/  LDL.LU R97, [R1+0x21ac] ;  /* 0x0021ac0001617983 */ /* 0x000ee20000300800 */
[----:B------:R-:W-:-:S04]  /*79070*/  IADD3 R100, P2, R100, R103, RZ ;  /* 0x0000006764647210 */ /* 0x000fc80007f5e0ff */
[----:B------:R-:W-:Y:S02]  /*79080*/  IADD3.X R109, R109, R2, RZ, P2, !PT ;  /* 0x000000026d6d7210 */ /* 0x000fe400017fe4ff */
[----:B------:R-:W-:Y:S01]  /*79090*/  IADD3 R102, P3, R102, R103, RZ ;  /* 0x0000006766667210 */ /* 0x000fe20007f7e0ff */
[----:B------:R1:W-:Y:S04]  /*790a0*/  STL [R1+0x212c], R100 ;  /* 0x00212c6401007387 */ /* 0x0003e80000100800 */
[----:B------:R-:W-:Y:S01]  /*790b0*/  STL [R1+0x2128], R109 ;  /* 0x0021286d01007387 */ /* 0x000fe20000100800 */
[----:B------:R-:W-:Y:S01]  /*790c0*/  IMAD.X R108, R108, 0x1, R2, P3 ;  /* 0x000000016c6c7824 */ /* 0x000fe200018e0602 */
[----:B------:R-:W-:Y:S02]  /*790d0*/  USEL UR10, URZ, 0x4, !UP1 ;  /* 0x000000043f0a7887 */ /* 0x000fe4000c800000 */
[----:B------:R1:W-:Y:S04]  /*790e0*/  STL [R1+0x2194], R102 ;  /* 0x0021946601007387 */ /* 0x0003e80000100800 */
[----:B------:R-:W3:Y:S01]  /*790f0*/  LDL.LU R112, [R1+0x2214] ;  /* 0x0022140001707983 */ /* 0x000ee20000300800 */
[----:B--2---:R-:W-:-:S02]  /*79100*/  IMAD.MOV.U32 R98, RZ, RZ, R100 ;  /* 0x000000ffff627224 */ /* 0x004fc400078e0064 */
[----:B------:R-:W-:Y:S01]  /*79110*/  IMAD.MOV.U32 R99, RZ, RZ, R109 ;  /* 0x000000ffff637224 */ /* 0x000fe200078e006d */
[----:B------:R2:W-:Y:S01]  /*79120*/  STL [R1+0x2190], R108 ;  /* 0x0021906c01007387 */ /* 0x0005e20000100800 */
[----:B------:R-:W-:-:S03]  /*79130*/  USEL UR10, UR10, URZ, !UP0 ;  /* 0x0000003f0a0a7287 */ /* 0x000fc6000c000000 */
[----:B-1----:R-:W3:Y:S04]  /*79140*/  LDL.LU R100, [R1+0x221c] ;  /* 0x00221c0001647983 */ /* 0x002ee80000300800 */
[----:B------:R-:W3:Y:S04]  /*79150*/  LDL.LU R113, [R1+0x2210] ;  /* 0x0022100001717983 */ /* 0x000ee80000300800 */
[----:B------:R1:W-:Y:S01]  /*79160*/  LDGSTS.E [R96+0x23980], desc[UR60][R98.64], P0 ;  /* 0x2398000062607fae */ /* 0x0003e2000812187c */
[----:B------:R-:W-:Y:S02]  /*79170*/  ISETP.NE.U32.AND P1, PT, RZ, UR10, PT ;  /* 0x0000000aff007c0c */ /* 0x000fe4000bf25070 */
[----:B-1----:R-:W-:-:S02]  /*79180*/  MOV R98, R102 ;  /* 0x0000006600627202 */ /* 0x002fc40000000f00 */
[----:B------:R-:W3:Y:S01]  /*79190*/  LDL.LU R102, [R1+0x2218] ;  /* 0x0022180001667983 */ /* 0x000ee20000300800 */
[----:B------:R-:W-:-:S08]  /*791a0*/  IMAD.MOV.U32 R99, RZ, RZ, R108 ;  /* 0x000000ffff637224 */ /* 0x000fd000078e006c */
[----:B------:R1:W-:Y:S01]  /*791b0*/  LDGSTS.E [R96+0x24000], desc[UR60][R98.64], P1 ;  /* 0x2400000062607fae */ /* 0x0003e2000892187c */
[----:B----4-:R-:W-:-:S05]  /*791c0*/  IADD3 R106, P0, R106, R103, RZ ;  /* 0x000000676a6a7210 */ /* 0x010fca0007f1e0ff */
[--C-:B------:R-:W-:Y:S01]  /*791d0*/  IMAD.X R107, R107, 0x1, R2.reuse, P0 ;  /* 0x000000016b6b7824 */ /* 0x100fe200000e0602 */
[----:B------:R-:W-:Y:S01]  /*791e0*/  IADD3 R101, P2, R101, R103, RZ ;  /* 0x0000006765657210 */ /* 0x000fe20007f5e0ff */
[----:B------:R-:W-:Y:S04]  /*791f0*/  STL [R1+0x219c], R106 ;  /* 0x00219c6a01007387 */ /* 0x000fe80000100800 */
[----:B------:R-:W-:Y:S01]  /*79200*/  STL [R1+0x2198], R107 ;  /* 0x0021986b01007387 */ /* 0x000fe20000100800 */
[----:B------:R-:W-:Y:S01]  /*79210*/  IMAD.X R105, R105, 0x1, R2, P2 ;  /* 0x0000000169697824 */ /* 0x000fe200010e0602 */
[----:B-1----:R-:W-:Y:S01]  /*79220*/  MOV R98, R106 ;  /* 0x0000006a00627202 */ /* 0x002fe20000000f00 */
[----:B------:R-:W-:Y:S01]  /*79230*/  IMAD.MOV.U32 R99, RZ, RZ, R107 ;  /* 0x000000ffff637224 */ /* 0x000fe200078e006b */
[----:B------:R1:W-:Y:S04]  /*79240*/  STL [R1+0x21a4], R101 ;  /* 0x0021a46501007387 */ /* 0x0003e80000100800 */
[----:B------:R-:W4:Y:S04]  /*79250*/  LDL.LU R110, [R1+0x2224] ;  /* 0x00222400016e7983 */ /* 0x000f280000300800 */
[----:B------:R-:W-:Y:S04]  /*79260*/  STL [R1+0x21a0], R105 ;  /* 0x0021a06901007387 */ /* 0x000fe80000100800 */
[----:B------:R-:W4:Y:S04]  /*79270*/  LDL.LU R111, [R1+0x2220] ;  /* 0x00222000016f7983 */ /* 0x000f280000300800 */
[----:B------:R1:W-:Y:S04]  /*79280*/  LDGSTS.E [R96+0x24080], desc[UR60][R98.64], P1 ;  /* 0x2408000062607fae */ /* 0x0003e8000892187c */
[----:B--2---:R-:W2:Y:S01]  /*79290*/  LDL.LU R108, [R1+0x2228] ;  /* 0x00222800016c7983 */ /* 0x004ea20000300800 */
[----:B-1----:R-:W-:-:S03]  /*792a0*/  IMAD.MOV.U32 R98, RZ, RZ, R101 ;  /* 0x000000ffff627224 */ /* 0x002fc600078e0065 */
[----:B------:R-:W2:Y:S01]  /*792b0*/  LDL.LU R101, [R1+0x222c] ;  /* 0x00222c0001657983 */ /* 0x000ea20000300800 */
[----:B------:R-:W-:-:S03]  /*792c0*/  IMAD.MOV.U32 R99, RZ, RZ, R105 ;  /* 0x000000ffff637224 */ /* 0x000fc600078e0069 */
[----:B------:R-:W2:Y:S04]  /*792d0*/  LDL.LU R109, [R1+0x2290] ;  /* 0x00229000016d7983 */ /* 0x000ea80000300800 */
[----:B------:R-:W2:Y:S04]  /*792e0*/  LDL.LU R107, [R1+0x2294] ;  /* 0x00229400016b7983 */ /* 0x000ea80000300800 */
[----:B------:R1:W-:Y:S01]  /*792f0*/  LDGSTS.E [R96+0x24100], desc[UR60][R98.64], P1 ;  /* 0x2410000062607fae */ /* 0x0003e2000892187c */
[----:B---3--:R-:W-:-:S04]  /*79300*/  IADD3 R97, P0, R97, R103, RZ ;  /* 0x0000006761617210 */ /* 0x008fc80007f1e0ff */
[----:B------:R-:W-:Y:S01]  /*79310*/  IADD3.X R104, R104, R2, RZ, P0, !PT ;  /* 0x0000000268687210 */ /* 0x000fe200007fe4ff */
[----:B------:R3:W-:Y:S01]  /*79320*/  STL [R1+0x21ac], R97 ;  /* 0x0021ac6101007387 */ /* 0x0007e20000100800 */
[----:B-1----:R-:W-:-:S03]  /*79330*/  IMAD.MOV.U32 R98, RZ, RZ, R97 ;  /* 0x000000ffff627224 */ /* 0x002fc600078e0061 */
[----:B------:R1:W-:Y:S04]  /*79340*/  STL [R1+0x21a8], R104 ;  /* 0x0021a86801007387 */ /* 0x0003e80000100800 */
[----:B------:R-:W2:Y:S04]  /*79350*/  LDL.LU R106, [R1+0x2298] ;  /* 0x00229800016a7983 */ /* 0x000ea80000300800 */
[----:B---3--:R-:W3:Y:S01]  /*79360*/  LDL.LU R97, [R1+0x229c] ;  /* 0x00229c0001617983 */ /* 0x008ee20000300800 */
[----:B------:R-:W-:-:S03]  /*79370*/  IMAD.MOV.U32 R99, RZ, RZ, R104 ;  /* 0x000000ffff637224 */ /* 0x000fc600078e0068 */
[----:B------:R-:W3:Y:S04]  /*79380*/  LDL.LU R105, [R1+0x22a0] ;  /* 0x0022a00001697983 */ /* 0x000ee80000300800 */
[----:B-1----:R-:W3:Y:S01]  /*79390*/  LDL.LU R104, [R1+0x22a4] ;  /* 0x0022a40001687983 */ /* 0x002ee20000300800 */
[----:B------:R-:W-:-:S03]  /*793a0*/  UISETP.GT.AND UP1, UPT, UR11, 0x24, UPT ;  /* 0x000000240b00788c */ /* 0x000fc6000bf24270 */
[----:B------:R1:W-:Y:S01]  /*793b0*/  LDGSTS.E [R96+0x24180], desc[UR60][R98.64], P1 ;  /* 0x2418000062607fae */ /* 0x0003e2000892187c */
[----:B------:R-:W-:-:S04]  /*793c0*/  USEL UR10, URZ, 0x4, !UP1 ;  /* 0x000000043f0a7887 */ /* 0x000fc8000c800000 */
[----:B------:R-:W-:Y:S01]  /*793d0*/  USEL UR10, UR10, URZ, !UP0 ;  /* 0x0000003f0a0a7287 */ /* 0x000fe2000c000000 */
[----:B------:R-:W-:-:S05]  /*793e0*/  IADD3 R112, P1, R112, R103, RZ ;  /* 0x0000006770707210 */ /* 0x000fca0007f3e0ff */
[----:B------:R-:W-:Y:S01]  /*793f0*/  ISETP.NE.U32.AND P0, PT, RZ, UR10, PT ;  /* 0x0000000aff007c0c */ /* 0x000fe2000bf05070 */
[----:B------:R-:W-:Y:S01]  /*79400*/  IMAD.X R113, R113, 0x1, R2, P1 ;  /* 0x0000000171717824 */ /* 0x000fe200008e0602 */
[----:B------:R-:W-:Y:S01]  /*79410*/  IADD3 R100, P2, R100, R103, RZ ;  /* 0x0000006764647210 */ /* 0x000fe20007f5e0ff */
[----:B-1----:R-:W-:Y:S02]  /*79420*/  IMAD.MOV.U32 R98, RZ, RZ, R112 ;  /* 0x000000ffff627224 */ /* 0x002fe400078e0070 */
[----:B------:R-:W-:Y:S01]  /*79430*/  IMAD.MOV.U32 R99, RZ, RZ, R113 ;  /* 0x000000ffff637224 */ /* 0x000fe200078e0071 */
[----:B------:R-:W-:Y:S01]  /*79440*/  IADD3.X R102, R102, R2, RZ, P2, !PT ;  /* 0x0000000266667210 */ /* 0x000fe200017fe4ff */
[----:B------:R-:W-:Y:S04]  /*79450*/  STL [R1+0x2214], R112 ;  /* 0x0022147001007387 */ /* 0x000fe80000100800 */
[----:B------:R-:W-:Y:S04]  /*79460*/  STL [R1+0x2210], R113 ;  /* 0x0022107101007387 */ /* 0x000fe80000100800 */
[----:B------:R-:W-:Y:S04]  /*79470*/  STL [R1+0x221c], R100 ;  /* 0x00221c6401007387 */ /* 0x000fe80000100800 */
[----:B------:R1:W-:Y:S04]  /*79480*/  STL [R1+0x2218], R102 ;  /* 0x0022186601007387 */ /* 0x0003e80000100800 */
[----:B------:R1:W-:Y:S02]  /*79490*/  LDGSTS.E [R96+0x24800], desc[UR60][R98.64], P0 ;  /* 0x2480000062607fae */ /* 0x0003e4000812187c */
[----:B-1----:R-:W-:Y:S01]  /*794a0*/  MOV R99, R102 ;  /* 0x0000006600637202 */ /* 0x002fe20000000f00 */
[----:B------:R-:W-:Y:S01]  /*794b0*/  IMAD.MOV.U32 R98, RZ, RZ, R100 ;  /* 0x000000ffff627224 */ /* 0x000fe200078e0064 */
[----:B------:R-:W3:Y:S04]  /*794c0*/  LDL.LU R102, [R1+0x22a8] ;  /* 0x0022a80001667983 */ /* 0x000ee80000300800 */
[----:B------:R-:W3:Y:S01]  /*794d0*/  LDL.LU R100, [R1+0x22ac] ;  /* 0x0022ac0001647983 */ /* 0x000ee20000300800 */
[----:B------:R-:W-:-:S03]  /*794e0*/  UISETP.GT.AND UP1, UPT, UR11, 0x28, UPT ;  /* 0x000000280b00788c */ /* 0x000fc6000bf24270 */
[----:B------:R1:W-:Y:S01]  /*794f0*/  LDGSTS.E [R96+0x24880], desc[UR60][R98.64], P0 ;  /* 0x2488000062607fae */ /* 0x0003e2000812187c */
[----:B----4-:R-:W-:Y:S01]  /*79500*/  IADD3 R110, P1, R110, R103, RZ ;  /* 0x000000676e6e7210 */ /* 0x010fe20007f3e0ff */
[----:B------:R-:W-:-:S04]  /*79510*/  USEL UR10, URZ, 0x4, !UP1 ;  /* 0x000000043f0a7887 */ /* 0x000fc8000c800000 */
[----:B------:R-:W-:Y:S01]  /*79520*/  IMAD.X R111, R111, 0x1, R2, P1 ;  /* 0x000000016f6f7824 */ /* 0x000fe200008e0602 */
[----:B------:R-:W-:Y:S01]  /*79530*/  USEL UR10, UR10, URZ, !UP0 ;  /* 0x0000003f0a0a7287 */ /* 0x000fe2000c000000 */
[----:B-1----:R-:W-:Y:S02]  /*79540*/  IMAD.MOV.U32 R98, RZ, RZ, R110 ;  /* 0x000000ffff627224 */ /* 0x002fe400078e006e */
[----:B------:R-:W-:Y:S01]  /*79550*/  IMAD.MOV.U32 R99, RZ, RZ, R111 ;  /* 0x000000ffff637224 */ /* 0x000fe200078e006f */
[----:B--2---:R-:W-:-:S04]  /*79560*/  IADD3 R101, P2, R101, R103, RZ ;  /* 0x0000006765657210 */ /* 0x004fc80007f5e0ff */
[----:B------:R1:W-:Y:S01]  /*79570*/  LDGSTS.E [R96+0x24900], desc[UR60][R98.64], P0 ;  /* 0x2490000062607fae */ /* 0x0003e2000812187c */
[----:B------:R-:W-:Y:S02]  /*79580*/  IADD3.X R108, R108, R2, RZ, P2, !PT ;  /* 0x000000026c6c7210 */ /* 0x000fe400017fe4ff */
[----:B------:R-:W-:Y:S01]  /*79590*/  IADD3 R107, P3, R107, R103, RZ ;  /* 0x000000676b6b7210 */ /* 0x000fe20007f7e0ff */
[----:B------:R-:W-:Y:S04]  /*795a0*/  STL [R1+0x2224], R110 ;  /* 0x0022246e01007387 */ /* 0x000fe80000100800 */
[----:B------:R-:W-:Y:S01]  /*795b0*/  STL [R1+0x2220], R111 ;  /* 0x0022206f01007387 */ /* 0x000fe20000100800 */
[----:B------:R-:W-:-:S03]  /*795c0*/  ISETP.NE.U32.AND P1, PT, RZ, UR10, PT ;  /* 0x0000000aff007c0c */ /* 0x000fc6000bf25070 */
[----:B------:R-:W-:Y:S01]  /*795d0*/  STL [R1+0x222c], R101 ;  /* 0x00222c6501007387 */ /* 0x000fe20000100800 */
[----:B-1----:R-:W-:Y:S02]  /*795e0*/  IMAD.MOV.U32 R98, RZ, RZ, R101 ;  /* 0x000000ffff627224 */ /* 0x002fe400078e0065 */
[----:B------:R-:W-:Y:S02]  /*795f0*/  IMAD.MOV.U32 R99, RZ, RZ, R108 ;  /* 0x000000ffff637224 */ /* 0x000fe400078e006c */
[----:B------:R-:W-:Y:S01]  /*79600*/  IMAD.X R109, R109, 0x1, R2, P3 ;  /* 0x000000016d6d7824 */ /* 0x000fe200018e0602 */
[----:B------:R1:W-:Y:S04]  /*79610*/  STL [R1+0x2228], R108 ;  /* 0x0022286c01007387 */ /* 0x0003e80000100800 */
[----:B------:R2:W-:Y:S04]  /*79620*/  LDGSTS.E [R96+0x24980], desc[UR60][R98.64], P0 ;  /* 0x2498000062607fae */ /* 0x0005e8000812187c */
[----:B------:R-:W-:Y:S04]  /*79630*/  STL [R1+0x2294], R107 ;  /* 0x0022946b01007387 */ /* 0x000fe80000100800 */
[----:B-1----:R-:W4:Y:S04]  /*79640*/  LDL.LU R108, [R1+0x2314] ;  /* 0x00231400016c7983 */ /* 0x002f280000300800 */
[----:B------:R1:W-:Y:S04]  /*79650*/  STL [R1+0x2290], R109 ;  /* 0x0022906d01007387 */ /* 0x0003e80000100800 */
[----:B------:R-:W4:Y:S01]  /*79660*/  LDL.LU R101, [R1+0x231c] ;  /* 0x00231c0001657983 */ /* 0x000f220000300800 */
[----:B--2---:R-:W-:Y:S01]  /*79670*/  MOV R98, R107 ;  /* 0x0000006b00627202 */ /* 0x004fe20000000f00 */
[----:B------:R-:W-:-:S05]  /*79680*/  IMAD.MOV.U32 R99, RZ, RZ, R109 ;  /* 0x000000ffff637224 */ /* 0x000fca00078e006d */
[----:B------:R2:W-:Y:S04]  /*79690*/  LDGSTS.E [R96+0x25000], desc[UR60][R98.64], P1 ;  /* 0x2500000062607fae */ /* 0x0005e8000892187c */
[----:B-1----:R-:W4:Y:S04]  /*796a0*/  LDL.LU R109, [R1+0x2310] ;  /* 0x00231000016d7983 */ /* 0x002f280000300800 */
[----:B------:R-:W4:Y:S01]  /*796b0*/  LDL.LU R107, [R1+0x2318] ;  /* 0x00231800016b7983 */ /* 0x000f220000300800 */
[-C--:B---3--:R-:W-:Y:S02]  /*796c0*/  IADD3 R97, P0, R97, R103.reuse, RZ ;  /* 0x0000006761617210 */ /* 0x088fe40007f1e0ff */
[----:B------:R-:W-:-:S03]  /*796d0*/  IADD3 R104, P2, R104, R103, RZ ;  /* 0x0000006768687210 */ /* 0x000fc60007f5e0ff */
[--C-:B------:R-:W-:Y:S01]  /*796e0*/  IMAD.X R106, R106, 0x1, R2.reuse, P0 ;  /* 0x000000016a6a7824 */ /* 0x100fe200000e0602 */
[----:B------:R1:W-:Y:S01]  /*796f0*/  STL [R1+0x229c], R97 ;  /* 0x00229c6101007387 */ /* 0x0003e20000100800 */
[----:B--2---:R-:W-:Y:S01]  /*79700*/  MOV R98, R97 ;  /* 0x0000006100627202 */ /* 0x004fe20000000f00 */
[----:B------:R-:W-:Y:S02]  /*79710*/  IMAD.X R105, R105, 0x1, R2, P2 ;  /* 0x0000000169697824 */ /* 0x000fe400010e0602 */
[----:B------:R2:W-:Y:S04]  /*79720*/  STL [R1+0x2298], R106 ;  /* 0x0022986a01007387 */ /* 0x0005e80000100800 */
[----:B------:R-:W-:Y:S01]  /*79730*/  STL [R1+0x22a4], R104 ;  /* 0x0022a46801007387 */ /* 0x000fe20000100800 */
[----:B------:R-:W-:-:S03]  /*79740*/  IMAD.MOV.U32 R99, RZ, RZ, R106 ;  /* 0x000000ffff637224 */ /* 0x000fc600078e006a */
[----:B-1----:R-:W3:Y:S04]  /*79750*/  LDL.LU R97, [R1+0x2324] ;  /* 0x0023240001617983 */ /* 0x002ee80000300800 */
[----:B------:R1:W-:Y:S04]  /*79760*/  STL [R1+0x22a0], R105 ;  /* 0x0022a06901007387 */ /* 0x0003e80000100800 */
[----:B------:R1:W-:Y:S04]  /*79770*/  LDGSTS.E [R96+0x25080], desc[UR60][R98.64], P1 ;  /* 0x2508000062607fae */ /* 0x0003e8000892187c */
[----:B--2---:R-:W2:Y:S01]  /*79780*/  LDL.LU R106, [R1+0x2320] ;  /* 0x00232000016a7983 */ /* 0x004ea20000300800 */
[----:B------:R-:W-:-:S04]  /*79790*/  UISETP.GT.AND UP1, UPT, UR11, 0x2c, UPT ;  /* 0x0000002c0b00788c */ /* 0x000fc8000bf24270 */
[----:B------:R-:W-:Y:S01]  /*797a0*/  USEL UR10, URZ, 0x4, !UP1 ;  /* 0x000000043f0a7887 */ /* 0x000fe2000c800000 */
[----:B------:R-:W-:-:S04]  /*797b0*/  IADD3 R100, P0, R100, R103, RZ ;  /* 0x0000006764647210 */ /* 0x000fc80007f1e0ff */
[----:B------:R-:W-:Y:S01]  /*797c0*/  IADD3.X R102, R102, R2, RZ, P0, !PT ;  /* 0x0000000266667210 */ /* 0x000fe200007fe4ff */
[----:B------:R-:W-:Y:S04]  /*797d0*/  STL [R1+0x22ac], R100 ;  /* 0x0022ac6401007387 */ /* 0x000fe80000100800 */
[----:B------:R1:W-:Y:S04]  /*797e0*/  STL [R1+0x22a8], R102 ;  /* 0x0022a86601007387 */ /* 0x0003e80000100800 */
[----:B------:R-:W2:Y:S04]  /*797f0*/  LDL.LU R113, [R1+0x2328] ;  /* 0x0023280001717983 */ /* 0x000ea80000300800 */
[----:B------:R-:W2:Y:S01]  /*79800*/  LDL.LU R112, [R1+0x232c] ;  /* 0x00232c0001707983 */ /* 0x000ea20000300800 */
[----:B-1----:R-:W-:-:S02]  /*79810*/  IMAD.MOV.U32 R98, RZ, RZ, R104 ;  /* 0x000000ffff627224 */ /* 0x002fc400078e0068 */
[----:B------:R-:W-:Y:S01]  /*79820*/  IMAD.MOV.U32 R99, RZ, RZ, R105 ;  /* 0x000000ffff637224 */ /* 0x000fe200078e0069 */
[----:B------:R-:W2:Y:S04]  /*79830*/  LDL.LU R111, [R1+0x2390] ;  /* 0x00239000016f7983 */ /* 0x000ea80000300800 */
[----:B------:R-:W2:Y:S01]  /*79840*/  LDL.LU R110, [R1+0x2394] ;  /* 0x00239400016e7983 */ /* 0x000ea20000300800 */
[----:B------:R-:W-:-:S03]  /*79850*/  USEL UR10, UR10, URZ, !UP0 ;  /* 0x0000003f0a0a7287 */ /* 0x000fc6000c000000 */
[----:B------:R-:W2:Y:S04]  /*79860*/  LDL.LU R105, [R1+0x2398] ;  /* 0x0023980001697983 */ /* 0x000ea80000300800 */
[----:B------:R1:W-:Y:S04]  /*79870*/  LDGSTS.E [R96+0x25100], desc[UR60][R98.64], P1 ;  /* 0x2510000062607fae */ /* 0x0003e8000892187c */
[----:B------:R-:W2:Y:S01]  /*79880*/  LDL.LU R104, [R1+0x239c] ;  /* 0x00239c0001687983 */ /* 0x000ea20000300800 */
[----:B------:R-:W-:Y:S01]  /*79890*/  ISETP.NE.U32.AND P0, PT, RZ, UR10, PT ;  /* 0x0000000aff007c0c */ /* 0x000fe2000bf05070 */
[----:B-1----:R-:W-:-:S02]  /*798a0*/  IMAD.MOV.U32 R98, RZ, RZ, R100 ;  /* 0x000000ffff627224 */ /* 0x002fc400078e0064 */
[----:B------:R-:W-:Y:S02]  /*798b0*/  IMAD.MOV.U32 R99, RZ, RZ, R102 ;  /* 0x000000ffff637224 */ /* 0x000fe400078e0066 */
[----:B------:R-:W2:Y:S04]  /*798c0*/  LDL.LU R102, [R1+0x23a0] ;  /* 0x0023a00001667983 */ /* 0x000ea80000300800 */
[----:B------:R1:W-:Y:S04]  /*798d0*/  LDGSTS.E [R96+0x25180], desc[UR60][R98.64], P1 ;  /* 0x2518000062607fae */ /* 0x0003e8000892187c */
[----:B------:R-:W2:Y:S01]  /*798e0*/  LDL.LU R100, [R1+0x23a4] ;  /* 0x0023a40001647983 */ /* 0x000ea20000300800 */
[----:B----4-:R-:W-:-:S02]  /*798f0*/  IADD3 R108, P1, R108, R103, RZ ;  /* 0x000000676c6c7210 */ /* 0x010fc40007f3e0ff */
[----:B------:R-:W-:-:S03]  /*79900*/  IADD3 R101, P2, R101, R103, RZ ;  /* 0x0000006765657210 */ /* 0x000fc60007f5e0ff */
[----:B-1----:R-:W-:Y:S02]  /*79910*/  IMAD.MOV.U32 R98, RZ, RZ, R108 ;  /* 0x000000ffff627224 */ /* 0x002fe400078e006c */
[----:B------:R-:W-:Y:S01]  /*79920*/  IMAD.X R109, R109, 0x1, R2, P1 ;  /* 0x000000016d6d7824 */ /* 0x000fe200008e0602 */
[----:B------:R-:W-:-:S03]  /*79930*/  IADD3.X R107, R107, R2, RZ, P2, !PT ;  /* 0x000000026b6b7210 */ /* 0x000fc600017fe4ff */
[----:B------:R-:W-:Y:S01]  /*79940*/  IMAD.MOV.U32 R99, RZ, RZ, R109 ;  /* 0x000000ffff637224 */ /* 0x000fe200078e006d */
[----:B------:R-:W-:Y:S04]  /*79950*/  STL [R1+0x2314], R108 ;  /* 0x0023146c01007387 */ /* 0x000fe80000100800 */
[----:B------:R-:W-:Y:S04]  /*79960*/  STL [R1+0x2310], R109 ;  /* 0x0023106d01007387 */ /* 0x000fe80000100800 */
[----:B------:R1:W-:Y:S04]  /*79970*/  STL [R1+0x231c], R101 ;  /* 0x00231c6501007387 */ /* 0x0003e80000100800 */
[----:B------:R4:W-:Y:S04]  /*79980*/  LDGSTS.E [R96+0x25800], desc[UR60][R98.64], P0 ;  /* 0x2580000062607fae */ /* 0x0009e8000812187c */
[----:B------:R-:W-:Y:S01]  /*79990*/  STL [R1+0x2318], R107 ;  /* 0x0023186b01007387 */ /* 0x000fe20000100800 */
[----:B----4-:R-:W-:Y:S01]  /*799a0*/  IMAD.MOV.U32 R98, RZ, RZ, R101 ;  /* 0x000000ffff627224 */ /* 0x010fe200078e0065 */
[----:B------:R-:W-:-:S02]  /*799b0*/  MOV R99, R107 ;  /* 0x0000006b00637202 */ /* 0x000fc40000000f00 */
[----:B-1----:R-:W4:Y:S04]  /*799c0*/  LDL.LU R101, [R1+0x23ac] ;  /* 0x0023ac0001657983 */ /* 0x002f280000300800 */
[----:B------:R1:W-:Y:S01]  /*799d0*/  LDGSTS.E [R96+0x25880], desc[UR60][R98.64], P0 ;  /* 0x2588000062607fae */ /* 0x0003e2000812187c */
[----:B---3--:R-:W-:-:S05]  /*799e0*/  IADD3 R97, P1, R97, R103, RZ ;  /* 0x0000006761617210 */ /* 0x008fca0007f3e0ff */
[----:B--2---:R-:W-:Y:S01]  /*799f0*/  IMAD.X R106, R106, 0x1, R2, P1 ;  /* 0x000000016a6a7824 */ /* 0x004fe200008e0602 */
[----:B------:R-:W-:Y:S03]  /*79a00*/  STL [R1+0x2324], R97 ;  /* 0x0023246101007387 */ /* 0x000fe60000100800 */
[----:B-1----:R-:W-:Y:S01]  /*79a10*/  IMAD.MOV.U32 R99, RZ, RZ, R106 ;  /* 0x000000ffff637224 */ /* 0x002fe200078e006a */
[----:B------:R1:W-:Y:S04]  /*79a20*/  STL [R1+0x2320], R106 ;  /* 0x0023206a01007387 */ /* 0x0003e80000100800 */
[----:B-1----:R-:W2:Y:S01]  /*79a30*/  LDL.LU R106, [R1+0x23a8] ;  /* 0x0023a800016a7983 */ /* 0x002ea20000300800 */
[----:B------:R-:W-:Y:S01]  /*79a40*/  UISETP.GT.AND UP1, UPT, UR11, 0x30, UPT ;  /* 0x000000300b00788c */ /* 0x000fe2000bf24270 */
[----:B------:R-:W-:-:S02]  /*79a50*/  IMAD.MOV.U32 R98, RZ, RZ, R97 ;  /* 0x000000ffff627224 */ /* 0x000fc400078e0061 */
[----:B------:R-:W3:Y:S04]  /*79a60*/  LDL.LU R109, [R1+0x2410] ;  /* 0x00241000016d7983 */ /* 0x000ee80000300800 */
[----:B------:R-:W3:Y:S01]  /*79a70*/  LDL.LU R108, [R1+0x2414] ;  /* 0x00241400016c7983 */ /* 0x000ee20000300800 */
[----:B------:R-:W-:-:S03]  /*79a80*/  USEL UR10, URZ, 0x4, !UP1 ;  /* 0x000000043f0a7887 */ /* 0x000fc6000c800000 */
[----:B------:R1:W-:Y:S04]  /*79a90*/  LDGSTS.E [R96+0x25900], desc[UR60][R98.64], P0 ;  /* 0x2590000062607fae */ /* 0x0003e8000812187c */
[----:B------:R-:W3:Y:S04]  /*79aa0*/  LDL.LU R107, [R1+0x2418] ;  /* 0x00241800016b7983 */ /* 0x000ee80000300800 */
[----:B------:R-:W3:Y:S01]  /*79ab0*/  LDL.LU R97, [R1+0x241c] ;  /* 0x00241c0001617983 */ /* 0x000ee20000300800 */
[----:B------:R-:W-:Y:S01]  /*79ac0*/  USEL UR10, UR10, URZ, !UP0 ;  /* 0x0000003f0a0a7287 */ /* 0x000fe2000c000000 */
[----:B------:R-:W-:-:S04]  /*79ad0*/  IADD3 R112, P2, R112, R103, RZ ;  /* 0x0000006770707210 */ /* 0x000fc80007f5e0ff */
[----:B------:R-:W-:Y:S01]  /*79ae0*/  IADD3.X R113, R113, R2, RZ, P2, !PT ;  /* 0x0000000271717210 */ /* 0x000fe200017fe4ff */
[----:B-1----:R-:W-:Y:S01]  /*79af0*/  IMAD.MOV.U32 R98, RZ, RZ, R112 ;  /* 0x000000ffff627224 */ /* 0x002fe200078e0070 */
[----:B------:R-:W-:-:S03]  /*79b00*/  IADD3 R110, P3, R110, R103, RZ ;  /* 0x000000676e6e7210 */ /* 0x000fc60007f7e0ff */
[----:B------:R-:W-:Y:S01]  /*79b10*/  IMAD.MOV.U32 R99, RZ, RZ, R113 ;  /* 0x000000ffff637224 */ /* 0x000fe200078e0071 */
[----:B------:R-:W-:Y:S01]  /*79b20*/  ISETP.NE.U32.AND P1, PT, RZ, UR10, PT ;  /* 0x0000000aff007c0c */ /* 0x000fe2000bf25070 */
[----:B------:R-:W-:-:S03]  /*79b30*/  IMAD.X R111, R111, 0x1, R2, P3 ;  /* 0x000000016f6f7824 */ /* 0x000fc600018e0602 */
[----:B------:R1:W-:Y:S01]  /*79b40*/  LDGSTS.E [R96+0x25980], desc[UR60][R98.64], P0 ;  /* 0x2598000062607fae */ /* 0x0003e2000812187c */
[----:B------:R-:W-:-:S03]  /*79b50*/  IADD3 R104, P0, R104, R103, RZ ;  /* 0x0000006768687210 */ /* 0x000fc60007f1e0ff */
[----:B------:R-:W-:Y:S04]  /*79b60*/  STL [R1+0x232c], R112 ;  /* 0x00232c7001007387 */ /* 0x000fe80000100800 */
[----:B------:R-:W-:Y:S01]  /*79b70*/  STL [R1+0x2328], R113 ;  /* 0x0023287101007387 */ /* 0x000fe20000100800 */
[----:B------:R-:W-:-:S03]  /*79b80*/  IMAD.X R105, R105, 0x1, R2, P0 ;  /* 0x0000000169697824 */ /* 0x000fc600000e0602 */
[----:B------:R-:W-:Y:S04]  /*79b90*/  STL [R1+0x2394], R110 ;  /* 0x0023946e01007387 */ /* 0x000fe80000100800 */
[----:B------:R-:W-:Y:S04]  /*79ba0*/  STL [R1+0x2390], R111 ;  /* 0x0023906f01007387 */ /* 0x000fe80000100800 */
[----:B------:R1:W-:Y:S01]  /*79bb0*/  STL [R1+0x239c], R104 ;  /* 0x00239c6801007387 */ /* 0x0003e20000100800 */
[----:B------:R-:W-:Y:S02]  /*79bc0*/  IADD3 R100, P2, R100, R103, RZ ;  /* 0x0000006764647210 */ /* 0x000fe40007f5e0ff */
[----:B-1----:R-:W-:Y:S01]  /*79bd0*/  MOV R98, R110 ;  /* 0x0000006e00627202 */ /* 0x002fe20000000f00 */
[----:B------:R-:W-:Y:S01]  /*79be0*/  IMAD.MOV.U32 R99, RZ, RZ, R111 ;  /* 0x000000ffff637224 */ /* 0x000fe200078e006f */
[----:B------:R1:W-:Y:S01]  /*79bf0*/  STL [R1+0x2398], R105 ;  /* 0x0023986901007387 */ /* 0x0003e20000100800 */
[----:B------:R-:W-:-:S03]  /*79c00*/  IMAD.X R102, R102, 0x1, R2, P2 ;  /* 0x0000000166667824 */ /* 0x000fc600010e0602 */
[----:B------:R-:W-:Y:S04]  /*79c10*/  STL [R1+0x23a4], R100 ;  /* 0x0023a46401007387 */ /* 0x000fe80000100800 */
[----:B------:R1:W-:Y:S02]  /*79c20*/  LDGSTS.E [R96+0x26000], desc[UR60][R98.64], P1 ;  /* 0x2600000062607fae */ /* 0x0003e4000892187c */
[----:B-1----:R-:W-:Y:S02]  /*79c30*/  MOV R98, R104 ;  /* 0x0000006800627202 */ /* 0x002fe40000000f00 */
[----:B------:R-:W3:Y:S01]  /*79c40*/  LDL.LU R104, [R1+0x2424] ;  /* 0x0024240001687983 */ /* 0x000ee20000300800 */
[----:B------:R-:W-:-:S03]  /*79c50*/  IMAD.MOV.U32 R99, RZ, RZ, R105 ;  /* 0x000000ffff637224 */ /* 0x000fc600078e0069 */
[----:B------:R1:W-:Y:S04]  /*79c60*/  STL [R1+0x23a0], R102 ;  /* 0x0023a06601007387 */ /* 0x0003e80000100800 */
[----:B------:R-:W3:Y:S04]  /*79c70*/  LDL.LU R105, [R1+0x2420] ;  /* 0x0024200001697983 */ /* 0x000ee80000300800 */
[----:B------:R1:W-:Y:S02]  /*79c80*/  LDGSTS.E [R96+0x26080], desc[UR60][R98.64], P1 ;  /* 0x2608000062607fae */ /* 0x0003e4000892187c */
[----:B-1----:R-:W-:-:S02]  /*79c90*/  IMAD.MOV.U32 R98, RZ, RZ, R100 ;  /* 0x000000ffff627224 */ /* 0x002fc400078e0064 */
[----:B------:R-:W-:Y:S02]  /*79ca0*/  IMAD.MOV.U32 R99, RZ, RZ, R102 ;  /* 0x000000ffff637224 */ /* 0x000fe400078e0066 */
[----:B------:R-:W3:Y:S04]  /*79cb0*/  LDL.LU R102, [R1+0x242c] ;  /* 0x00242c0001667983 */ /* 0x000ee80000300800 */
[----:B------:R-:W3:Y:S04]  /*79cc0*/  LDL.LU R100, [R1+0x2494] ;  /* 0x0024940001647983 */ /* 0x000ee80000300800 */
[----:B------:R1:W-:Y:S01]  /*79cd0*/  LDGSTS.E [R96+0x26100], desc[UR60][R98.64], P1 ;  /* 0x2610000062607fae */ /* 0x0003e2000892187c */
[----:B----4-:R-:W-:-:S05]  /*79ce0*/  IADD3 R101, P0, R101, R103, RZ ;  /* 0x0000006765657210 */ /* 0x010fca0007f1e0ff */
[----:B------:R-:W-:Y:S01]  /*79cf0*/  STL [R1+0x23ac], R101 ;  /* 0x0023ac6501007387 */ /* 0x000fe20000100800 */
[----:B-1----:R-:W-:Y:S01]  /*79d00*/  IMAD.MOV.U32 R98, RZ, RZ, R101 ;  /* 0x000000ffff627224 */ /* 0x002fe200078e0065 */
[----:B--2---:R-:W-:-:S05]  /*79d10*/  IADD3.X R106, R106, R2, RZ, P0, !PT ;  /* 0x000000026a6a7210 */ /* 0x004fca00007fe4ff */
[----:B------:R1:W-:Y:S01]  /*79d20*/  STL [R1+0x23a8], R106 ;  /* 0x0023a86a01007387 */ /* 0x0003e20000100800 */
[----:B------:R-:W-:Y:S01]  /*79d30*/  IMAD.MOV.U32 R99, RZ, RZ, R106 ;  /* 0x000000ffff637224 */ /* 0x000fe200078e006a */
[----:B------:R-:W-:Y:S02]  /*79d40*/  UISETP.GT.AND UP1, UPT, UR11, 0x34, UPT ;  /* 0x000000340b00788c */ /* 0x000fe4000bf24270 */
[----:B-1----:R-:W2:Y:S04]  /*79d50*/  LDL.LU R106, [R1+0x2428] ;  /* 0x00242800016a7983 */ /* 0x002ea80000300800 */
[----:B------:R-:W4:Y:S01]  /*79d60*/  LDL.LU R101, [R1+0x2490] ;  /* 0x0024900001657983 */ /* 0x000f220000300800 */
[----:B------:R-:W-:-:S03]  /*79d70*/  USEL UR10, URZ, 0x4, !UP1 ;  /* 0x000000043f0a7887 */ /* 0x000fc6000c800000 */
[----:B------:R1:W-:Y:S01]  /*79d80*/  LDGSTS.E [R96+0x26180], desc[UR60][R98.64], P1 ;  /* 0x2618000062607fae */ /* 0x0003e2000892187c */
[-C--:B---3--:R-:W-:Y:S01]  /*79d90*/  IADD3 R108, P1, R108, R103.reuse, RZ ;  /* 0x000000676c6c7210 */ /* 0x088fe20007f3e0ff */
[----:B------:R-:W-:Y:S01]  /*79da0*/  USEL UR10, UR10, URZ, !UP0 ;  /* 0x0000003f0a0a7287 */ /* 0x000fe2000c000000 */
[----:B------:R-:W-:-:S03]  /*79db0*/  IADD3 R97, P2, R97, R103, RZ ;  /* 0x0000006761617210 */ /* 0x000fc60007f5e0ff */
[----:B------:R-:W-:Y:S01]  /*79dc0*/  IMAD.X R109, R109, 0x1, R2, P1 ;  /* 0x000000016d6d7824 */ /* 0x000fe200008e0602 */
[----:B------:R-:W-:Y:S01]  /*79dd0*/  STL [R1+0x2414], R108 ;  /* 0x0024146c01007387 */ /* 0x000fe20000100800 */
[----:B------:R-:W-:Y:S02]  /*79de0*/  ISETP.NE.U32.AND P0, PT, RZ, UR10, PT ;  /* 0x0000000aff007c0c */ /* 0x000fe4000bf05070 */
[----:B------:R-:W-:Y:S01]  /*79df0*/  IADD3.X R107, R107, R2, RZ, P2, !PT ;  /* 0x000000026b6b7210 */ /* 0x000fe200017fe4ff */
[----:B------:R-:W-:Y:S04]  /*79e00*/  STL [R1+0x2410], R109 ;  /* 0x0024106d01007387 */ /* 0x000fe80000100800 */
[----:B------:R3:W-:Y:S04]  /*79e10*/  STL [R1+0x241c], R97 ;  /* 0x00241c6101007387 */ /* 0x0007e80000100800 */
[----:B------:R-:W4:Y:S01]  /*79e20*/  LDL.LU R112, [R1+0x249c] ;  /* 0x00249c0001707983 */ /* 0x000f220000300800 */
[----:B-1----:R-:W-:-:S02]  /*79e30*/  IMAD.MOV.U32 R98, RZ, RZ, R108 ;  /* 0x000000ffff627224 */ /* 0x002fc400078e006c */
[----:B------:R-:W-:Y:S01]  /*79e40*/  IMAD.MOV.U32 R99, RZ, RZ, R109 ;  /* 0x000000ffff637224 */ /* 0x000fe200078e006d */
[----:B------:R-:W-:Y:S04]  /*79e50*/  STL [R1+0x2418], R107 ;  /* 0x0024186b01007387 */ /* 0x000fe80000100800 */
[----:B------:R-:W4:Y:S04]  /*79e60*/  LDL.LU R110, [R1+0x24a4] ;  /* 0x0024a400016e7983 */ /* 0x000f280000300800 */
[----:B------:R-:W4:Y:S04]  /*79e70*/  LDL.LU R113, [R1+0x2498] ;  /* 0x0024980001717983 */ /* 0x000f280000300800 */
[----:B------:R-:W4:Y:S04]  /*79e80*/  LDL.LU R111, [R1+0x24a0] ;  /* 0x0024a000016f7983 */ /* 0x000f280000300800 */
[----:B------:R1:W-:Y:S02]  /*79e90*/  LDGSTS.E [R96+0x26800], desc[UR60][R98.64], P0 ;  /* 0x2680000062607fae */ /* 0x0003e4000812187c */
[----:B-1----:R-:W-:Y:S01]  /*79ea0*/  IMAD.MOV.U32 R98, RZ, RZ, R97 ;  /* 0x000000ffff627224 */ /* 0x002fe200078e0061 */
[----:B------:R-:W-:Y:S01]  /*79eb0*/  MOV R99, R107 ;  /* 0x0000006b00637202 */ /* 0x000fe20000000f00 */
[----:B---3--:R-:W3:Y:S04]  /*79ec0*/  LDL.LU R97, [R1+0x24ac] ;  /* 0x0024ac0001617983 */ /* 0x008ee80000300800 */
[----:B------:R1:W-:Y:S01]  /*79ed0*/  LDGSTS.E [R96+0x26880], desc[UR60][R98.64], P0 ;  /* 0x2688000062607fae */ /* 0x0003e2000812187c */
[----:B------:R-:W-:-:S05]  /*79ee0*/  IADD3 R104, P1, R104, R103, RZ ;  /* 0x0000006768687210 */ /* 0x000fca0007f3e0ff */
[----:B------:R-:W-:Y:S01]  /*79ef0*/  IMAD.X R105, R105, 0x1, R2, P1 ;  /* 0x0000000169697824 */ /* 0x000fe200008e0602 */
[----:B------:R1:W-:Y:S02]  /*79f00*/  STL [R1+0x2424], R104 ;  /* 0x0024246801007387 */ /* 0x0003e40000100800 */
[----:B-1----:R-:W-:Y:S02]  /*79f10*/  IMAD.MOV.U32 R98, RZ, RZ, R104 ;  /* 0x000000ffff627224 */ /* 0x002fe400078e0068 */
[----:B------:R1:W-:Y:S04]  /*79f20*/  STL [R1+0x2420], R105 ;  /* 0x0024206901007387 */ /* 0x0003e80000100800 */
[----:B------:R-:W3:Y:S01]  /*79f30*/  LDL.LU R104, [R1+0x24a8] ;  /* 0x0024a80001687983 */ /* 0x000ee20000300800 */
[-C--:B------:R-:W-:Y:S01]  /*79f40*/  IADD3 R102, P2, R102, R103.reuse, RZ ;  /* 0x0000006766667210 */ /* 0x080fe20007f5e0ff */
[----:B------:R-:W-:Y:S01]  /*79f50*/  IMAD.MOV.U32 R99, RZ, RZ, R105 ;  /* 0x000000ffff637224 */ /* 0x000fe200078e0069 */
[----:B------:R-:W-:Y:S01]  /*79f60*/  IADD3 R100, P3, R100, R103, RZ ;  /* 0x0000006764647210 */ /* 0x000fe20007f7e0ff */
[----:B-1----:R-:W3:Y:S04]  /*79f70*/  LDL.LU R105, [R1+0x2514] ;  /* 0x0025140001697983 */ /* 0x002ee80000300800 */
[----:B------:R-:W3:Y:S04]  /*79f80*/  LDL.LU R107, [R1+0x251c] ;  /* 0x00251c00016b7983 */ /* 0x000ee80000300800 */
[----:B------:R-:W-:Y:S01]  /*79f90*/  STL [R1+0x242c], R102 ;  /* 0x00242c6601007387 */ /* 0x000fe20000100800 */
[----:B------:R-:W-:-:S03]  /*79fa0*/  UISETP.GT.AND UP1, UPT, UR11, 0x38, UPT ;  /* 0x000000380b00788c */ /* 0x000fc6000bf24270 */
[----:B------:R1:W-:Y:S01]  /*79fb0*/  LDGSTS.E [R96+0x26900], desc[UR60][R98.64], P0 ;  /* 0x2690000062607fae */ /* 0x0003e2000812187c */
[----:B--2---:R-:W-:Y:S01]  /*79fc0*/  IADD3.X R106, R106, R2, RZ, P2, !PT ;  /* 0x000000026a6a7210 */ /* 0x004fe200017fe4ff */
[----:B----4-:R-:W-:-:S04]  /*79fd0*/  IMAD.X R101, R101, 0x1, R2, P3 ;  /* 0x0000000165657824 */ /* 0x010fc800018e0602 */
[----:B------:R2:W-:Y:S04]  /*79fe0*/  STL [R1+0x2428], R106 ;  /* 0x0024286a01007387 */ /* 0x0005e80000100800 */
[----:B------:R-:W-:Y:S04]  /*79ff0*/  STL [R1+0x2494], R100 ;  /* 0x0024946401007387 */ /* 0x000fe80000100800 */
[----:B------:R-:W4:Y:S04]  /*7a000*/  LDL.LU R108, [R1+0x2510] ;  /* 0x00251000016c7983 */ /* 0x000f280000300800 */
[----:B------:R2:W-:Y:S04]  /*7a010*/  STL [R1+0x2490], R101 ;  /* 0x0024906501007387 */ /* 0x0005e80000100800 */
[----:B------:R-:W4:Y:S01]  /*7a020*/  LDL.LU R109, [R1+0x2518] ;  /* 0x00251800016d7983 */ /* 0x000f220000300800 */
[----:B------:R-:W-:Y:S01]  /*7a030*/  USEL UR10, URZ, 0x4, !UP1 ;  /* 0x000000043f0a7887 */ /* 0x000fe2000c800000 */
[----:B-1----:R-:W-:-:S02]  /*7a040*/  IMAD.MOV.U32 R98, RZ, RZ, R102 ;  /* 0x000000ffff627224 */ /* 0x002fc400078e0066 */
[----:B------:R-:W-:Y:S01]  /*7a050*/  IMAD.MOV.U32 R99, RZ, RZ, R106 ;  /* 0x000000ffff637224 */ /* 0x000fe200078e006a */
[----:B------:R-:W-:Y:S01]  /*7a060*/  USEL UR10, UR10, URZ, !UP0 ;  /* 0x0000003f0a0a7287 */ /* 0x000fe2000c000000 */
[----:B--2---:R-:W2:Y:S04]  /*7a070*/  LDL.LU R106, [R1+0x2520] ;  /* 0x00252000016a7983 */ /* 0x004ea80000300800 */
[----:B------:R1:W-:Y:S01]  /*7a080*/  LDGSTS.E [R96+0x26980], desc[UR60][R98.64], P0 ;  /* 0x2698000062607fae */ /* 0x0003e2000812187c */
[----:B------:R-:W-:Y:S02]  /*7a090*/  ISETP.NE.U32.AND P1, PT, RZ, UR10, PT ;  /* 0x0000000aff007c0c */ /* 0x000fe4000bf25070 */
[----:B------:R-:W-:Y:S01]  /*7a0a0*/  IADD3 R112, P0, R112, R103, RZ ;  /* 0x0000006770707210 */ /* 0x000fe20007f1e0ff */
[----:B-1----:R-:W-:-:S02]  /*7a0b0*/  IMAD.MOV.U32 R99, RZ, RZ, R101 ;  /* 0x000000ffff637224 */ /* 0x002fc400078e0065 */
[----:B------:R-:W2:Y:S01]  /*7a0c0*/  LDL.LU R101, [R1+0x2524] ;  /* 0x0025240001657983 */ /* 0x000ea20000300800 */
[----:B------:R-:W-:-:S03]  /*7a0d0*/  MOV R98, R100 ;  /* 0x0000006400627202 */ /* 0x000fc60000000f00 */
[----:B------:R-:W2:Y:S04]  /*7a0e0*/  LDL.LU R102, [R1+0x2528] ;  /* 0x0025280001667983 */ /* 0x000ea80000300800 */
[----:B------:R-:W2:Y:S01]  /*7a0f0*/  LDL.LU R100, [R1+0x252c] ;  /* 0x00252c0001647983 */ /* 0x000ea20000300800 */
[--C-:B------:R-:W-:Y:S01]  /*7a100*/  IMAD.X R113, R113, 0x1, R2.reuse, P0 ;  /* 0x0000000171717824 */ /* 0x100fe200000e0602 */
[-C--:B------:R-:W-:Y:S02]  /*7a110*/  IADD3 R110, P2, R110, R103.reuse, RZ ;  /* 0x000000676e6e7210 */ /* 0x080fe40007f5e0ff */
[----:B------:R1:W-:Y:S01]  /*7a120*/  LDGSTS.E [R96+0x27000], desc[UR60][R98.64], P1 ;  /* 0x2700000062607fae */ /* 0x0003e2000892187c */
[----:B---3--:R-:W-:Y:S02]  /*7a130*/  IADD3 R97, P0, R97, R103, RZ ;  /* 0x0000006761617210 */ /* 0x008fe40007f1e0ff */
[----:B------:R-:W-:Y:S01]  /*7a140*/  IMAD.X R111, R111, 0x1, R2, P2 ;  /* 0x000000016f6f7824 */ /* 0x000fe200010e0602 */
[----:B-1----:R-:W-:Y:S01]  /*7a150*/  MOV R98, R112 ;  /* 0x0000007000627202 */ /* 0x002fe20000000f00 */
[----:B------:R-:W-:-:S05]  /*7a160*/  IMAD.MOV.U32 R99, RZ, RZ, R113 ;  /* 0x000000ffff637224 */ /* 0x000fca00078e0071 */
[----:B------:R1:W-:Y:S04]  /*7a170*/  LDGSTS.E [R96+0x27080], desc[UR60][R98.64], P1 ;  /* 0x2708000062607fae */ /* 0x0003e8000892187c */
[----:B------:R-:W-:Y:S04]  /*7a180*/  STL [R1+0x249c], R112 ;  /* 0x00249c7001007387 */ /* 0x000fe80000100800 */
[----:B------:R-:W-:Y:S04]  /*7a190*/  STL [R1+0x2498], R113 ;  /* 0x0024987101007387 */ /* 0x000fe80000100800 */
[----:B------:R-:W-:Y:S01]  /*7a1a0*/  STL [R1+0x24a4], R110 ;  /* 0x0024a46e01007387 */ /* 0x000fe20000100800 */
[----:B-1----:R-:W-:-:S02]  /*7a1b0*/  IMAD.MOV.U32 R98, RZ, RZ, R110 ;  /* 0x000000ffff627224 */ /* 0x002fc400078e006e */
[----:B------:R-:W-:Y:S01]  /*7a1c0*/  IMAD.MOV.U32 R99, RZ, RZ, R111 ;  /* 0x000000ffff637224 */ /* 0x000fe200078e006f */
[----:B------:R-:W-:-:S04]  /*7a1d0*/  IADD3.X R104, R104, R2, RZ, P0, !PT ;  /* 0x0000000268687210 */ /* 0x000fc800007fe4ff */
[----:B------:R1:W-:Y:S04]  /*7a1e0*/  LDGSTS.E [R96+0x27100], desc[UR60][R98.64], P1 ;  /* 0x2710000062607fae */ /* 0x0003e8000892187c */
[----:B------:R3:W-:Y:S04]  /*7a1f0*/  STL [R1+0x24a0], R111 ;  /* 0x0024a06f01007387 */ /* 0x0007e80000100800 */
[----:B------:R-:W-:Y:S04]  /*7a200*/  STL [R1+0x24ac], R97 ;  /* 0x0024ac6101007387 */ /* 0x000fe80000100800 */
[----:B------:R1:W-:Y:S01]  /*7a210*/  STL [R1+0x24a8], R104 ;  /* 0x0024a86801007387 */ /* 0x0003e20000100800 */
[----:B------:R-:W-:-:S03]  /*7a220*/  IADD3 R107, P2, R107, R103, RZ ;  /* 0x000000676b6b7210 */ /* 0x000fc60007f5e0ff */
[----:B---3--:R-:W3:Y:S01]  /*7a230*/  LDL.LU R111, [R1+0x2ef0] ;  /* 0x002ef000016f7983 */ /* 0x008ee20000300800 */
[----:B-1----:R-:W-:Y:S02]  /*7a240*/  IMAD.MOV.U32 R98, RZ, RZ, R97 ;  /* 0x000000ffff627224 */ /* 0x002fe400078e0061 */
[----:B------:R-:W-:Y:S01]  /*7a250*/  IMAD.MOV.U32 R99, RZ, RZ, R104 ;  /* 0x000000ffff637224 */ /* 0x000fe200078e0068 */
[----:B------:R-:W3:Y:S04]  /*7a260*/  LDL.LU R110, [R1+0x2f18] ;  /* 0x002f1800016e7983 */ /* 0x000ee80000300800 */
[----:B------:R-:W3:Y:S04]  /*7a270*/  LDL.LU R104, [R1+0x2ef4] ;  /* 0x002ef40001687983 */ /* 0x000ee80000300800 */
[----:B------:R1:W-:Y:S01]  /*7a280*/  LDGSTS.E [R96+0x27180], desc[UR60][R98.64], P1 ;  /* 0x2718000062607fae */ /* 0x0003e2000892187c */
[----:B------:R-:W-:-:S03]  /*7a290*/  IADD3 R105, P1, R105, R103, RZ ;  /* 0x0000006769697210 */ /* 0x000fc60007f3e0ff */
[----:B------:R-:W3:Y:S04]  /*7a2a0*/  LDL.LU R97, [R1+0x2eec] ;  /* 0x002eec0001617983 */ /* 0x000ee80000300800 */
[----:B------:R-:W-:Y:S01]  /*7a2b0*/  STL [R1+0x2514], R105 ;  /* 0x0025146901007387 */ /* 0x000fe20000100800 */
[----:B-1----:R-:W-:Y:S02]  /*7a2c0*/  IMAD.MOV.U32 R98, RZ, RZ, R105 ;  /* 0x000000ffff627224 */ /* 0x002fe400078e0069 */
[----:B----4-:R-:W-:Y:S01]  /*7a2d0*/  IMAD.X R108, R108, 0x1, R2, P1 ;  /* 0x000000016c6c7824 */ /* 0x010fe200008e0602 */
[----:B------:R-:W-:-:S03]  /*7a2e0*/  IADD3.X R109, R109, R2, RZ, P2, !PT ;  /* 0x000000026d6d7210 */ /* 0x000fc600017fe4ff */
[----:B------:R-:W-:Y:S01]  /*7a2f0*/  IMAD.MOV.U32 R99, RZ, RZ, R108 ;  /* 0x000000ffff637224 */ /* 0x000fe200078e006c */
[----:B------:R1:W-:Y:S04]  /*7a300*/  STL [R1+0x2510], R108 ;  /* 0x0025106c01007387 */ /* 0x0003e80000100800 */
[----:B------:R-:W-:Y:S04]  /*7a310*/  STL [R1+0x251c], R107 ;  /* 0x00251c6b01007387 */ /* 0x000fe80000100800 */
[----:B-1----:R-:W4:Y:S04]  /*7a320*/  LDL.LU R108, [R1+0x2ee8] ;  /* 0x002ee800016c7983 */ /* 0x002f280000300800 */
[----:B------:R-:W-:Y:S04]  /*7a330*/  STL [R1+0x2518], R109 ;  /* 0x0025186d01007387 */ /* 0x000fe80000100800 */
[----:B------:R-:W4:Y:S01]  /*7a340*/  LDL.LU R105, [R1+0x2ee0] ;  /* 0x002ee00001697983 */ /* 0x000f220000300800 */
[----:B------:R-:W-:-:S04]  /*7a350*/  UISETP.GT.AND UP1, UPT, UR11, 0x3c, UPT ;  /* 0x0000003c0b00788c */ /* 0x000fc8000bf24270 */
[----:B------:R-:W-:-:S04]  /*7a360*/  USEL UR10, URZ, 0x4, !UP1 ;  /* 0x000000043f0a7887 */ /* 0x000fc8000c800000 */
[----:B------:R-:W-:-:S06]  /*7a370*/  USEL UR10, UR10, URZ, !UP0 ;  /* 0x0000003f0a0a7287 */ /* 0x000fcc000c000000 */
[----:B------:R-:W-:Y:S02]  /*7a380*/  ISETP.NE.U32.AND P0, PT, RZ, UR10, PT ;  /* 0x0000000aff007c0c */ /* 0x000fe4000bf05070 */
[-C--:B--2---:R-:W-:Y:S02]  /*7a390*/  IADD3 R101, P1, R101, R103.reuse, RZ ;  /* 0x0000006765657210 */ /* 0x084fe40007f3e0ff */
[----:B------:R-:W-:-:S03]  /*7a3a0*/  IADD3 R100, P2, R100, R103, RZ ;  /* 0x0000006764647210 */ /* 0x000fc60007f5e0ff */
[--C-:B------:R-:W-:Y:S01]  /*7a3b0*/  IMAD.X R106, R106, 0x1, R2.reuse, P1 ;  /* 0x000000016a6a7824 */ /* 0x100fe200008e0602 */
[----:B------:R1:W-:Y:S05]  /*7a3c0*/  STL [R1+0x2524], R101 ;  /* 0x0025246501007387 */ /* 0x0003ea0000100800 */
[----:B------:R2:W-:Y:S04]  /*7a3d0*/  LDGSTS.E [R96+0x27800], desc[UR60][R98.64], P0 ;  /* 0x2780000062607fae */ /* 0x0005e8000812187c */
[----:B------:R-:W-:Y:S01]  /*7a3e0*/  STL [R1+0x2520], R106 ;  /* 0x0025206a01007387 */ /* 0x000fe20000100800 */
[----:B------:R-:W-:-:S03]  /*7a3f0*/  IMAD.X R102, R102, 0x1, R2, P2 ;  /* 0x0000000166667824 */ /* 0x000fc600010e0602 */
[----:B------:R-:W-:Y:S01]  /*7a400*/  STL [R1+0x252c], R100 ;  /* 0x00252c6401007387 */ /* 0x000fe20000100800 */
[----:B--2---:R-:W-:Y:S01]  /*7a410*/  IMAD.MOV.U32 R98, RZ, RZ, R107 ;  /* 0x000000ffff627224 */ /* 0x004fe200078e006b */
[----:B------:R-:W-:-:S05]  /*7a420*/  MOV R99, R109 ;  /* 0x0000006d00637202 */ /* 0x000fca0000000f00 */
[----:B------:R2:W-:Y:S01]  /*7a430*/  LDGSTS.E [R96+0x27880], desc[UR60][R98.64], P0 ;  /* 0x2788000062607fae */ /* 0x0005e2000812187c */
[----:B------:R-:W-:Y:S01]  /*7a440*/  UISETP.GT.AND UP1, UPT, UR11, 0x1, UPT ;  /* 0x000000010b00788c */ /* 0x000fe2000bf24270 */
[----:B--2---:R-:W-:Y:S01]  /*7a450*/  IMAD.MOV.U32 R98, RZ, RZ, R101 ;  /* 0x000000ffff627224 */ /* 0x004fe200078e0065 */
[----:B------:R-:W-:Y:S01]  /*7a460*/  MOV R99, R106 ;  /* 0x0000006a00637202 */ /* 0x000fe20000000f00 */
[----:B-1----:R-:W2:Y:S04]  /*7a470*/  LDL.LU R101, [R1+0x2ee4] ;  /* 0x002ee40001657983 */ /* 0x002ea80000300800 */
[----:B------:R1:W-:Y:S04]  /*7a480*/  STL [R1+0x2528], R102 ;  /* 0x0025286601007387 */ /* 0x0003e80000100800 */
[----:B------:R1:W-:Y:S01]  /*7a490*/  LDGSTS.E [R96+0x27900], desc[UR60][R98.64], P0 ;  /* 0x2790000062607fae */ /* 0x0003e2000812187c */
[----:B------:R-:W-:Y:S01]  /*7a4a0*/  USEL UR10, URZ, 0x4, !UP1 ;  /* 0x000000043f0a7887 */ /* 0x000fe2000c800000 */
[----:B-1----:R-:W-:-:S02]  /*7a4b0*/  IMAD.MOV.U32 R99, RZ, RZ, R102 ;  /* 0x000000ffff637224 */ /* 0x002fc400078e0066 */
[----:B------:R-:W2:Y:S01]  /*7a4c0*/  LDL.LU R102, [R1+0x2ed8] ;  /* 0x002ed80001667983 */ /* 0x000ea20000300800 */
[----:B------:R-:W-:Y:S01]  /*7a4d0*/  IMAD.MOV.U32 R98, RZ, RZ, R100 ;  /* 0x000000ffff627224 */ /* 0x000fe200078e0064 */
[----:B------:R-:W-:Y:S02]  /*7a4e0*/  USEL UR10, UR10, URZ, !UP0 ;  /* 0x0000003f0a0a7287 */ /* 0x000fe4000c000000 */
[----:B------:R-:W2:Y:S04]  /*7a4f0*/  LDL.LU R109, [R1+0x2e70] ;  /* 0x002e7000016d7983 */ /* 0x000ea80000300800 */
[----:B------:R-:W2:Y:S01]  /*7a500*/  LDL.LU R106, [R1+0x2e9c] ;  /* 0x002e9c00016a7983 */ /* 0x000ea20000300800 */
[----:B---3--:R-:W-:-:S03]  /*7a510*/  IADD3 R110, P1, R110, R103, RZ ;  /* 0x000000676e6e7210 */ /* 0x008fc60007f3e0ff */
[----:B------:R1:W-:Y:S04]  /*7a520*/  LDGSTS.E [R96+0x27980], desc[UR60][R98.64], P0 ;  /* 0x2798000062607fae */ /* 0x0003e8000812187c */
[----:B------:R-:W3:Y:S01]  /*7a530*/  LDL.LU R107, [R1+0x2e68] ;  /* 0x002e6800016b7983 */ /* 0x000ee20000300800 */
[----:B------:R-:W-:-:S03]  /*7a540*/  ISETP.NE.U32.AND P0, PT, RZ, UR10, PT ;  /* 0x0000000aff007c0c */ /* 0x000fc6000bf05070 */
[----:B------:R-:W3:Y:S01]  /*7a550*/  LDL.LU R100, [R1+0x2e74] ;  /* 0x002e740001647983 */ /* 0x000ee20000300800 */
[----:B------:R-:W-:Y:S01]  /*7a560*/  IMAD.X R111, R111, 0x1, R2, P1 ;  /* 0x000000016f6f7824 */ /* 0x000fe200008e0602 */
[----:B------:R-:W-:Y:S02]  /*7a570*/  LOP3.LUT R185, R181, 0x20, RZ, 0x3c, !PT ;  /* 0x00000020b5b97812 */ /* 0x000fe400078e3cff */
[-C--:B------:R-:W-:Y:S02]  /*7a580*/  IADD3 R104, P1, R104, R103.reuse, RZ ;  /* 0x0000006768687210 */ /* 0x080fe40007f3e0ff */
[----:B------:R-:W-:Y:S01]  /*7a590*/  IADD3 R97, P2, R97, R103, RZ ;  /* 0x0000006761617210 */ /* 0x000fe20007f5e0ff */
[----:B------:R-:W-:Y:S01]  /*7a5a0*/  STL [R1+0x2f18], R110 ;  /* 0x002f186e01007387 */ /* 0x000fe20000100800 */
[----:B-1----:R-:W-:Y:S01]  /*7a5b0*/  IADD3 R96, R185, UR12, RZ ;  /* 0x0000000cb9607c10 */ /* 0x002fe2000fffe0ff */
[----:B------:R-:W-:Y:S02]  /*7a5c0*/  IMAD.MOV.U32 R98, RZ, RZ, R110 ;  /* 0x000000ffff627224 */ /* 0x000fe400078e006e */
[----:B------:R-:W-:Y:S01]  /*7a5d0*/  IMAD.MOV.U32 R99, RZ, RZ, R111 ;  /* 0x000000ffff637224 */ /* 0x000fe200078e006f */
[----:B------:R-:W-:Y:S04]  /*7a5e0*/  STL [R1+0x2ef0], R111 ;  /* 0x002ef06f01007387 */ /* 0x000fe80000100800 */
[----:B------:R1:W-:Y:S04]  /*7a5f0*/  STL [R1+0x2ef4], R104 ;  /* 0x002ef46801007387 */ /* 0x0003e80000100800 */
[----:B------:R1:W-:Y:S02]  /*7a600*/  LDGSTS.E [R96+0x20200], desc[UR60][R98.64], P0 ;  /* 0x2020000062607fae */ /* 0x0003e4000812187c */
[----:B-1----:R-:W-:-:S02]  /*7a610*/  IMAD.MOV.U32 R98, RZ, RZ, R104 ;  /* 0x000000ffff627224 */ /* 0x002fc400078e0068 */
[----:B----4-:R-:W-:Y:S01]  /*7a620*/  IMAD.X R108, R108, 0x1, R2, P1 ;  /* 0x000000016c6c7824 */ /* 0x010fe200008e0602 */
[----:B------:R-:W-:-:S03]  /*7a630*/  IADD3.X R105, R105, R2, RZ, P2, !PT ;  /* 0x0000000269697210 */ /* 0x000fc600017fe4ff */
[----:B------:R-:W-:Y:S01]  /*7a640*/  IMAD.MOV.U32 R99, RZ, RZ, R108 ;  /* 0x000000ffff637224 */ /* 0x000fe200078e006c */
[----:B------:R-:W-:Y:S04]  /*7a650*/  STL [R1+0x2ee8], R108 ;  /* 0x002ee86c01007387 */ /* 0x000fe80000100800 */
[----:B------:R-:W-:Y:S04]  /*7a660*/  STL [R1+0x2eec], R97 ;  /* 0x002eec6101007387 */ /* 0x000fe80000100800 */
[----:B------:R-:W4:Y:S04]  /*7a670*/  LDL.LU R104, [R1+0x2e6c] ;  /* 0x002e6c0001687983 */ /* 0x000f280000300800 */
[----:B------:R1:W-:Y:S04]  /*7a680*/  STL [R1+0x2ee0], R105 ;  /* 0x002ee06901007387 */ /* 0x0003e80000100800 */
[----:B------:R1:W-:Y:S02]  /*7a690*/  LDGSTS.E [R96+0x20280], desc[UR60][R98.64], P0 ;  /* 0x2028000062607fae */ /* 0x0003e4000812187c */
[----:B-1----:R-:W-:-:S02]  /*7a6a0*/  MOV R99, R105 ;  /* 0x0000006900637202 */ /* 0x002fc40000000f00 */
[----:B------:R-:W4:Y:S04]  /*7a6b0*/  LDL.LU R105, [R1+0x2e60] ;  /* 0x002e600001697983 */ /* 0x000f280000300800 */
[----:B------:R-:W4:Y:S01]  /*7a6c0*/  LDL.LU R108, [R1+0x2e64] ;  /* 0x002e6400016c7983 */ /* 0x000f220000300800 */
[----:B------:R-:W-:-:S03]  /*7a6d0*/  IMAD.MOV.U32 R98, RZ, RZ, R97 ;  /* 0x000000ffff627224 */ /* 0x000fc600078e0061 */
[----:B------:R-:W4:Y:S01]  /*7a6e0*/  LDL.LU R97, [R1+0x2e1c] ;  /* 0x002e1c0001617983 */ /* 0x000f220000300800 */
[----:B------:R-:W-:-:S03]  /*7a6f0*/  UISETP.GT.AND UP1, UPT, UR11, 0x5, UPT ;  /* 0x000000050b00788c */ /* 0x000fc6000bf24270 */
[----:B------:R1:W-:Y:S01]  /*7a700*/  LDGSTS.E [R96+0x20300], desc[UR60][R98.64], P0 ;  /* 0x2030000062607fae */ /* 0x0003e2000812187c */
[----:B------:R-:W-:-:S04]  /*7a710*/  USEL UR10, URZ, 0x4, !UP1 ;  /* 0x000000043f0a7887 */ /* 0x000fc8000c800000 */
[----:B------:R-:W-:Y:S01]  /*7a720*/  USEL UR10, UR10, URZ, !UP0 ;  /* 0x0000003f0a0a7287 */ /* 0x000fe2000c000000 */
[----:B--2---:R-:W-:-:S05]  /*7a730*/  IADD3 R101, P1, R101, R103, RZ ;  /* 0x0000006765657210 */ /* 0x004fca0007f3e0ff */
[----:B------:R-:W-:Y:S01]  /*7a740*/  STL [R1+0x2ee4], R101 ;  /* 0x002ee46501007387 */ /* 0x000fe20000100800 */
[----:B------:R-:W-:-:S05]  /*7a750*/  IMAD.X R102, R102, 0x1, R2, P1 ;  /* 0x0000000166667824 */ /* 0x000fca00008e0602 */
[----:B------:R2:W-:Y:S04]  /*7a760*/  STL [R1+0x2ed8], R102 ;  /* 0x002ed86601007387 */ /* 0x0005e80000100800 */
[----:B------:R-:W4:Y:S01]  /*7a770*/  LDL.LU R110, [R1+0x2e58] ;  /* 0x002e5800016e7983 */ /* 0x000f220000300800 */
[----:B------:R-:W-:Y:S01]  /*7a780*/  IADD3 R106, P1, R106, R103, RZ ;  /* 0x000000676a6a7210 */ /* 0x000fe20007f3e0ff */
[----:B-1----:R-:W-:Y:S02]  /*7a790*/  IMAD.MOV.U32 R98, RZ, RZ, R101 ;  /* 0x000000ffff627224 */ /* 0x002fe400078e0065 */
[----:B------:R-:W-:Y:S01]  /*7a7a0*/  IMAD.MOV.U32 R99, RZ, RZ, R102 ;  /* 0x000000ffff637224 */ /* 0x000fe200078e0066 */
[----:B------:R-:W4:Y:S01]  /*7a7b0*/  LDL.LU R111, [R1+0x2df0] ;  /* 0x002df000016f7983 */ /* 0x000f220000300800 */
[----:B------:R-:W-:-:S02]  /*7a7c0*/  IADD3.X R109, R109, R2, RZ, P1, !PT ;  /* 0x000000026d6d7210 */ /* 0x000fc40000ffe4ff */
[----:B---3--:R-:W-:Y:S01]  /*7a7d0*/  IADD3 R100, P2, R100, R103, RZ ;  /* 0x0000006764647210 */ /* 0x008fe20007f5e0ff */
[----:B------:R1:W-:Y:S04]  /*7a7e0*/  LDGSTS.E [R96+0x20380], desc[UR60][R98.64], P0 ;  /* 0x2038000062607fae */ /* 0x0003e8000812187c */
[----:B--2---:R-:W2:Y:S04]  /*7a7f0*/  LDL.LU R102, [R1+0x2df4] ;  /* 0x002df40001667983 */ /* 0x004ea80000300800 */
[----:B------:R-:W3:Y:S04]  /*7a800*/  LDL.LU R101, [R1+0x2dec] ;  /* 0x002dec0001657983 */ /* 0x000ee80000300800 */
[----:B------:R-:W-:Y:S04]  /*7a810*/  STL [R1+0x2e9c], R106 ;  /* 0x002e9c6a01007387 */ /* 0x000fe80000100800 */
[----:B------:R1:W-:Y:S01]  /*7a820*/  STL [R1+0x2e70], R109 ;  /* 0x002e706d01007387 */ /* 0x0003e20000100800 */
[----:B------:R-:W-:-:S03]  /*7a830*/  ISETP.NE.U32.AND P0, PT, RZ, UR10, PT ;  /* 0x0000000aff007c0c */ /* 0x000fc6000bf05070 */
[----:B------:R1:W-:Y:S02]  /*7a840*/  STL [R1+0x2e74], R100 ;  /* 0x002e746401007387 */ /* 0x0003e40000100800 */
[----:B-1----:R-:W-:Y:S02]  /*7a850*/  IMAD.MOV.U32 R99, RZ, RZ, R109 ;  /* 0x000000ffff637224 */ /* 0x002fe400078e006d */
[----:B------:R-:W3:Y:S01]  /*7a860*/  LDL.LU R109, [R1+0x2de8] ;  /* 0x002de800016d7983 */ /* 0x000ee20000300800 */
[----:B------:R-:W-:Y:S02]  /*7a870*/  IMAD.MOV.U32 R98, RZ, RZ, R106 ;  /* 0x000000ffff627224 */ /* 0x000fe400078e006a */
[----:B------:R-:W-:-:S03]  /*7a880*/  IMAD.X R107, R107, 0x1, R2, P2 ;  /* 0x000000016b6b7824 */ /* 0x000fc600010e0602 */
[----:B------:R1:W-:Y:S04]  /*7a890*/  LDGSTS.E [R96+0x20a00], desc[UR60][R98.64], P0 ;  /* 0x20a0000062607fae */ /* 0x0003e8000812187c */
[----:B------:R-:W-:Y:S04]  /*7a8a0*/  STL [R1+0x2e68], R107 ;  /* 0x002e686b01007387 */ /* 0x000fe80000100800 */
[----:B------:R-:W3:Y:S01]  /*7a8b0*/  LDL.LU R106, [R1+0x2de0] ;  /* 0x002de000016a7983 */ /* 0x000ee20000300800 */
[----:B-1----:R-:W-:Y:S01]  /*7a8c0*/  MOV R98, R100 ;  /* 0x0000006400627202 */ /* 0x002fe20000000f00 */
[----:B------:R-:W-:-:S02]  /*7a8d0*/  IMAD.MOV.U32 R99, RZ, RZ, R107 ;  /* 0x000000ffff637224 */ /* 0x000fc400078e006b */
[----:B------:R-:W3:Y:S04]  /*7a8e0*/  LDL.LU R100, [R1+0x2de4] ;  /* 0x002de40001647983 */ /* 0x000ee80000300800 */
[----:B------:R1:W-:Y:S01]  /*7a8f0*/  LDGSTS.E [R96+0x20a80], desc[UR60][R98.64], P0 ;  /* 0x20a8000062607fae */ /* 0x0003e2000812187c */
[----:B----4-:R-:W-:-:S05]  /*7a900*/  IADD3 R104, P1, R104, R103, RZ ;  /* 0x0000006768687210 */ /* 0x010fca0007f3e0ff */
[----:B------:R-:W-:Y:S01]  /*7a910*/  STL [R1+0x2e6c], R104 ;  /* 0x002e6c6801007387 */ /* 0x000fe20000100800 */
[----:B------:R-:W-:-:S05]  /*7a920*/  IMAD.X R105, R105, 0x1, R2, P1 ;  /* 0x0000000169697824 */ /* 0x000fca00008e0602 */
[----:B------:R4:W-:Y:S01]  /*7a930*/  STL [R1+0x2e60], R105 ;  /* 0x002e606901007387 */ /* 0x0009e20000100800 */
[----:B-1----:R-:W-:-:S03]  /*7a940*/  MOV R99, R105 ;  /* 0x0000006900637202 */ /* 0x002fc60000000f00 */
[----:B----4-:R-:W4:Y:S01]  /*7a950*/  LDL.LU R105, [R1+0x2dd8] ;  /* 0x002dd80001697983 */ /* 0x010f220000300800 */
        /* <DEDUP_REMOVED lines=8> */
[----:B------:R-:W-:-:S03]  /*7a9e0*/  USEL UR10, UR10, URZ, !UP0 ;  /* 0x0000003f0a0a7287 */ /* 0x000fc6000c000000 */
[----:B------:R1:W-:Y:S03]  /*7a9f0*/  STL [R1+0x2e64], R108 ;  /* 0x002e646c01007387 */ /* 0x0003e60000100800 */
[----:B------:R-:W-:Y:S01]  /*7aa00*/  ISETP.NE.U32.AND P1, PT, RZ, UR10, PT ;  /* 0x0000000aff007c0c */ /* 0x000fe2000bf25070 */
[----:B-1----:R-:W-:Y:S02]  /*7aa10*/  IMAD.MOV.U32 R98, RZ, RZ, R108 ;  /* 0x000000ffff627224 */ /* 0x002fe400078e006c */
[----:B------:R-:W-:-:S05]  /*7aa20*/  IMAD.X R110, R110, 0x1, R2, P2 ;  /* 0x000000016e6e7824 */ /* 0x000fca00010e0602 */
[----:B------:R-:W-:Y:S01]  /*7aa30*/  MOV R99, R110 ;  /* 0x0000006e00637202 */ /* 0x000fe20000000f00 */
[----:B------:R1:W-:Y:S04]  /*7aa40*/  STL [R1+0x2e58], R110 ;  /* 0x002e586e01007387 */ /* 0x0003e80000100800 */
[----:B------:R1:W-:Y:S01]  /*7aa50*/  STL [R1+0x2e1c], R97 ;  /* 0x002e1c6101007387 */ /* 0x0003e20000100800 */
[----:B------:R-:W-:-:S03]  /*7aa60*/  IMAD.X R111, R111, 0x1, R2, P3 ;  /* 0x000000016f6f7824 */ /* 0x000fc600018e0602 */
[----:B------:R-:W4:Y:S04]  /*7aa70*/  LDL.LU R108, [R1+0x2d7c] ;  /* 0x002d7c00016c7983 */ /* 0x000f280000300800 */
[----:B------:R1:W-:Y:S01]  /*7aa80*/  LDGSTS.E [R96+0x20b80], desc[UR60][R98.64], P0 ;  /* 0x20b8000062607fae */ /* 0x0003e2000812187c */
[----:B--2---:R-:W-:-:S03]  /*7aa90*/  IADD3 R102, P0, R102, R103, RZ ;  /* 0x0000006766667210 */ /* 0x004fc60007f1e0ff */
[----:B------:R-:W-:Y:S01]  /*7aaa0*/  STL [R1+0x2df0], R111 ;  /* 0x002df06f01007387 */ /* 0x000fe20000100800 */
[----:B---3--:R-:W-:-:S03]  /*7aab0*/  IADD3 R101, P2, R101, R103, RZ ;  /* 0x0000006765657210 */ /* 0x008fc60007f5e0ff */
[----:B-1----:R-:W2:Y:S01]  /*7aac0*/  LDL.LU R110, [R1+0x2d84] ;  /* 0x002d8400016e7983 */ /* 0x002ea20000300800 */
[----:B------:R-:W-:Y:S02]  /*7aad0*/  IMAD.MOV.U32 R98, RZ, RZ, R97 ;  /* 0x000000ffff627224 */ /* 0x000fe400078e0061 */
[----:B------:R-:W-:Y:S02]  /*7aae0*/  IMAD.MOV.U32 R99, RZ, RZ, R111 ;  /* 0x000000ffff637224 */ /* 0x000fe400078e006f */
[----:B------:R-:W-:Y:S01]  /*7aaf0*/  IMAD.X R109, R109, 0x1, R2, P0 ;  /* 0x000000016d6d7824 */ /* 0x000fe200000e0602 */
[----:B------:R-:W3:Y:S04]  /*7ab00*/  LDL.LU R97, [R1+0x2d90] ;  /* 0x002d900001617983 */ /* 0x000ee80000300800 */
[----:B------:R1:W-:Y:S04]  /*7ab10*/  STL [R1+0x2df4], R102 ;  /* 0x002df46601007387 */ /* 0x0003e80000100800 */
[----:B------:R1:W-:Y:S04]  /*7ab20*/  LDGSTS.E [R96+0x21200], desc[UR60][R98.64], P1 ;  /* 0x2120000062607fae */ /* 0x0003e8000892187c */
[----:B------:R-:W-:Y:S04]  /*7ab30*/  STL [R1+0x2de8], R109 ;  /* 0x002de86d01007387 */ /* 0x000fe80000100800 */
[----:B------:R-:W-:Y:S01]  /*7ab40*/  STL [R1+0x2dec], R101 ;  /* 0x002dec6501007387 */ /* 0x000fe20000100800 */
[----:B------:R-:W-:Y:S01]  /*7ab50*/  IADD3.X R106, R106, R2, RZ, P2, !PT ;  /* 0x000000026a6a7210 */ /* 0x000fe200017fe4ff */
[----:B-1----:R-:W-:-:S02]  /*7ab60*/  IMAD.MOV.U32 R98, RZ, RZ, R102 ;  /* 0x000000ffff627224 */ /* 0x002fc400078e0066 */
[----:B------:R-:W3:Y:S01]  /*7ab70*/  LDL.LU R102, [R1+0x2d8c] ;  /* 0x002d8c0001667983 */ /* 0x000ee20000300800 */
[----:B------:R-:W-:Y:S01]  /*7ab80*/  IMAD.MOV.U32 R99, RZ, RZ, R109 ;  /* 0x000000ffff637224 */ /* 0x000fe200078e006d */
[----:B------:R-:W-:Y:S02]  /*7ab90*/  IADD3 R100, P0, R100, R103, RZ ;  /* 0x0000006764647210 */ /* 0x000fe40007f1e0ff */
[----:B------:R1:W-:Y:S04]  /*7aba0*/  STL [R1+0x2de0], R106 ;  /* 0x002de06a01007387 */ /* 0x0003e80000100800 */
[----:B------:R1:W-:Y:S02]  /*7abb0*/  LDGSTS.E [R96+0x21280], desc[UR60][R98.64], P1 ;  /* 0x2128000062607fae */ /* 0x0003e4000892187c */
[----:B-1----:R-:W-:Y:S01]  /*7abc0*/  MOV R99, R106 ;  /* 0x0000006a00637202 */ /* 0x002fe20000000f00 */
[----:B------:R-:W-:Y:S01]  /*7abd0*/  IMAD.MOV.U32 R98, RZ, RZ, R101 ;  /* 0x000000ffff627224 */ /* 0x000fe200078e0065 */
[----:B------:R-:W3:Y:S04]  /*7abe0*/  LDL.LU R106, [R1+0x2d98] ;  /* 0x002d9800016a7983 */ /* 0x000ee80000300800 */
[----:B------:R-:W3:Y:S04]  /*7abf0*/  LDL.LU R101, [R1+0x2d00] ;  /* 0x002d000001657983 */ /* 0x000ee80000300800 */
[----:B------:R-:W-:Y:S01]  /*7ac00*/  STL [R1+0x2de4], R100 ;  /* 0x002de46401007387 */ /* 0x000fe20000100800 */
[----:B------:R-:W-:-:S03]  /*7ac10*/  UISETP.GT.AND UP1, UPT, UR11, 0xd, UPT ;  /* 0x0000000d0b00788c */ /* 0x000fc6000bf24270 */
[----:B------:R1:W-:Y:S01]  /*7ac20*/  LDGSTS.E [R96+0x21300], desc[UR60][R98.64], P1 ;  /* 0x2130000062607fae */ /* 0x0003e2000892187c */
[----:B----4-:R-:W-:-:S05]  /*7ac30*/  IMAD.X R105, R105, 0x1, R2, P0 ;  /* 0x0000000169697824 */ /* 0x010fca00000e0602 */
[----:B------:R4:W-:Y:S04]  /*7ac40*/  STL [R1+0x2dd8], R105 ;  /* 0x002dd86901007387 */ /* 0x0009e80000100800 */
[----:B------:R-:W3:Y:S01]  /*7ac50*/  LDL.LU R111, [R1+0x2d94] ;  /* 0x002d9400016f7983 */ /* 0x000ee20000300800 */
[----:B------:R-:W-:Y:S01]  /*7ac60*/  USEL UR10, URZ, 0x4, !UP1 ;  /* 0x000000043f0a7887 */ /* 0x000fe2000c800000 */
[----:B-1----:R-:W-:Y:S02]  /*7ac70*/  IMAD.MOV.U32 R98, RZ, RZ, R100 ;  /* 0x000000ffff627224 */ /* 0x002fe400078e0064 */
[----:B------:R-:W-:Y:S01]  /*7ac80*/  IMAD.MOV.U32 R99, RZ, RZ, R105 ;  /* 0x000000ffff637224 */ /* 0x000fe200078e0069 */
[----:B------:R-:W3:Y:S01]  /*7ac90*/  LDL.LU R109, [R1+0x2cfc] ;  /* 0x002cfc00016d7983 */ /* 0x000ee20000300800 */
[----:B------:R-:W-:-:S03]  /*7aca0*/  USEL UR10, UR10, URZ, !UP0 ;  /* 0x0000003f0a0a7287 */ /* 0x000fc6000c000000 */
[----:B------:R1:W-:Y:S01]  /*7acb0*/  LDGSTS.E [R96+0x21380], desc[UR60][R98.64], P1 ;  /* 0x2138000062607fae */ /* 0x0003e2000892187c */
[-C--:B------:R-:W-:Y:S02]  /*7acc0*/  IADD3 R107, P1, R107, R103.reuse, RZ ;  /* 0x000000676b6b7210 */ /* 0x080fe40007f3e0ff */
[----:B------:R-:W-:Y:S02]  /*7acd0*/  IADD3 R104, P2, R104, R103, RZ ;  /* 0x0000006768687210 */ /* 0x000fe40007f5e0ff */
[----:B------:R-:W-:Y:S01]  /*7ace0*/  ISETP.NE.U32.AND P0, PT, RZ, UR10, PT ;  /* 0x0000000aff007c0c */ /* 0x000fe2000bf05070 */
[----:B----4-:R-:W4:Y:S04]  /*7acf0*/  LDL.LU R105, [R1+0x2d08] ;  /* 0x002d080001697983 */ /* 0x010f280000300800 */
[----:B------:R-:W4:Y:S04]  /*7ad00*/  LDL.LU R100, [R1+0x2d10] ;  /* 0x002d100001647983 */ /* 0x000f280000300800 */
[----:B------:R-:W-:Y:S01]  /*7ad10*/  STL [R1+0x2d80], R107 ;  /* 0x002d806b01007387 */ /* 0x000fe20000100800 */
[----:B-1----:R-:W-:Y:S01]  /*7ad20*/  IMAD.MOV.U32 R98, RZ, RZ, R107 ;  /* 0x000000ffff627224 */ /* 0x002fe200078e006b */
[----:B------:R-:W-:-:S05]  /*7ad30*/  IADD3.X R108, R108, R2, RZ, P1, !PT ;  /* 0x000000026c6c7210 */ /* 0x000fca0000ffe4ff */
[----:B------:R1:W-:Y:S01]  /*7ad40*/  STL [R1+0x2d7c], R108 ;  /* 0x002d7c6c01007387 */ /* 0x0003e20000100800 */
[----:B------:R-:W-:-:S03]  /*7ad50*/  IMAD.MOV.U32 R99, RZ, RZ, R108 ;  /* 0x000000ffff637224 */ /* 0x000fc600078e006c */
[----:B------:R3:W-:Y:S01]  /*7ad60*/  STL [R1+0x2d88], R104 ;  /* 0x002d886801007387 */ /* 0x0007e20000100800 */
[----:B--2---:R-:W-:-:S03]  /*7ad70*/  IMAD.X R110, R110, 0x1, R2, P2 ;  /* 0x000000016e6e7824 */ /* 0x004fc600010e0602 */
[----:B------:R2:W-:Y:S04]  /*7ad80*/  LDGSTS.E [R96+0x21a00], desc[UR60][R98.64], P0 ;  /* 0x21a0000062607fae */ /* 0x0005e8000812187c */
[----:B-1----:R-:W4:Y:S01]  /*7ad90*/  LDL.LU R108, [R1+0x2d04] ;  /* 0x002d0400016c7983 */ /* 0x002f220000300800 */
[----:B---3--:R-:W-:-:S03]  /*7ada0*/  IADD3 R97, P1, R97, R103, RZ ;  /* 0x0000006761617210 */ /* 0x008fc60007f3e0ff */
[----:B------:R-:W-:Y:S04]  /*7adb0*/  STL [R1+0x2d84], R110 ;  /* 0x002d846e01007387 */ /* 0x000fe80000100800 */
[----:B------:R-:W3:Y:S01]  /*7adc0*/  LDL.LU R107, [R1+0x2d0c] ;  /* 0x002d0c00016b7983 */ /* 0x000ee20000300800 */
[----:B--2---:R-:W-:Y:S01]  /*7add0*/  MOV R98, R104 ;  /* 0x0000006800627202 */ /* 0x004fe20000000f00 */
[----:B------:R-:W-:Y:S02]  /*7ade0*/  IMAD.MOV.U32 R99, RZ, RZ, R110 ;  /* 0x000000ffff637224 */ /* 0x000fe400078e006e */
[----:B------:R1:W-:Y:S04]  /*7adf0*/  STL [R1+0x2d90], R97 ;  /* 0x002d906101007387 */ /* 0x0003e80000100800 */
[----:B------:R2:W-:Y:S01]  /*7ae00*/  LDGSTS.E [R96+0x21a80], desc[UR60][R98.64], P0 ;  /* 0x21a8000062607fae */ /* 0x0005e2000812187c */
[----:B------:R-:W-:-:S05]  /*7ae10*/  IMAD.X R102, R102, 0x1, R2, P1 ;  /* 0x0000000166667824 */ /* 0x000fca00008e0602 */
[----:B------:R1:W-:Y:S04]  /*7ae20*/  STL [R1+0x2d8c], R102 ;  /* 0x002d8c6601007387 */ /* 0x0003e80000100800 */
[----:B------:R-:W3:Y:S01]  /*7ae30*/  LDL.LU R104, [R1+0x2d14] ;  /* 0x002d140001687983 */ /* 0x000ee20000300800 */
[----:B--2---:R-:W-:-:S03]  /*7ae40*/  IMAD.MOV.U32 R98, RZ, RZ, R97 ;  /* 0x000000ffff627224 */ /* 0x004fc600078e0061 */
[----:B-1----:R-:W2:Y:S01]  /*7ae50*/  LDL.LU R97, [R1+0x2d18] ;  /* 0x002d180001617983 */ /* 0x002ea20000300800 */
[----:B------:R-:W-:-:S03]  /*7ae60*/  MOV R99, R102 ;  /* 0x0000006600637202 */ /* 0x000fc60000000f00 */
[----:B------:R-:W2:Y:S04]  /*7ae70*/  LDL.LU R102, [R1+0x2c60] ;  /* 0x002c600001667983 */ /* 0x000ea80000300800 */
[----:B------:R-:W2:Y:S04]  /*7ae80*/  LDL.LU R110, [R1+0x2c68] ;  /* 0x002c6800016e7983 */ /* 0x000ea80000300800 */
[----:B------:R1:W-:Y:S01]  /*7ae90*/  LDGSTS.E [R96+0x21b00], desc[UR60][R98.64], P0 ;  /* 0x21b0000062607fae */ /* 0x0003e2000812187c */
[-C--:B------:R-:W-:Y:S02]  /*7aea0*/  IADD3 R106, P2, R106, R103.reuse, RZ ;  /* 0x000000676a6a7210 */ /* 0x080fe40007f5e0ff */
[----:B------:R-:W-:-:S03]  /*7aeb0*/  IADD3 R101, P3, R101, R103, RZ ;  /* 0x0000006765657210 */ /* 0x000fc60007f7e0ff */
[----:B------:R1:W-:Y:S02]  /*7aec0*/  STL [R1+0x2d98], R106 ;  /* 0x002d986a01007387 */ /* 0x0003e40000100800 */
[----:B-1----:R-:W-:Y:S02]  /*7aed0*/  IMAD.MOV.U32 R98, RZ, RZ, R106 ;  /* 0x000000ffff627224 */ /* 0x002fe400078e006a */
[----:B------:R-:W-:-:S05]  /*7aee0*/  IMAD.X R111, R111, 0x1, R2, P2 ;  /* 0x000000016f6f7824 */ /* 0x000fca00010e0602 */
[----:B------:R1:W-:Y:S04]  /*7aef0*/  STL [R1+0x2d94], R111 ;  /* 0x002d946f01007387 */ /* 0x0003e80000100800 */
[----:B------:R4:W-:Y:S04]  /*7af00*/  STL [R1+0x2d00], R101 ;  /* 0x002d006501007387 */ /* 0x0009e80000100800 */
[----:B------:R-:W2:Y:S01]  /*7af10*/  LDL.LU R106, [R1+0x2c5c] ;  /* 0x002c5c00016a7983 */ /* 0x000ea20000300800 */
[----:B------:R-:W-:-:S04]  /*7af20*/  UISETP.GT.AND UP1, UPT, UR11, 0x11, UPT ;  /* 0x000000110b00788c */ /* 0x000fc8000bf24270 */
[----:B------:R-:W-:Y:S01]  /*7af30*/  USEL UR10, URZ, 0x4, !UP1 ;  /* 0x000000043f0a7887 */ /* 0x000fe2000c800000 */
[----:B------:R-:W-:-:S03]  /*7af40*/  IMAD.X R109, R109, 0x1, R2, P3 ;  /* 0x000000016d6d7824 */ /* 0x000fc600018e0602 */
[----:B------:R-:W-:Y:S01]  /*7af50*/  USEL UR10, UR10, URZ, !UP0 ;  /* 0x0000003f0a0a7287 */ /* 0x000fe2000c000000 */
[----:B------:R-:W-:Y:S01]  /*7af60*/  MOV R99, R111 ;  /* 0x0000006f00637202 */ /* 0x000fe20000000f00 */
[----:B------:R-:W-:Y:S04]  /*7af70*/  STL [R1+0x2cfc], R109 ;  /* 0x002cfc6d01007387 */ /* 0x000fe80000100800 */
[----:B-1----:R-:W2:Y:S01]  /*7af80*/  LDL.LU R111, [R1+0x2c64] ;  /* 0x002c6400016f7983 */ /* 0x002ea20000300800 */
[----:B------:R-:W-:-:S03]  /*7af90*/  ISETP.NE.U32.AND P1, PT, RZ, UR10, PT ;  /* 0x0000000aff007c0c */ /* 0x000fc6000bf25070 */
[----:B------:R1:W-:Y:S01]  /*7afa0*/  LDGSTS.E [R96+0x21b80], desc[UR60][R98.64], P0 ;  /* 0x21b8000062607fae */ /* 0x0003e2000812187c */
[-C--:B----4-:R-:W-:Y:S02]  /*7afb0*/  IADD3 R105, P0, R105, R103.reuse, RZ ;  /* 0x0000006769697210 */ /* 0x090fe40007f1e0ff */
[----:B------:R-:W-:Y:S01]  /*7afc0*/  IADD3 R100, P2, R100, R103, RZ ;  /* 0x0000006764647210 */ /* 0x000fe20007f5e0ff */
[----:B-1----:R-:W-:Y:S02]  /*7afd0*/  IMAD.MOV.U32 R98, RZ, RZ, R101 ;  /* 0x000000ffff627224 */ /* 0x002fe400078e0065 */
[----:B------:R-:W-:Y:S01]  /*7afe0*/  IMAD.MOV.U32 R99, RZ, RZ, R109 ;  /* 0x000000ffff637224 */ /* 0x000fe200078e006d */
[----:B------:R-:W4:Y:S04]  /*7aff0*/  LDL.LU R101, [R1+0x2c70] ;  /* 0x002c700001657983 */ /* 0x000f280000300800 */
[----:B------:R1:W-:Y:S04]  /*7b000*/  STL [R1+0x2d08], R105 ;  /* 0x002d086901007387 */ /* 0x0003e80000100800 */
[----:B------:R1:W-:Y:S02]  /*7b010*/  LDGSTS.E [R96+0x22200], desc[UR60][R98.64], P1 ;  /* 0x2220000062607fae */ /* 0x0003e4000892187c */
[----:B-1----:R-:W-:-:S02]  /*7b020*/  IMAD.MOV.U32 R98, RZ, RZ, R105 ;  /* 0x000000ffff627224 */ /* 0x002fc400078e0069 */
[----:B------:R-:W-:-:S05]  /*7b030*/  IMAD.X R108, R108, 0x1, R2, P0 ;  /* 0x000000016c6c7824 */ /* 0x000fca00000e0602 */
[----:B------:R1:W-:Y:S04]  /*7b040*/  STL [R1+0x2d04], R108 ;  /* 0x002d046c01007387 */ /* 0x0003e80000100800 */
[----:B------:R-:W-:Y:S04]  /*7b050*/  STL [R1+0x2d10], R100 ;  /* 0x002d106401007387 */ /* 0x000fe80000100800 */
[----:B------:R-:W4:Y:S01]  /*7b060*/  LDL.LU R105, [R1+0x2c6c] ;  /* 0x002c6c0001697983 */ /* 0x000f220000300800 */
[----:B------:R-:W-:Y:S01]  /*7b070*/  IMAD.MOV.U32 R99, RZ, RZ, R108 ;  /* 0x000000ffff637224 */ /* 0x000fe200078e006c */
[----:B---3--:R-:W-:-:S04]  /*7b080*/  IADD3.X R107, R107, R2, RZ, P2, !PT ;  /* 0x000000026b6b7210 */ /* 0x008fc800017fe4ff */
[----:B------:R3:W-:Y:S04]  /*7b090*/  LDGSTS.E [R96+0x22280], desc[UR60][R98.64], P1 ;  /* 0x2228000062607fae */ /* 0x0007e8000892187c */
[----:B------:R3:W-:Y:S04]  /*7b0a0*/  STL [R1+0x2d0c], R107 ;  /* 0x002d0c6b01007387 */ /* 0x0007e80000100800 */
[----:B------:R-:W4:Y:S04]  /*7b0b0*/  LDL.LU R109, [R1+0x2c74] ;  /* 0x002c7400016d7983 */ /* 0x000f280000300800 */
[----:B-1----:R-:W4:Y:S01]  /*7b0c0*/  LDL.LU R108, [R1+0x2c78] ;  /* 0x002c7800016c7983 */ /* 0x002f220000300800 */
[----:B--2---:R-:W-:Y:S01]  /*7b0d0*/  IADD3 R97, P0, R97, R103, RZ ;  /* 0x0000006761617210 */ /* 0x004fe20007f1e0ff */
[----:B---3--:R-:W-:Y:S01]  /*7b0e0*/  IMAD.MOV.U32 R98, RZ, RZ, R100 ;  /* 0x000000ffff627224 */ /* 0x008fe200078e0064 */
[----:B------:R-:W-:-:S02]  /*7b0f0*/  MOV R99, R107 ;  /* 0x0000006b00637202 */ /* 0x000fc40000000f00 */
[----:B------:R-:W2:Y:S01]  /*7b100*/  LDL.LU R107, [R1+0x2bdc] ;  /* 0x002bdc00016b7983 */ /* 0x000ea20000300800 */
[----:B------:R-:W-:-:S03]  /*7b110*/  IMAD.X R104, R104, 0x1, R2, P0 ;  /* 0x0000000168687824 */ /* 0x000fc600000e0602 */
[----:B------:R1:W-:Y:S04]  /*7b120*/  LDGSTS.E [R96+0x22300], desc[UR60][R98.64], P1 ;  /* 0x2230000062607fae */ /* 0x0003e8000892187c */
[----:B------:R-:W3:Y:S04]  /*7b130*/  LDL.LU R100, [R1+0x2be0] ;  /* 0x002be00001647983 */ /* 0x000ee80000300800 */
[----:B------:R-:W-:Y:S01]  /*7b140*/  STL [R1+0x2d18], R97 ;  /* 0x002d186101007387 */ /* 0x000fe20000100800 */
[----:B-1----:R-:W-:Y:S02]  /*7b150*/  IMAD.MOV.U32 R98, RZ, RZ, R97 ;  /* 0x000000ffff627224 */ /* 0x002fe400078e0061 */
[----:B------:R-:W-:-:S05]  /*7b160*/  IMAD.MOV.U32 R99, RZ, RZ, R104 ;  /* 0x000000ffff637224 */ /* 0x000fca00078e0068 */
[----:B------:R1:W-:Y:S01]  /*7b170*/  LDGSTS.E [R96+0x22380], desc[UR60][R98.64], P1 ;  /* 0x2238000062607fae */ /* 0x0003e2000892187c */
[----:B------:R-:W-:-:S03]  /*7b180*/  IADD3 R102, P1, R102, R103, RZ ;  /* 0x0000006766667210 */ /* 0x000fc60007f3e0ff */
[----:B------:R1:W-:Y:S01]  /*7b190*/  STL [R1+0x2d14], R104 ;  /* 0x002d146801007387 */ /* 0x0003e20000100800 */
[----:B------:R-:W-:-:S03]  /*7b1a0*/  IADD3 R110, P2, R110, R103, RZ ;  /* 0x000000676e6e7210 */ /* 0x000fc60007f5e0ff */
[----:B-1----:R-:W2:Y:S04]  /*7b1b0*/  LDL.LU R104, [R1+0x2be8] ;  /* 0x002be80001687983 */ /* 0x002ea80000300800 */
[----:B------:R-:W2:Y:S04]  /*7b1c0*/  LDL.LU R97, [R1+0x2bf0] ;  /* 0x002bf00001617983 */ /* 0x000ea80000300800 */
[----:B------:R-:W-:Y:S01]  /*7b1d0*/  STL [R1+0x2c60], R102 ;  /* 0x002c606601007387 */ /* 0x000fe20000100800 */
[----:B------:R-:W-:-:S05]  /*7b1e0*/  IADD3.X R106, R106, R2, RZ, P1, !PT ;  /* 0x000000026a6a7210 */ /* 0x000fca0000ffe4ff */
[----:B------:R1:W-:Y:S01]  /*7b1f0*/  STL [R1+0x2c5c], R106 ;  /* 0x002c5c6a01007387 */ /* 0x0003e20000100800 */
[----:B------:R-:W-:-:S03]  /*7b200*/  IMAD.MOV.U32 R99, RZ, RZ, R106 ;  /* 0x000000ffff637224 */ /* 0x000fc600078e006a */
[----:B------:R-:W-:Y:S04]  /*7b210*/  STL [R1+0x2c68], R110 ;  /* 0x002c686e01007387 */ /* 0x000fe80000100800 */
[----:B-1----:R-:W2:Y:S01]  /*7b220*/  LDL.LU R106, [R1+0x2be4] ;  /* 0x002be400016a7983 */ /* 0x002ea20000300800 */
[----:B------:R-:W-:-:S04]  /*7b230*/  UISETP.GT.AND UP1, UPT, UR11, 0x15, UPT ;  /* 0x000000150b00788c */ /* 0x000fc8000bf24270 */
[----:B------:R-:W-:-:S04]  /*7b240*/  USEL UR10, URZ, 0x4, !UP1 ;  /* 0x000000043f0a7887 */ /* 0x000fc8000c800000 */
[----:B------:R-:W-:Y:S01]  /*7b250*/  USEL UR10, UR10, URZ, !UP0 ;  /* 0x0000003f0a0a7287 */ /* 0x000fe2000c000000 */
[----:B------:R-:W-:-:S05]  /*7b260*/  IMAD.X R111, R111, 0x1, R2, P2 ;  /* 0x000000016f6f7824 */ /* 0x000fca00010e0602 */
[----:B------:R-:W-:Y:S01]  /*7b270*/  ISETP.NE.U32.AND P0, PT, RZ, UR10, PT ;  /* 0x0000000aff007c0c */ /* 0x000fe2000bf05070 */
[----:B------:R-:W-:Y:S01]  /*7b280*/  IMAD.MOV.U32 R98, RZ, RZ, R102 ;  /* 0x000000ffff627224 */ /* 0x000fe200078e0066 */
[----:B------:R-:W-:Y:S04]  /*7b290*/  STL [R1+0x2c64], R111 ;  /* 0x002c646f01007387 */ /* 0x000fe80000100800 */
[----:B------:R-:W2:Y:S01]  /*7b2a0*/  LDL.LU R102, [R1+0x2bec] ;  /* 0x002bec0001667983 */ /* 0x000ea20000300800 */
[----:B----4-:R-:W-:-:S06]  /*7b2b0*/  IADD3 R101, P1, R101, R103, RZ ;  /* 0x0000006765657210 */ /* 0x010fcc0007f3e0ff */
[----:B------:R1:W-:Y:S04]  /*7b2c0*/  LDGSTS.E [R96+0x22a00], desc[UR60][R98.64], P0 ;  /* 0x22a0000062607fae */ /* 0x0003e8000812187c */
[----:B------:R-:W-:Y:S01]  /*7b2d0*/  STL [R1+0x2c70], R101 ;  /* 0x002c706501007387 */ /* 0x000fe20000100800 */
[----:B------:R-:W-:Y:S01]  /*7b2e0*/  UISETP.GT.AND UP1, UPT, UR11, 0x19, UPT ;  /* 0x000000190b00788c */ /* 0x000fe2000bf24270 */
[----:B-1----:R-:W-:Y:S01]  /*7b2f0*/  MOV R98, R110 ;  /* 0x0000006e00627202 */ /* 0x002fe20000000f00 */
[----:B------:R-:W-:-:S05]  /*7b300*/  IMAD.MOV.U32 R99, RZ, RZ, R111 ;  /* 0x000000ffff637224 */ /* 0x000fca00078e006f */
[----:B------:R1:W-:Y:S01]  /*7b310*/  LDGSTS.E [R96+0x22a80], desc[UR60][R98.64], P0 ;  /* 0x22a8000062607fae */ /* 0x0003e2000812187c */
[----:B------:R-:W-:-:S05]  /*7b320*/  IMAD.X R105, R105, 0x1, R2, P1 ;  /* 0x0000000169697824 */ /* 0x000fca00008e0602 */
[----:B------:R4:W-:Y:S01]  /*7b330*/  STL [R1+0x2c6c], R105 ;  /* 0x002c6c6901007387 */ /* 0x0009e20000100800 */
[----:B-1----:R-:W-:Y:S01]  /*7b340*/  MOV R99, R105 ;  /* 0x0000006900637202 */ /* 0x002fe20000000f00 */
[----:B------:R-:W-:Y:S01]  /*7b350*/  IMAD.MOV.U32 R98, RZ, RZ, R101 ;  /* 0x000000ffff627224 */ /* 0x000fe200078e0065 */
[----:B------:R-:W-:Y:S01]  /*7b360*/  IADD3 R108, P2, R108, R103, RZ ;  /* 0x000000676c6c7210 */ /* 0x000fe20007f5e0ff */
[----:B------:R-:W-:-:S03]  /*7b370*/  USEL UR10, URZ, 0x4, !UP1 ;  /* 0x000000043f0a7887 */ /* 0x000fc6000c800000 */
[----:B------:R1:W-:Y:S04]  /*7b380*/  LDGSTS.E [R96+0x22b00], desc[UR60][R98.64], P0 ;  /* 0x22b0000062607fae */ /* 0x0003e8000812187c */
[----:B----4-:R-:W4:Y:S04]  /*7b390*/  LDL.LU R105, [R1+0x2bf4] ;  /* 0x002bf40001697983 */ /* 0x010f280000300800 */
[----:B------:R-:W4:Y:S01]  /*7b3a0*/  LDL.LU R101, [R1+0x2bf8] ;  /* 0x002bf80001657983 */ /* 0x000f220000300800 */
[----:B------:R-:W-:Y:S01]  /*7b3b0*/  IMAD.X R109, R109, 0x1, R2, P2 ;  /* 0x000000016d6d7824 */ /* 0x000fe200010e0602 */
[----:B------:R-:W-:-:S02]  /*7b3c0*/  USEL UR10, UR10, URZ, !UP0 ;  /* 0x0000003f0a0a7287 */ /* 0x000fc4000c000000 */
[----:B------:R-:W-:Y:S04]  /*7b3d0*/  STL [R1+0x2c78], R108 ;  /* 0x002c786c01007387 */ /* 0x000fe80000100800 */
[----:B------:R-:W-:Y:S01]  /*7b3e0*/  STL [R1+0x2c74], R109 ;  /* 0x002c746d01007387 */ /* 0x000fe20000100800 */
[----:B---3--:R-:W-:Y:S01]  /*7b3f0*/  IADD3 R100, P3, R100, R103, RZ ;  /* 0x0000006764647210 */ /* 0x008fe20007f7e0ff */
[----:B-1----:R-:W-:Y:S01]  /*7b400*/  IMAD.MOV.U32 R98, RZ, RZ, R108 ;  /* 0x000000ffff627224 */ /* 0x002fe200078e006c */
[----:B------:R-:W-:-:S03]  /*7b410*/  MOV R99, R109 ;  /* 0x0000006d00637202 */ /* 0x000fc60000000f00 */
[----:B--2---:R-:W-:Y:S01]  /*7b420*/  IMAD.X R107, R107, 0x1, R2, P3 ;  /* 0x000000016b6b7824 */ /* 0x004fe200018e0602 */
[----:B------:R1:W-:Y:S04]  /*7b430*/  STL [R1+0x2be0], R100 ;  /* 0x002be06401007387 */ /* 0x0003e80000100800 */
[----:B------:R-:W2:Y:S01]  /*7b440*/  LDL.LU R112, [R1+0x2134] ;  /* 0x0021340001707983 */ /* 0x000ea20000300800 */
[----:B------:R-:W-:-:S03]  /*7b450*/  ISETP.NE.U32.AND P1, PT, RZ, UR10, PT ;  /* 0x0000000aff007c0c */ /* 0x000fc6000bf25070 */
[----:B------:R3:W-:Y:S04]  /*7b460*/  LDGSTS.E [R96+0x22b80], desc[UR60][R98.64], P0 ;  /* 0x22b8000062607fae */ /* 0x0007e8000812187c */
[----:B------:R-:W-:Y:S04]  /*7b470*/  STL [R1+0x2bdc], R107 ;  /* 0x002bdc6b01007387 */ /* 0x000fe80000100800 */
[----:B------:R-:W2:Y:S04]  /*7b480*/  LDL.LU R110, [R1+0x213c] ;  /* 0x00213c00016e7983 */ /* 0x000ea80000300800 */
[----:B------:R-:W2:Y:S04]  /*7b490*/  LDL.LU R113, [R1+0x2130] ;  /* 0x0021300001717983 */ /* 0x000ea80000300800 */
[----:B------:R-:W2:Y:S01]  /*7b4a0*/  LDL.LU R111, [R1+0x2138] ;  /* 0x00213800016f7983 */ /* 0x000ea20000300800 */
[----:B---3--:R-:W-:-:S02]  /*7b4b0*/  IMAD.MOV.U32 R98, RZ, RZ, R100 ;  /* 0x000000ffff627224 */ /* 0x008fc400078e0064 */
[----:B------:R-:W-:Y:S01]  /*7b4c0*/  IMAD.MOV.U32 R99, RZ, RZ, R107 ;  /* 0x000000ffff637224 */ /* 0x000fe200078e006b */
[----:B-1----:R-:W3:Y:S04]  /*7b4d0*/  LDL.LU R100, [R1+0x2144] ;  /* 0x0021440001647983 */ /* 0x002ee80000300800 */
[----:B------:R1:W-:Y:S01]  /*7b4e0*/  LDGSTS.E [R96+0x23200], desc[UR60][R98.64], P1 ;  /* 0x2320000062607fae */ /* 0x0003e2000892187c */
[-C--:B------:R-:W-:Y:S02]  /*7b4f0*/  IADD3 R104, P0, R104, R103.reuse, RZ ;  /* 0x0000006768687210 */ /* 0x080fe40007f1e0ff */
[----:B------:R-:W-:-:S03]  /*7b500*/  IADD3 R97, P2, R97, R103, RZ ;  /* 0x0000006761617210 */ /* 0x000fc60007f5e0ff */
[----:B------:R1:W-:Y:S02]  /*7b510*/  STL [R1+0x2be8], R104 ;  /* 0x002be86801007387 */ /* 0x0003e40000100800 */
[----:B-1----:R-:W-:Y:S02]  /*7b520*/  IMAD.MOV.U32 R98, RZ, RZ, R104 ;  /* 0x000000ffff627224 */ /* 0x002fe400078e0068 */
[----:B------:R-:W-:-:S05]  /*7b530*/  IMAD.X R106, R106, 0x1, R2, P0 ;  /* 0x000000016a6a7824 */ /* 0x000fca00000e0602 */
[----:B------:R-:W-:Y:S04]  /*7b540*/  STL [R1+0x2be4], R106 ;  /* 0x002be46a01007387 */ /* 0x000fe80000100800 */
[----:B------:R1:W-:Y:S04]  /*7b550*/  STL [R1+0x2bf0], R97 ;  /* 0x002bf06101007387 */ /* 0x0003e80000100800 */
[----:B------:R-:W3:Y:S01]  /*7b560*/  LDL.LU R104, [R1+0x2140] ;  /* 0x0021400001687983 */ /* 0x000ee20000300800 */
[----:B------:R-:W-:-:S05]  /*7b570*/  IMAD.MOV.U32 R99, RZ, RZ, R106 ;  /* 0x000000ffff637224 */ /* 0x000fca00078e006a */
[----:B------:R1:W-:Y:S01]  /*7b580*/  LDGSTS.E [R96+0x23280], desc[UR60][R98.64], P1 ;  /* 0x2328000062607fae */ /* 0x0003e2000892187c */
[----:B------:R-:W-:-:S05]  /*7b590*/  IADD3.X R102, R102, R2, RZ, P2, !PT ;  /* 0x0000000266667210 */ /* 0x000fca00017fe4ff */
[----:B------:R1:W-:Y:S04]  /*7b5a0*/  STL [R1+0x2bec], R102 ;  /* 0x002bec6601007387 */ /* 0x0003e80000100800 */
[----:B------:R-:W3:Y:S01]  /*7b5b0*/  LDL.LU R109, [R1+0x2148] ;  /* 0x00214800016d7983 */ /* 0x000ee20000300800 */
[----:B-1----:R-:W-:-:S03]  /*7b5c0*/  IMAD.MOV.U32 R98, RZ, RZ, R97 ;  /* 0x000000ffff627224 */ /* 0x002fc600078e0061 */
[----:B------:R-:W3:Y:S01]  /*7b5d0*/  LDL.LU R97, [R1+0x214c] ;  /* 0x00214c0001617983 */ /* 0x000ee20000300800 */
[----:B------:R-:W-:-:S03]  /*7b5e0*/  MOV R99, R102 ;  /* 0x0000006600637202 */ /* 0x000fc60000000f00 */
[----:B------:R-:W3:Y:S04]  /*7b5f0*/  LDL.LU R108, [R1+0x21b0] ;  /* 0x0021b000016c7983 */ /* 0x000ee80000300800 */
[----:B------:R-:W3:Y:S01]  /*7b600*/  LDL.LU R102, [R1+0x21b4] ;  /* 0x0021b40001667983 */ /* 0x000ee20000300800 */
[----:B------:R-:W-:-:S03]  /*7b610*/  UISETP.GT.AND UP1, UPT, UR11, 0x1d, UPT ;  /* 0x0000001d0b00788c */ /* 0x000fc6000bf24270 */
[----:B------:R1:W-:Y:S01]  /*7b620*/  LDGSTS.E [R96+0x23300], desc[UR60][R98.64], P1 ;  /* 0x2330000062607fae */ /* 0x0003e2000892187c */
[----:B------:R-:W-:-:S04]  /*7b630*/  USEL UR10, URZ, 0x4, !UP1 ;  /* 0x000000043f0a7887 */ /* 0x000fc8000c800000 */
[----:B------:R-:W-:Y:S01]  /*7b640*/  USEL UR10, UR10, URZ, !UP0 ;  /* 0x0000003f0a0a7287 */ /* 0x000fe2000c000000 */
[----:B----4-:R-:W-:-:S05]  /*7b650*/  IADD3 R101, P0, R101, R103, RZ ;  /* 0x0000006765657210 */ /* 0x010fca0007f1e0ff */
[----:B------:R-:W-:Y:S02]  /*7b660*/  IMAD.X R105, R105, 0x1, R2, P0 ;  /* 0x0000000169697824 */ /* 0x000fe400000e0602 */
[----:B-1----:R-:W-:Y:S02]  /*7b670*/  IMAD.MOV.U32 R98, RZ, RZ, R101 ;  /* 0x000000ffff627224 */ /* 0x002fe400078e0065 */
[----:B------:R-:W-:Y:S01]  /*7b680*/  IMAD.MOV.U32 R99, RZ, RZ, R105 ;  /* 0x000000ffff637224 */ /* 0x000fe200078e0069 */
[----:B------:R-:W-:Y:S04]  /*7b690*/  STL [R1+0x2bf8], R101 ;  /* 0x002bf86501007387 */ /* 0x000fe80000100800 */
[----:B------:R1:W-:Y:S04]  /*7b6a0*/  STL [R1+0x2bf4], R105 ;  /* 0x002bf46901007387 */ /* 0x0003e80000100800 */
[----:B------:R-:W4:Y:S04]  /*7b6b0*/  LDL.LU R107, [R1+0x21b8] ;  /* 0x0021b800016b7983 */ /* 0x000f280000300800 */
[----:B------:R-:W4:Y:S04]  /*7b6c0*/  LDL.LU R106, [R1+0x21bc] ;  /* 0x0021bc00016a7983 */ /* 0x000f280000300800 */
[----:B------:R3:W-:Y:S01]  /*7b6d0*/  LDGSTS.E [R96+0x23380], desc[UR60][R98.64], P1 ;  /* 0x2338000062607fae */ /* 0x0007e2000892187c */
[----:B------:R-:W-:-:S02]  /*7b6e0*/  ISETP.NE.U32.AND P0, PT, RZ, UR10, PT ;  /* 0x0000000aff007c0c */ /* 0x000fc4000bf05070 */
[-C--:B--2---:R-:W-:Y:S01]  /*7b6f0*/  IADD3 R112, P1, R112, R103.reuse, RZ ;  /* 0x0000006770707210 */ /* 0x084fe20007f3e0ff */
[----:B-1----:R-:W2:Y:S01]  /*7b700*/  LDL.LU R105, [R1+0x21c0] ;  /* 0x0021c00001697983 */ /* 0x002ea20000300800 */
[----:B------:R-:W-:Y:S02]  /*7b710*/  IADD3 R110, P2, R110, R103, RZ ;  /* 0x000000676e6e7210 */ /* 0x000fe40007f5e0ff */
[----:B------:R-:W-:Y:S01]  /*7b720*/  IADD3.X R113, R113, R2, RZ, P1, !PT ;  /* 0x0000000271717210 */ /* 0x000fe20000ffe4ff */
[----:B------:R-:W2:Y:S01]  /*7b730*/  LDL.LU R101, [R1+0x21c4] ;  /* 0x0021c40001657983 */ /* 0x000ea20000300800 */
[----:B---3--:R-:W-:-:S03]  /*7b740*/  IMAD.MOV.U32 R98, RZ, RZ, R112 ;  /* 0x000000ffff627224 */ /* 0x008fc600078e0070 */
[----:B------:R-:W-:Y:S02]  /*7b750*/  IMAD.MOV.U32 R99, RZ, RZ, R113 ;  /* 0x000000ffff637224 */ /* 0x000fe400078e0071 */
[----:B------:R-:W-:Y:S01]  /*7b760*/  IMAD.X R111, R111, 0x1, R2, P2 ;  /* 0x000000016f6f7824 */ /* 0x000fe200010e0602 */
[----:B------:R-:W-:Y:S02]  /*7b770*/  IADD3 R100, P1, R100, R103, RZ ;  /* 0x0000006764647210 */ /* 0x000fe40007f3e0ff */
[----:B------:R1:W-:Y:S04]  /*7b780*/  LDGSTS.E [R96+0x23a00], desc[UR60][R98.64], P0 ;  /* 0x23a0000062607fae */ /* 0x0003e8000812187c */
[----:B------:R-:W-:Y:S04]  /*7b790*/  STL [R1+0x2134], R112 ;  /* 0x0021347001007387 */ /* 0x000fe80000100800 */
[----:B------:R-:W-:Y:S04]  /*7b7a0*/  STL [R1+0x2130], R113 ;  /* 0x0021307101007387 */ /* 0x000fe80000100800 */
[----:B------:R-:W-:Y:S04]  /*7b7b0*/  STL [R1+0x213c], R110 ;  /* 0x00213c6e01007387 */ /* 0x000fe80000100800 */
[----:B------:R-:W-:Y:S04]  /*7b7c0*/  STL [R1+0x2138], R111 ;  /* 0x0021386f01007387 */ /* 0x000fe80000100800 */
[----:B------:R-:W-:Y:S01]  /*7b7d0*/  STL [R1+0x2144], R100 ;  /* 0x0021446401007387 */ /* 0x000fe20000100800 */
[----:B-1----:R-:W-:Y:S01]  /*7b7e0*/  MOV R98, R110 ;  /* 0x0000006e00627202 */ /* 0x002fe20000000f00 */
[----:B------:R-:W-:-:S05]  /*7b7f0*/  IMAD.MOV.U32 R99, RZ, RZ, R111 ;  /* 0x000000ffff637224 */ /* 0x000fca00078e006f */
[----:B------:R1:W-:Y:S02]  /*7b800*/  LDGSTS.E [R96+0x23a80], desc[UR60][R98.64], P0 ;  /* 0x23a8000062607fae */ /* 0x0003e4000812187c */
[----:B-1----:R-:W-:Y:S02]  /*7b810*/  IMAD.MOV.U32 R98, RZ, RZ, R100 ;  /* 0x000000ffff627224 */ /* 0x002fe400078e0064 */
[----:B------:R-:W-:-:S05]  /*7b820*/  IMAD.X R104, R104, 0x1, R2, P1 ;  /* 0x0000000168687824 */ /* 0x000fca00008e0602 */
[----:B------:R1:W-:Y:S01]  /*7b830*/  STL [R1+0x2140], R104 ;  /* 0x0021406801007387 */ /* 0x0003e20000100800 */
[----:B------:R-:W-:Y:S01]  /*7b840*/  MOV R99, R104 ;  /* 0x0000006800637202 */ /* 0x000fe20000000f00 */
[----:B------:R-:W-:Y:S02]  /*7b850*/  UISETP.GT.AND UP1, UPT, UR11, 0x21, UPT ;  /* 0x000000210b00788c */ /* 0x000fe4000bf24270 */
[----:B-1----:R-:W3:Y:S04]  /*7b860*/  LDL.LU R104, [R1+0x21c8] ;  /* 0x0021c80001687983 */ /* 0x002ee80000300800 */
[----:B------:R-:W3:Y:S01]  /*7b870*/  LDL.LU R100, [R1+0x21cc] ;  /* 0x0021cc0001647983 */ /* 0x000ee20000300800 */
[----:B------:R-:W-:Y:S01]  /*7b880*/  IADD3 R97, P2, R97, R103, RZ ;  /* 0x0000006761617210 */ /* 0x000fe20007f5e0ff */
[----:B------:R-:W-:-:S02]  /*7b890*/  USEL UR10, URZ, 0x4, !UP1 ;  /* 0x000000043f0a7887 */ /* 0x000fc4000c800000 */
[----:B------:R1:W-:Y:S02]  /*7b8a0*/  LDGSTS.E [R96+0x23b00], desc[UR60][R98.64], P0 ;  /* 0x23b0000062607fae */ /* 0x0003e4000812187c */
[--C-:B------:R-:W-:Y:S01]  /*7b8b0*/  IMAD.X R109, R109, 0x1, R2.reuse, P2 ;  /* 0x000000016d6d7824 */ /* 0x100fe200010e0602 */
[----:B------:R-:W-:Y:S01]  /*7b8c0*/  IADD3 R102, P3, R102, R103, RZ ;  /* 0x0000006766667210 */ /* 0x000fe20007f7e0ff */
[----:B------:R1:W-:Y:S04]  /*7b8d0*/  STL [R1+0x214c], R97 ;  /* 0x00214c6101007387 */ /* 0x0003e80000100800 */
[----:B------:R-:W-:Y:S01]  /*7b8e0*/  STL [R1+0x2148], R109 ;  /* 0x0021486d01007387 */ /* 0x000fe20000100800 */
[----:B------:R-:W-:-:S03]  /*7b8f0*/  IMAD.X R108, R108, 0x1, R2, P3 ;  /* 0x000000016c6c7824 */ /* 0x000fc600018e0602 */
[----:B------:R1:W-:Y:S04]  /*7b900*/  STL [R1+0x21b4], R102 ;  /* 0x0021b46601007387 */ /* 0x0003e80000100800 */
[----:B------:R-:W3:Y:S01]  /*7b910*/  LDL.LU R112, [R1+0x2234] ;  /* 0x0022340001707983 */ /* 0x000ee20000300800 */
[----:B------:R-:W-:Y:S01]  /*7b920*/  USEL UR10, UR10, URZ, !UP0 ;  /* 0x0000003f0a0a7287 */ /* 0x000fe2000c000000 */
[----:B-1----:R-:W-:Y:S02]  /*7b930*/  IMAD.MOV.U32 R98, RZ, RZ, R97 ;  /* 0x000000ffff627224 */ /* 0x002fe400078e0061 */
[----:B------:R1:W-:Y:S01]  /*7b940*/  STL [R1+0x21b0], R108 ;  /* 0x0021b06c01007387 */ /* 0x0003e20000100800 */
[----:B------:R-:W-:-:S03]  /*7b950*/  MOV R99, R109 ;  /* 0x0000006d00637202 */ /* 0x000fc60000000f00 */
[----:B------:R-:W3:Y:S04]  /*7b960*/  LDL.LU R97, [R1+0x223c] ;  /* 0x00223c0001617983 */ /* 0x000ee80000300800 */
[----:B------:R-:W3:Y:S01]  /*7b970*/  LDL.LU R113, [R1+0x2230] ;  /* 0x0022300001717983 */ /* 0x000ee20000300800 */
[----:B------:R-:W-:-:S03]  /*7b980*/  ISETP.NE.U32.AND P1, PT, RZ, UR10, PT ;  /* 0x0000000aff007c0c */ /* 0x000fc6000bf25070 */
[----:B------:R1:W-:Y:S02]  /*7b990*/  LDGSTS.E [R96+0x23b80], desc[UR60][R98.64], P0 ;  /* 0x23b8000062607fae */ /* 0x0003e4000812187c */
[----:B-1----:R-:W-:Y:S02]  /*7b9a0*/  IMAD.MOV.U32 R98, RZ, RZ, R102 ;  /* 0x000000ffff627224 */ /* 0x002fe400078e0066 */
[----:B------:R-:W3:Y:S01]  /*7b9b0*/  LDL.LU R102, [R1+0x2238] ;  /* 0x0022380001667983 */ /* 0x000ee20000300800 */
[----:B------:R-:W-:-:S05]  /*7b9c0*/  IMAD.MOV.U32 R99, RZ, RZ, R108 ;  /* 0x000000ffff637224 */ /* 0x000fca00078e006c */
[----:B------:R1:W-:Y:S01]  /*7b9d0*/  LDGSTS.E [R96+0x24200], desc[UR60][R98.64], P1 ;  /* 0x2420000062607fae */ /* 0x0003e2000892187c */
[----:B----4-:R-:W-:-:S05]  /*7b9e0*/  IADD3 R106, P0, R106, R103, RZ ;  /* 0x000000676a6a7210 */ /* 0x010fca0007f1e0ff */
[----:B------:R-:W-:Y:S01]  /*7b9f0*/  IMAD.X R107, R107, 0x1, R2, P0 ;  /* 0x000000016b6b7824 */ /* 0x000fe200000e0602 */
[----:B------:R-:W-:Y:S01]  /*7ba00*/  STL [R1+0x21bc], R106 ;  /* 0x0021bc6a01007387 */ /* 0x000fe20000100800 */
[----:B--2---:R-:W-:-:S03]  /*7ba10*/  IADD3 R101, P2, R101, R103, RZ ;  /* 0x0000006765657210 */ /* 0x004fc60007f5e0ff */
[----:B------:R-:W-:Y:S01]  /*7ba20*/  STL [R1+0x21b8], R107 ;  /* 0x0021b86b01007387 */ /* 0x000fe20000100800 */
[----:B-1----:R-:W-:Y:S02]  /*7ba30*/  IMAD.MOV.U32 R98, RZ, RZ, R106 ;  /* 0x000000ffff627224 */ /* 0x002fe400078e006a */
[----:B------:R-:W-:Y:S01]  /*7ba40*/  IMAD.MOV.U32 R99, RZ, RZ, R107 ;  /* 0x000000ffff637224 */ /* 0x000fe200078e006b */
[----:B------:R-:W-:Y:S01]  /*7ba50*/  IADD3.X R105, R105, R2, RZ, P2, !PT ;  /* 0x0000000269697210 */ /* 0x000fe200017fe4ff */
[----:B------:R1:W-:Y:S04]  /*7ba60*/  STL [R1+0x21c4], R101 ;  /* 0x0021c46501007387 */ /* 0x0003e80000100800 */
[----:B------:R-:W2:Y:S04]  /*7ba70*/  LDL.LU R110, [R1+0x2244] ;  /* 0x00224400016e7983 */ /* 0x000ea80000300800 */
[----:B------:R4:W-:Y:S04]  /*7ba80*/  LDGSTS.E [R96+0x24280], desc[UR60][R98.64], P1 ;  /* 0x2428000062607fae */ /* 0x0009e8000892187c */
[----:B------:R-:W-:Y:S04]  /*7ba90*/  STL [R1+0x21c0], R105 ;  /* 0x0021c06901007387 */ /* 0x000fe80000100800 */
[----:B------:R-:W2:Y:S04]  /*7baa0*/  LDL.LU R111, [R1+0x2240] ;  /* 0x00224000016f7983 */ /* 0x000ea80000300800 */
[----:B------:R-:W2:Y:S01]  /*7bab0*/  LDL.LU R108, [R1+0x2248] ;  /* 0x00224800016c7983 */ /* 0x000ea20000300800 */
[----:B----4-:R-:W-:-:S03]  /*7bac0*/  IMAD.MOV.U32 R98, RZ, RZ, R101 ;  /* 0x000000ffff627224 */ /* 0x010fc600078e0065 */
[----:B-1----:R-:W4:Y:S04]  /*7bad0*/  LDL.LU R101, [R1+0x224c] ;  /* 0x00224c0001657983 */ /* 0x002f280000300800 */
[----:B------:R-:W4:Y:S01]  /*7bae0*/  LDL.LU R109, [R1+0x22b0] ;  /* 0x0022b000016d7983 */ /* 0x000f220000300800 */
[----:B------:R-:W-:-:S03]  /*7baf0*/  MOV R99, R105 ;  /* 0x0000006900637202 */ /* 0x000fc60000000f00 */
[----:B------:R-:W4:Y:S04]  /*7bb00*/  LDL.LU R107, [R1+0x22b4] ;  /* 0x0022b400016b7983 */ /* 0x000f280000300800 */
[----:B------:R1:W-:Y:S01]  /*7bb10*/  LDGSTS.E [R96+0x24300], desc[UR60][R98.64], P1 ;  /* 0x2430000062607fae */ /* 0x0003e2000892187c */
[----:B---3--:R-:W-:-:S05]  /*7bb20*/  IADD3 R100, P0, R100, R103, RZ ;  /* 0x0000006764647210 */ /* 0x008fca0007f1e0ff */
[----:B------:R-:W-:Y:S01]  /*7bb30*/  IMAD.X R104, R104, 0x1, R2, P0 ;  /* 0x0000000168687824 */ /* 0x000fe200000e0602 */
[----:B------:R3:W-:Y:S01]  /*7bb40*/  STL [R1+0x21cc], R100 ;  /* 0x0021cc6401007387 */ /* 0x0007e20000100800 */
[----:B-1----:R-:W-:-:S03]  /*7bb50*/  IMAD.MOV.U32 R98, RZ, RZ, R100 ;  /* 0x000000ffff627224 */ /* 0x002fc600078e0064 */
[----:B------:R1:W-:Y:S04]  /*7bb60*/  STL [R1+0x21c8], R104 ;  /* 0x0021c86801007387 */ /* 0x0003e80000100800 */
[----:B------:R-:W4:Y:S04]  /*7bb70*/  LDL.LU R106, [R1+0x22b8] ;  /* 0x0022b800016a7983 */ /* 0x000f280000300800 */
        /* <DEDUP_REMOVED lines=8> */
[-C--:B------:R-:W-:Y:S02]  /*7bc00*/  IADD3 R112, P1, R112, R103.reuse, RZ ;  /* 0x0000006770707210 */ /* 0x080fe40007f3e0ff */
[----:B------:R-:W-:-:S03]  /*7bc10*/  IADD3 R97, P2, R97, R103, RZ ;  /* 0x0000006761617210 */ /* 0x000fc60007f5e0ff */
[----:B------:R-:W-:Y:S02]  /*7bc20*/  ISETP.NE.U32.AND P0, PT, RZ, UR10, PT ;  /* 0x0000000aff007c0c */ /* 0x000fe4000bf05070 */
[----:B------:R-:W-:Y:S01]  /*7bc30*/  IADD3.X R113, R113, R2, RZ, P1, !PT ;  /* 0x0000000271717210 */ /* 0x000fe20000ffe4ff */
[----:B-1----:R-:W-:Y:S02]  /*7bc40*/  IMAD.MOV.U32 R98, RZ, RZ, R112 ;  /* 0x000000ffff627224 */ /* 0x002fe400078e0070 */
[----:B------:R-:W-:Y:S02]  /*7bc50*/  IMAD.X R102, R102, 0x1, R2, P2 ;  /* 0x0000000166667824 */ /* 0x000fe400010e0602 */
[----:B------:R-:W-:Y:S01]  /*7bc60*/  IMAD.MOV.U32 R99, RZ, RZ, R113 ;  /* 0x000000ffff637224 */ /* 0x000fe200078e0071 */
[----:B------:R-:W-:Y:S04]  /*7bc70*/  STL [R1+0x2234], R112 ;  /* 0x0022347001007387 */ /* 0x000fe80000100800 */
[----:B------:R-:W-:Y:S04]  /*7bc80*/  STL [R1+0x2230], R113 ;  /* 0x0022307101007387 */ /* 0x000fe80000100800 */
[----:B------:R-:W-:Y:S04]  /*7bc90*/  STL [R1+0x223c], R97 ;  /* 0x00223c6101007387 */ /* 0x000fe80000100800 */
[----:B------:R1:W-:Y:S04]  /*7bca0*/  STL [R1+0x2238], R102 ;  /* 0x0022386601007387 */ /* 0x0003e80000100800 */
[----:B------:R1:W-:Y:S02]  /*7bcb0*/  LDGSTS.E [R96+0x24a00], desc[UR60][R98.64], P0 ;  /* 0x24a0000062607fae */ /* 0x0003e4000812187c */
[----:B-1----:R-:W-:Y:S01]  /*7bcc0*/  IMAD.MOV.U32 R99, RZ, RZ, R102 ;  /* 0x000000ffff637224 */ /* 0x002fe200078e0066 */
[----:B------:R-:W-:Y:S01]  /*7bcd0*/  MOV R98, R97 ;  /* 0x0000006100627202 */ /* 0x000fe20000000f00 */
[----:B------:R-:W3:Y:S04]  /*7bce0*/  LDL.LU R102, [R1+0x22c8] ;  /* 0x0022c80001667983 */ /* 0x000ee80000300800 */
[----:B------:R-:W3:Y:S01]  /*7bcf0*/  LDL.LU R97, [R1+0x22cc] ;  /* 0x0022cc0001617983 */ /* 0x000ee20000300800 */
[----:B------:R-:W-:-:S03]  /*7bd00*/  UISETP.GT.AND UP1, UPT, UR11, 0x29, UPT ;  /* 0x000000290b00788c */ /* 0x000fc6000bf24270 */
[----:B------:R1:W-:Y:S01]  /*7bd10*/  LDGSTS.E [R96+0x24a80], desc[UR60][R98.64], P0 ;  /* 0x24a8000062607fae */ /* 0x0003e2000812187c */
[----:B--2---:R-:W-:Y:S01]  /*7bd20*/  IADD3 R110, P1, R110, R103, RZ ;  /* 0x000000676e6e7210 */ /* 0x004fe20007f3e0ff */
[----:B------:R-:W-:-:S04]  /*7bd30*/  USEL UR10, URZ, 0x4, !UP1 ;  /* 0x000000043f0a7887 */ /* 0x000fc8000c800000 */
[----:B------:R-:W-:Y:S02]  /*7bd40*/  IMAD.X R111, R111, 0x1, R2, P1 ;  /* 0x000000016f6f7824 */ /* 0x000fe400008e0602 */
[----:B-1----:R-:W-:Y:S01]  /*7bd50*/  IMAD.MOV.U32 R98, RZ, RZ, R110 ;  /* 0x000000ffff627224 */ /* 0x002fe200078e006e */
[----:B------:R-:W-:Y:S02]  /*7bd60*/  USEL UR10, UR10, URZ, !UP0 ;  /* 0x0000003f0a0a7287 */ /* 0x000fe4000c000000 */
[----:B------:R-:W-:Y:S02]  /*7bd70*/  MOV R99, R111 ;  /* 0x0000006f00637202 */ /* 0x000fe40000000f00 */
[----:B----4-:R-:W-:-:S03]  /*7bd80*/  IADD3 R101, P2, R101, R103, RZ ;  /* 0x0000006765657210 */ /* 0x010fc60007f5e0ff */
[----:B------:R1:W-:Y:S02]  /*7bd90*/  LDGSTS.E [R96+0x24b00], desc[UR60][R98.64], P0 ;  /* 0x24b0000062607fae */ /* 0x0003e4000812187c */
[--C-:B------:R-:W-:Y:S01]  /*7bda0*/  IMAD.X R108, R108, 0x1, R2.reuse, P2 ;  /* 0x000000016c6c7824 */ /* 0x100fe200010e0602 */
[----:B------:R-:W-:Y:S01]  /*7bdb0*/  IADD3 R107, P3, R107, R103, RZ ;  /* 0x000000676b6b7210 */ /* 0x000fe20007f7e0ff */
[----:B------:R-:W-:Y:S04]  /*7bdc0*/  STL [R1+0x2244], R110 ;  /* 0x0022446e01007387 */ /* 0x000fe80000100800 */
[----:B------:R-:W-:Y:S01]  /*7bdd0*/  STL [R1+0x2240], R111 ;  /* 0x0022406f01007387 */ /* 0x000fe20000100800 */
[----:B------:R-:W-:Y:S01]  /*7bde0*/  ISETP.NE.U32.AND P1, PT, RZ, UR10, PT ;  /* 0x0000000aff007c0c */ /* 0x000fe2000bf25070 */
[----:B-1----:R-:W-:Y:S01]  /*7bdf0*/  IMAD.MOV.U32 R98, RZ, RZ, R101 ;  /* 0x000000ffff627224 */ /* 0x002fe200078e0065 */
[----:B------:R-:W-:Y:S01]  /*7be00*/  MOV R99, R108 ;  /* 0x0000006c00637202 */ /* 0x000fe20000000f00 */
[----:B------:R-:W-:Y:S01]  /*7be10*/  IMAD.X R109, R109, 0x1, R2, P3 ;  /* 0x000000016d6d7824 */ /* 0x000fe200018e0602 */
[----:B------:R-:W-:Y:S04]  /*7be20*/  STL [R1+0x224c], R101 ;  /* 0x00224c6501007387 */ /* 0x000fe80000100800 */
[----:B------:R1:W-:Y:S04]  /*7be30*/  STL [R1+0x2248], R108 ;  /* 0x0022486c01007387 */ /* 0x0003e80000100800 */
[----:B------:R2:W-:Y:S04]  /*7be40*/  LDGSTS.E [R96+0x24b80], desc[UR60][R98.64], P0 ;  /* 0x24b8000062607fae */ /* 0x0005e8000812187c */
[----:B------:R-:W-:Y:S04]  /*7be50*/  STL [R1+0x22b4], R107 ;  /* 0x0022b46b01007387 */ /* 0x000fe80000100800 */
[----:B-1----:R-:W4:Y:S04]  /*7be60*/  LDL.LU R108, [R1+0x2334] ;  /* 0x00233400016c7983 */ /* 0x002f280000300800 */
[----:B------:R1:W-:Y:S04]  /*7be70*/  STL [R1+0x22b0], R109 ;  /* 0x0022b06d01007387 */ /* 0x0003e80000100800 */
[----:B------:R-:W4:Y:S01]  /*7be80*/  LDL.LU R101, [R1+0x233c] ;  /* 0x00233c0001657983 */ /* 0x000f220000300800 */
[----:B--2---:R-:W-:-:S02]  /*7be90*/  IMAD.MOV.U32 R99, RZ, RZ, R109 ;  /* 0x000000ffff637224 */ /* 0x004fc400078e006d */
[----:B------:R-:W-:-:S05]  /*7bea0*/  IMAD.MOV.U32 R98, RZ, RZ, R107 ;  /* 0x000000ffff627224 */ /* 0x000fca00078e006b */
[----:B------:R2:W-:Y:S04]  /*7beb0*/  LDGSTS.E [R96+0x25200], desc[UR60][R98.64], P1 ;  /* 0x2520000062607fae */ /* 0x0005e8000892187c */
[----:B-1----:R-:W4:Y:S04]  /*7bec0*/  LDL.LU R109, [R1+0x2330] ;  /* 0x00233000016d7983 */ /* 0x002f280000300800 */
[----:B------:R-:W4:Y:S01]  /*7bed0*/  LDL.LU R107, [R1+0x2338] ;  /* 0x00233800016b7983 */ /* 0x000f220000300800 */
[-C--:B---3--:R-:W-:Y:S02]  /*7bee0*/  IADD3 R100, P0, R100, R103.reuse, RZ ;  /* 0x0000006764647210 */ /* 0x088fe40007f1e0ff */
[----:B------:R-:W-:-:S03]  /*7bef0*/  IADD3 R104, P2, R104, R103, RZ ;  /* 0x0000006768687210 */ /* 0x000fc60007f5e0ff */
[----:B------:R-:W-:Y:S01]  /*7bf00*/  IMAD.X R106, R106, 0x1, R2, P0 ;  /* 0x000000016a6a7824 */ /* 0x000fe200000e0602 */
[----:B------:R1:W-:Y:S01]  /*7bf10*/  STL [R1+0x22bc], R100 ;  /* 0x0022bc6401007387 */ /* 0x0003e20000100800 */
[----:B--2---:R-:W-:Y:S01]  /*7bf20*/  IMAD.MOV.U32 R98, RZ, RZ, R100 ;  /* 0x000000ffff627224 */ /* 0x004fe200078e0064 */
[----:B------:R-:W-:Y:S02]  /*7bf30*/  IADD3.X R105, R105, R2, RZ, P2, !PT ;  /* 0x0000000269697210 */ /* 0x000fe400017fe4ff */
[----:B------:R2:W-:Y:S04]  /*7bf40*/  STL [R1+0x22b8], R106 ;  /* 0x0022b86a01007387 */ /* 0x0005e80000100800 */
[----:B------:R-:W-:Y:S01]  /*7bf50*/  STL [R1+0x22c4], R104 ;  /* 0x0022c46801007387 */ /* 0x000fe20000100800 */
[----:B------:R-:W-:-:S03]  /*7bf60*/  IMAD.MOV.U32 R99, RZ, RZ, R106 ;  /* 0x000000ffff637224 */ /* 0x000fc600078e006a */
[----:B-1----:R-:W3:Y:S04]  /*7bf70*/  LDL.LU R100, [R1+0x2344] ;  /* 0x0023440001647983 */ /* 0x002ee80000300800 */
[----:B------:R1:W-:Y:S01]  /*7bf80*/  STL [R1+0x22c0], R105 ;  /* 0x0022c06901007387 */ /* 0x0003e20000100800 */
[----:B------:R-:W-:-:S03]  /*7bf90*/  UISETP.GT.AND UP1, UPT, UR11, 0x2d, UPT ;  /* 0x0000002d0b00788c */ /* 0x000fc6000bf24270 */
[----:B------:R1:W-:Y:S04]  /*7bfa0*/  LDGSTS.E [R96+0x25280], desc[UR60][R98.64], P1 ;  /* 0x2528000062607fae */ /* 0x0003e8000892187c */
[----:B--2---:R-:W2:Y:S01]  /*7bfb0*/  LDL.LU R106, [R1+0x2340] ;  /* 0x00234000016a7983 */ /* 0x004ea20000300800 */
[----:B------:R-:W-:Y:S01]  /*7bfc0*/  USEL UR10, URZ, 0x4, !UP1 ;  /* 0x000000043f0a7887 */ /* 0x000fe2000c800000 */
[----:B-1----:R-:W-:Y:S01]  /*7bfd0*/  IMAD.MOV.U32 R98, RZ, RZ, R104 ;  /* 0x000000ffff627224 */ /* 0x002fe200078e0068 */
[----:B------:R-:W-:-:S05]  /*7bfe0*/  IADD3 R97, P0, R97, R103, RZ ;  /* 0x0000006761617210 */ /* 0x000fca0007f1e0ff */
[----:B------:R-:W-:Y:S01]  /*7bff0*/  IMAD.X R102, R102, 0x1, R2, P0 ;  /* 0x0000000166667824 */ /* 0x000fe200000e0602 */
[----:B------:R-:W-:Y:S04]  /*7c000*/  STL [R1+0x22cc], R97 ;  /* 0x0022cc6101007387 */ /* 0x000fe80000100800 */
[----:B------:R1:W-:Y:S04]  /*7c010*/  STL [R1+0x22c8], R102 ;  /* 0x0022c86601007387 */ /* 0x0003e80000100800 */
[----:B------:R-:W2:Y:S04]  /*7c020*/  LDL.LU R113, [R1+0x2348] ;  /* 0x0023480001717983 */ /* 0x000ea80000300800 */
[----:B------:R-:W2:Y:S01]  /*7c030*/  LDL.LU R112, [R1+0x234c] ;  /* 0x00234c0001707983 */ /* 0x000ea20000300800 */
[----:B------:R-:W-:-:S03]  /*7c040*/  MOV R99, R105 ;  /* 0x0000006900637202 */ /* 0x000fc60000000f00 */
        /* <DEDUP_REMOVED lines=14> */
[----:B-1----:R-:W-:Y:S01]  /*7c130*/  IMAD.MOV.U32 R98, RZ, RZ, R108 ;  /* 0x000000ffff627224 */ /* 0x002fe200078e006c */
[----:B------:R-:W-:Y:S01]  /*7c140*/  IADD3.X R109, R109, R2, RZ, P1, !PT ;  /* 0x000000026d6d7210 */ /* 0x000fe20000ffe4ff */
[----:B------:R-:W-:-:S03]  /*7c150*/  IMAD.X R107, R107, 0x1, R2, P2 ;  /* 0x000000016b6b7824 */ /* 0x000fc600010e0602 */
[----:B------:R-:W-:Y:S01]  /*7c160*/  MOV R99, R109 ;  /* 0x0000006d00637202 */ /* 0x000fe20000000f00 */
[----:B------:R-:W-:Y:S04]  /*7c170*/  STL [R1+0x2334], R108 ;  /* 0x0023346c01007387 */ /* 0x000fe80000100800 */
[----:B------:R-:W-:Y:S04]  /*7c180*/  STL [R1+0x2330], R109 ;  /* 0x0023306d01007387 */ /* 0x000fe80000100800 */
[----:B------:R1:W-:Y:S04]  /*7c190*/  STL [R1+0x233c], R101 ;  /* 0x00233c6501007387 */ /* 0x0003e80000100800 */
[----:B------:R4:W-:Y:S04]  /*7c1a0*/  LDGSTS.E [R96+0x25a00], desc[UR60][R98.64], P0 ;  /* 0x25a0000062607fae */ /* 0x0009e8000812187c */
[----:B------:R-:W-:Y:S01]  /*7c1b0*/  STL [R1+0x2338], R107 ;  /* 0x0023386b01007387 */ /* 0x000fe20000100800 */
[----:B----4-:R-:W-:-:S02]  /*7c1c0*/  IMAD.MOV.U32 R98, RZ, RZ, R101 ;  /* 0x000000ffff627224 */ /* 0x010fc400078e0065 */
[----:B------:R-:W-:Y:S01]  /*7c1d0*/  IMAD.MOV.U32 R99, RZ, RZ, R107 ;  /* 0x000000ffff637224 */ /* 0x000fe200078e006b */
[----:B-1----:R-:W4:Y:S04]  /*7c1e0*/  LDL.LU R101, [R1+0x23cc] ;  /* 0x0023cc0001657983 */ /* 0x002f280000300800 */
[----:B------:R1:W-:Y:S01]  /*7c1f0*/  LDGSTS.E [R96+0x25a80], desc[UR60][R98.64], P0 ;  /* 0x25a8000062607fae */ /* 0x0003e2000812187c */
[----:B---3--:R-:W-:-:S04]  /*7c200*/  IADD3 R100, P1, R100, R103, RZ ;  /* 0x0000006764647210 */ /* 0x008fc80007f3e0ff */
[----:B--2---:R-:W-:Y:S01]  /*7c210*/  IADD3.X R106, R106, R2, RZ, P1, !PT ;  /* 0x000000026a6a7210 */ /* 0x004fe20000ffe4ff */
[----:B------:R-:W-:Y:S04]  /*7c220*/  STL [R1+0x2344], R100 ;  /* 0x0023446401007387 */ /* 0x000fe80000100800 */
[----:B------:R2:W-:Y:S01]  /*7c230*/  STL [R1+0x2340], R106 ;  /* 0x0023406a01007387 */ /* 0x0005e20000100800 */
[----:B-1----:R-:W-:-:S03]  /*7c240*/  IMAD.MOV.U32 R99, RZ, RZ, R106 ;  /* 0x000000ffff637224 */ /* 0x002fc600078e006a */
[----:B--2---:R-:W2:Y:S01]  /*7c250*/  LDL.LU R106, [R1+0x23c8] ;  /* 0x0023c800016a7983 */ /* 0x004ea20000300800 */
[----:B------:R-:W-:Y:S01]  /*7c260*/  UISETP.GT.AND UP1, UPT, UR11, 0x31, UPT ;  /* 0x000000310b00788c */ /* 0x000fe2000bf24270 */
[----:B------:R-:W-:Y:S02]  /*7c270*/  IMAD.MOV.U32 R98, RZ, RZ, R100 ;  /* 0x000000ffff627224 */ /* 0x000fe400078e0064 */
        /* <DEDUP_REMOVED lines=10> */
[----:B------:R-:W-:Y:S02]  /*7c320*/  IADD3 R110, P3, R110, R103, RZ ;  /* 0x000000676e6e7210 */ /* 0x000fe40007f7e0ff */
[----:B------:R-:W-:Y:S02]  /*7c330*/  MOV R99, R113 ;  /* 0x0000007100637202 */ /* 0x000fe40000000f00 */
[----:B------:R-:W-:Y:S01]  /*7c340*/  ISETP.NE.U32.AND P1, PT, RZ, UR10, PT ;  /* 0x0000000aff007c0c */ /* 0x000fe2000bf25070 */
[----:B------:R-:W-:Y:S02]  /*7c350*/  IMAD.X R111, R111, 0x1, R2, P3 ;  /* 0x000000016f6f7824 */ /* 0x000fe400018e0602 */
[----:B------:R1:W-:Y:S01]  /*7c360*/  LDGSTS.E [R96+0x25b80], desc[UR60][R98.64], P0 ;  /* 0x25b8000062607fae */ /* 0x0003e2000812187c */
[----:B------:R-:W-:-:S03]  /*7c370*/  IADD3 R104, P0, R104, R103, RZ ;  /* 0x0000006768687210 */ /* 0x000fc60007f1e0ff */
[----:B------:R-:W-:Y:S04]  /*7c380*/  STL [R1+0x234c], R112 ;  /* 0x00234c7001007387 */ /* 0x000fe80000100800 */
[----:B------:R-:W-:Y:S01]  /*7c390*/  STL [R1+0x2348], R113 ;  /* 0x0023487101007387 */ /* 0x000fe20000100800 */
[----:B------:R-:W-:-:S03]  /*7c3a0*/  IADD3.X R105, R105, R2, RZ, P0, !PT ;  /* 0x0000000269697210 */ /* 0x000fc600007fe4ff */
[----:B------:R-:W-:Y:S04]  /*7c3b0*/  STL [R1+0x23b4], R110 ;  /* 0x0023b46e01007387 */ /* 0x000fe80000100800 */
[----:B------:R-:W-:Y:S01]  /*7c3c0*/  STL [R1+0x23b0], R111 ;  /* 0x0023b06f01007387 */ /* 0x000fe20000100800 */
[----:B------:R-:W-:Y:S01]  /*7c3d0*/  IADD3 R97, P2, R97, R103, RZ ;  /* 0x0000006761617210 */ /* 0x000fe20007f5e0ff */
[----:B-1----:R-:W-:Y:S02]  /*7c3e0*/  IMAD.MOV.U32 R98, RZ, RZ, R110 ;  /* 0x000000ffff627224 */ /* 0x002fe400078e006e */
[----:B------:R-:W-:Y:S01]  /*7c3f0*/  IMAD.MOV.U32 R99, RZ, RZ, R111 ;  /* 0x000000ffff637224 */ /* 0x000fe200078e006f */
[----:B------:R1:W-:Y:S01]  /*7c400*/  STL [R1+0x23bc], R104 ;  /* 0x0023bc6801007387 */ /* 0x0003e20000100800 */
[----:B------:R-:W-:-:S03]  /*7c410*/  IMAD.X R102, R102, 0x1, R2, P2 ;  /* 0x0000000166667824 */ /* 0x000fc600010e0602 */
[----:B------:R1:W-:Y:S04]  /*7c420*/  STL [R1+0x23b8], R105 ;  /* 0x0023b86901007387 */ /* 0x0003e80000100800 */
[----:B------:R-:W-:Y:S04]  /*7c430*/  STL [R1+0x23c4], R97 ;  /* 0x0023c46101007387 */ /* 0x000fe80000100800 */
[----:B------:R1:W-:Y:S02]  /*7c440*/  LDGSTS.E [R96+0x26200], desc[UR60][R98.64], P1 ;  /* 0x2620000062607fae */ /* 0x0003e4000892187c */
[----:B-1----:R-:W-:-:S02]  /*7c450*/  IMAD.MOV.U32 R98, RZ, RZ, R104 ;  /* 0x000000ffff627224 */ /* 0x002fc400078e0068 */
[----:B------:R-:W3:Y:S01]  /*7c460*/  LDL.LU R104, [R1+0x2444] ;  /* 0x0024440001687983 */ /* 0x000ee20000300800 */
[----:B------:R-:W-:-:S03]  /*7c470*/  MOV R99, R105 ;  /* 0x0000006900637202 */ /* 0x000fc60000000f00 */
        /* <DEDUP_REMOVED lines=21> */
[----:B------:R-:W-:Y:S02]  /*7c5d0*/  IADD3 R100, P2, R100, R103, RZ ;  /* 0x0000006764647210 */ /* 0x000fe40007f5e0ff */
[----:B------:R-:W-:Y:S01]  /*7c5e0*/  IADD3.X R109, R109, R2, RZ, P1, !PT ;  /* 0x000000026d6d7210 */ /* 0x000fe20000ffe4ff */
[----:B------:R-:W-:Y:S02]  /*7c5f0*/  STL [R1+0x2434], R108 ;  /* 0x0024346c01007387 */ /* 0x000fe40000100800 */
[----:B------:R-:W-:Y:S01]  /*7c600*/  ISETP.NE.U32.AND P0, PT, RZ, UR10, PT ;  /* 0x0000000aff007c0c */ /* 0x000fe2000bf05070 */
[----:B------:R-:W-:Y:S01]  /*7c610*/  IMAD.X R107, R107, 0x1, R2, P2 ;  /* 0x000000016b6b7824 */ /* 0x000fe200010e0602 */
[----:B------:R-:W-:Y:S04]  /*7c620*/  STL [R1+0x2430], R109 ;  /* 0x0024306d01007387 */ /* 0x000fe80000100800 */
[----:B------:R3:W-:Y:S04]  /*7c630*/  STL [R1+0x243c], R100 ;  /* 0x00243c6401007387 */ /* 0x0007e80000100800 */
[----:B------:R-:W4:Y:S01]  /*7c640*/  LDL.LU R112, [R1+0x24bc] ;  /* 0x0024bc0001707983 */ /* 0x000f220000300800 */
[----:B-1----:R-:W-:Y:S01]  /*7c650*/  IMAD.MOV.U32 R98, RZ, RZ, R108 ;  /* 0x000000ffff627224 */ /* 0x002fe200078e006c */
[----:B------:R-:W-:-:S02]  /*7c660*/  MOV R99, R109 ;  /* 0x0000006d00637202 */ /* 0x000fc40000000f00 */
[----:B------:R-:W-:Y:S04]  /*7c670*/  STL [R1+0x2438], R107 ;  /* 0x0024386b01007387 */ /* 0x000fe80000100800 */
[----:B------:R-:W4:Y:S04]  /*7c680*/  LDL.LU R110, [R1+0x24c4] ;  /* 0x0024c400016e7983 */ /* 0x000f280000300800 */
[----:B------:R-:W4:Y:S04]  /*7c690*/  LDL.LU R113, [R1+0x24b8] ;  /* 0x0024b80001717983 */ /* 0x000f280000300800 */
[----:B------:R-:W4:Y:S04]  /*7c6a0*/  LDL.LU R111, [R1+0x24c0] ;  /* 0x0024c000016f7983 */ /* 0x000f280000300800 */
[----:B------:R1:W-:Y:S02]  /*7c6b0*/  LDGSTS.E [R96+0x26a00], desc[UR60][R98.64], P0 ;  /* 0x26a0000062607fae */ /* 0x0003e4000812187c */
[----:B-1----:R-:W-:-:S02]  /*7c6c0*/  IMAD.MOV.U32 R98, RZ, RZ, R100 ;  /* 0x000000ffff627224 */ /* 0x002fc400078e0064 */
[----:B------:R-:W-:Y:S01]  /*7c6d0*/  IMAD.MOV.U32 R99, RZ, RZ, R107 ;  /* 0x000000ffff637224 */ /* 0x000fe200078e006b */
[----:B---3--:R-:W3:Y:S04]  /*7c6e0*/  LDL.LU R100, [R1+0x24cc] ;  /* 0x0024cc0001647983 */ /* 0x008ee80000300800 */
[----:B------:R1:W-:Y:S01]  /*7c6f0*/  LDGSTS.E [R96+0x26a80], desc[UR60][R98.64], P0 ;  /* 0x26a8000062607fae */ /* 0x0003e2000812187c */
[----:B------:R-:W-:-:S04]  /*7c700*/  IADD3 R104, P1, R104, R103, RZ ;  /* 0x0000006768687210 */ /* 0x000fc80007f3e0ff */
[----:B------:R-:W-:Y:S01]  /*7c710*/  IADD3.X R105, R105, R2, RZ, P1, !PT ;  /* 0x0000000269697210 */ /* 0x000fe20000ffe4ff */
[----:B------:R1:W-:Y:S02]  /*7c720*/  STL [R1+0x2444], R104 ;  /* 0x0024446801007387 */ /* 0x0003e40000100800 */
[----:B-1----:R-:W-:Y:S02]  /*7c730*/  IMAD.MOV.U32 R98, RZ, RZ, R104 ;  /* 0x000000ffff627224 */ /* 0x002fe400078e0068 */
[----:B------:R1:W-:Y:S04]  /*7c740*/  STL [R1+0x2440], R105 ;  /* 0x0024406901007387 */ /* 0x0003e80000100800 */
[----:B------:R-:W3:Y:S01]  /*7c750*/  LDL.LU R104, [R1+0x24c8] ;  /* 0x0024c80001687983 */ /* 0x000ee20000300800 */
[----:B------:R-:W-:-:S03]  /*7c760*/  IMAD.MOV.U32 R99, RZ, RZ, R105 ;  /* 0x000000ffff637224 */ /* 0x000fc600078e0069 */
[----:B-1----:R-:W3:Y:S04]  /*7c770*/  LDL.LU R105, [R1+0x2534] ;  /* 0x0025340001697983 */ /* 0x002ee80000300800 */
[----:B------:R-:W3:Y:S01]  /*7c780*/  LDL.LU R107, [R1+0x253c] ;  /* 0x00253c00016b7983 */ /* 0x000ee20000300800 */
[-C--:B------:R-:W-:Y:S02]  /*7c790*/  IADD3 R102, P2, R102, R103.reuse, RZ ;  /* 0x0000006766667210 */ /* 0x080fe40007f5e0ff */
[----:B------:R-:W-:Y:S01]  /*7c7a0*/  IADD3 R97, P3, R97, R103, RZ ;  /* 0x0000006761617210 */ /* 0x000fe20007f7e0ff */
[----:B------:R-:W-:Y:S01]  /*7c7b0*/  UISETP.GT.AND UP1, UPT, UR11, 0x39, UPT ;  /* 0x000000390b00788c */ /* 0x000fe2000bf24270 */
[----:B------:R1:W-:Y:S04]  /*7c7c0*/  LDGSTS.E [R96+0x26b00], desc[UR60][R98.64], P0 ;  /* 0x26b0000062607fae */ /* 0x0003e8000812187c */
[----:B------:R-:W-:Y:S01]  /*7c7d0*/  STL [R1+0x244c], R102 ;  /* 0x00244c6601007387 */ /* 0x000fe20000100800 */
        /* <DEDUP_REMOVED lines=8> */
[----:B-1----:R-:W-:Y:S01]  /*7c860*/  IMAD.MOV.U32 R98, RZ, RZ, R102 ;  /* 0x000000ffff627224 */ /* 0x002fe200078e0066 */
[----:B------:R-:W-:-:S02]  /*7c870*/  MOV R99, R106 ;  /* 0x0000006a00637202 */ /* 0x000fc40000000f00 */
[----:B------:R-:W-:Y:S01]  /*7c880*/  USEL UR10, UR10, URZ, !UP0 ;  /* 0x0000003f0a0a7287 */ /* 0x000fe2000c000000 */
[----:B--2---:R-:W2:Y:S04]  /*7c890*/  LDL.LU R106, [R1+0x2540] ;  /* 0x00254000016a7983 */ /* 0x004ea80000300800 */
[----:B------:R1:W-:Y:S01]  /*7c8a0*/  LDGSTS.E [R96+0x26b80], desc[UR60][R98.64], P0 ;  /* 0x26b8000062607fae */ /* 0x0003e2000812187c */
[----:B------:R-:W-:Y:S02]  /*7c8b0*/  ISETP.NE.U32.AND P1, PT, RZ, UR10, PT ;  /* 0x0000000aff007c0c */ /* 0x000fe4000bf25070 */
[----:B------:R-:W-:Y:S01]  /*7c8c0*/  IADD3 R112, P0, R112, R103, RZ ;  /* 0x0000006770707210 */ /* 0x000fe20007f1e0ff */
[----:B-1----:R-:W-:Y:S02]  /*7c8d0*/  IMAD.MOV.U32 R99, RZ, RZ, R101 ;  /* 0x000000ffff637224 */ /* 0x002fe400078e0065 */
[----:B------:R-:W2:Y:S01]  /*7c8e0*/  LDL.LU R101, [R1+0x2544] ;  /* 0x0025440001657983 */ /* 0x000ea20000300800 */
[----:B------:R-:W-:-:S03]  /*7c8f0*/  IMAD.MOV.U32 R98, RZ, RZ, R97 ;  /* 0x000000ffff627224 */ /* 0x000fc600078e0061 */
[----:B------:R-:W2:Y:S04]  /*7c900*/  LDL.LU R102, [R1+0x2548] ;  /* 0x0025480001667983 */ /* 0x000ea80000300800 */
[----:B------:R-:W2:Y:S01]  /*7c910*/  LDL.LU R97, [R1+0x254c] ;  /* 0x00254c0001617983 */ /* 0x000ea20000300800 */
[----:B------:R-:W-:Y:S02]  /*7c920*/  IADD3.X R113, R113, R2, RZ, P0, !PT ;  /* 0x0000000271717210 */ /* 0x000fe400007fe4ff */
[-C--:B------:R-:W-:Y:S01]  /*7c930*/  IADD3 R110, P2, R110, R103.reuse, RZ ;  /* 0x000000676e6e7210 */ /* 0x080fe20007f5e0ff */
[----:B------:R1:W-:Y:S01]  /*7c940*/  LDGSTS.E [R96+0x27200], desc[UR60][R98.64], P1 ;  /* 0x2720000062607fae */ /* 0x0003e2000892187c */
[----:B---3--:R-:W-:-:S03]  /*7c950*/  IADD3 R100, P0, R100, R103, RZ ;  /* 0x0000006764647210 */ /* 0x008fc60007f1e0ff */
[----:B------:R-:W-:Y:S02]  /*7c960*/  IMAD.X R111, R111, 0x1, R2, P2 ;  /* 0x000000016f6f7824 */ /* 0x000fe400010e0602 */
[----:B-1----:R-:W-:Y:S01]  /*7c970*/  IMAD.MOV.U32 R98, RZ, RZ, R112 ;  /* 0x000000ffff627224 */ /* 0x002fe200078e0070 */
[----:B------:R-:W-:-:S05]  /*7c980*/  MOV R99, R113 ;  /* 0x0000007100637202 */ /* 0x000fca0000000f00 */
        /* <DEDUP_REMOVED lines=21> */
[----:B-1----:R-:W-:Y:S01]  /*7cae0*/  IMAD.MOV.U32 R98, RZ, RZ, R105 ;  /* 0x000000ffff627224 */ /* 0x002fe200078e0069 */
[----:B----4-:R-:W-:Y:S01]  /*7caf0*/  IADD3.X R108, R108, R2, RZ, P1, !PT ;  /* 0x000000026c6c7210 */ /* 0x010fe20000ffe4ff */
[----:B------:R-:W-:-:S03]  /*7cb00*/  IMAD.X R109, R109, 0x1, R2, P2 ;  /* 0x000000016d6d7824 */ /* 0x000fc600010e0602 */
[----:B------:R-:W-:Y:S01]  /*7cb10*/  MOV R99, R108 ;  /* 0x0000006c00637202 */ /* 0x000fe20000000f00 */
        /* <DEDUP_REMOVED lines=10> */
[----:B------:R-:W-:Y:S02]  /*7cbc0*/  IADD3 R97, P2, R97, R103, RZ ;  /* 0x0000006761617210 */ /* 0x000fe40007f5e0ff */
[----:B------:R-:W-:Y:S01]  /*7cbd0*/  IADD3.X R106, R106, R2, RZ, P1, !PT ;  /* 0x000000026a6a7210 */ /* 0x000fe20000ffe4ff */
[----:B------:R1:W-:Y:S06]  /*7cbe0*/  STL [R1+0x2544], R101 ;  /* 0x0025446501007387 */ /* 0x0003ec0000100800 */
[----:B------:R2:W-:Y:S04]  /*7cbf0*/  LDGSTS.E [R96+0x27a00], desc[UR60][R98.64], P0 ;  /* 0x27a0000062607fae */ /* 0x0005e8000812187c */
[----:B------:R-:W-:Y:S01]  /*7cc00*/  STL [R1+0x2540], R106 ;  /* 0x0025406a01007387 */ /* 0x000fe20000100800 */
[----:B------:R-:W-:-:S03]  /*7cc10*/  IMAD.X R102, R102, 0x1, R2, P2 ;  /* 0x0000000166667824 */ /* 0x000fc600010e0602 */
[----:B------:R-:W-:Y:S01]  /*7cc20*/  STL [R1+0x254c], R97 ;  /* 0x00254c6101007387 */ /* 0x000fe20000100800 */
[----:B--2---:R-:W-:Y:S02]  /*7cc30*/  IMAD.MOV.U32 R98, RZ, RZ, R107 ;  /* 0x000000ffff627224 */ /* 0x004fe400078e006b */
[----:B------:R-:W-:-:S05]  /*7cc40*/  IMAD.MOV.U32 R99, RZ, RZ, R109 ;  /* 0x000000ffff637224 */ /* 0x000fca00078e006d */
        /* <DEDUP_REMOVED lines=9> */
[----:B------:R-:W2:Y:S04]  /*7cce0*/  LDL.LU R102, [R1+0x2eb8] ;  /* 0x002eb80001667983 */ /* 0x000ea80000300800 */
[----:B------:R-:W2:Y:S04]  /*7ccf0*/  LDL.LU R109, [R1+0x2e50] ;  /* 0x002e5000016d7983 */ /* 0x000ea80000300800 */
[----:B------:R-:W2:Y:S01]  /*7cd00*/  LDL.LU R106, [R1+0x2e5c] ;  /* 0x002e5c00016a7983 */ /* 0x000ea20000300800 */
[----:B------:R-:W-:Y:S01]  /*7cd10*/  IMAD.MOV.U32 R98, RZ, RZ, R97 ;  /* 0x000000ffff627224 */ /* 0x000fe200078e0061 */
[----:B------:R-:W-:-:S02]  /*7cd20*/  USEL UR10, UR10, URZ, !UP0 ;  /* 0x0000003f0a0a7287 */ /* 0x000fc4000c000000 */
[----:B------:R-:W2:Y:S04]  /*7cd30*/  LDL.LU R107, [R1+0x2e48] ;  /* 0x002e4800016b7983 */ /* 0x000ea80000300800 */
[----:B------:R-:W2:Y:S04]  /*7cd40*/  LDL.LU R97, [R1+0x2e54] ;  /* 0x002e540001617983 */ /* 0x000ea80000300800 */
[----:B------:R1:W-:Y:S01]  /*7cd50*/  LDGSTS.E [R96+0x27b80], desc[UR60][R98.64], P0 ;  /* 0x27b8000062607fae */ /* 0x0003e2000812187c */
[----:B---3--:R-:W-:Y:S02]  /*7cd60*/  IADD3 R110, P1, R110, R103, RZ ;  /* 0x000000676e6e7210 */ /* 0x008fe40007f3e0ff */
[----:B------:R-:W-:-:S02]  /*7cd70*/  ISETP.NE.U32.AND P0, PT, RZ, UR10, PT ;  /* 0x0000000aff007c0c */ /* 0x000fc4000bf05070 */
[----:B------:R-:W-:Y:S02]  /*7cd80*/  IADD3.X R111, R111, R2, RZ, P1, !PT ;  /* 0x000000026f6f7210 */ /* 0x000fe40000ffe4ff */
[----:B------:R-:W-:Y:S02]  /*7cd90*/  IADD3 R104, P1, R104, R103, RZ ;  /* 0x0000006768687210 */ /* 0x000fe40007f3e0ff */
[----:B-1----:R-:W-:Y:S01]  /*7cda0*/  LOP3.LUT R96, R181, 0x40, RZ, 0x3c, !PT ;  /* 0x00000040b5607812 */ /* 0x002fe200078e3cff */
[----:B------:R-:W-:Y:S01]  /*7cdb0*/  IMAD.MOV.U32 R98, RZ, RZ, R110 ;  /* 0x000000ffff627224 */ /* 0x000fe200078e006e */
[----:B------:R-:W-:Y:S02]  /*7cdc0*/  MOV R99, R111 ;  /* 0x0000006f00637202 */ /* 0x000fe40000000f00 */
[----:B------:R-:W-:Y:S01]  /*7cdd0*/  IADD3 R100, P2, R100, R103, RZ ;  /* 0x0000006764647210 */ /* 0x000fe20007f5e0ff */
[----:B------:R-:W-:Y:S01]  /*7cde0*/  VIADD R96, R96, UR12 ;  /* 0x0000000c60607c36 */ /* 0x000fe20008000000 */
[----:B------:R-:W-:Y:S04]  /*7cdf0*/  STL [R1+0x2edc], R110 ;  /* 0x002edc6e01007387 */ /* 0x000fe80000100800 */
[----:B------:R-:W-:Y:S04]  /*7ce00*/  STL [R1+0x2ed0], R111 ;  /* 0x002ed06f01007387 */ /* 0x000fe80000100800 */
[----:B------:R1:W-:Y:S04]  /*7ce10*/  STL [R1+0x2ed4], R104 ;  /* 0x002ed46801007387 */ /* 0x0003e80000100800 */
[----:B------:R3:W-:Y:S02]  /*7ce20*/  LDGSTS.E [R96+0x20400], desc[UR60][R98.64], P0 ;  /* 0x2040000062607fae */ /* 0x0007e4000812187c */
[----:B---3--:R-:W-:Y:S01]  /*7ce30*/  MOV R98, R104 ;  /* 0x0000006800627202 */ /* 0x008fe20000000f00 */
[----:B----4-:R-:W-:-:S02]  /*7ce40*/  IMAD.X R108, R108, 0x1, R2, P1 ;  /* 0x000000016c6c7824 */ /* 0x010fc400008e0602 */
[----:B------:R-:W-:Y:S02]  /*7ce50*/  IMAD.X R105, R105, 0x1, R2, P2 ;  /* 0x0000000169697824 */ /* 0x000fe400010e0602 */
[----:B------:R-:W-:Y:S01]  /*7ce60*/  IMAD.MOV.U32 R99, RZ, RZ, R108 ;  /* 0x000000ffff637224 */ /* 0x000fe200078e006c */
[----:B------:R-:W-:Y:S04]  /*7ce70*/  STL [R1+0x2ec8], R108 ;  /* 0x002ec86c01007387 */ /* 0x000fe80000100800 */
[----:B------:R-:W-:Y:S04]  /*7ce80*/  STL [R1+0x2ecc], R100 ;  /* 0x002ecc6401007387 */ /* 0x000fe80000100800 */
[----:B-1----:R-:W3:Y:S04]  /*7ce90*/  LDL.LU R104, [R1+0x2e4c] ;  /* 0x002e4c0001687983 */ /* 0x002ee80000300800 */
[----:B------:R1:W-:Y:S04]  /*7cea0*/  STL [R1+0x2ec0], R105 ;  /* 0x002ec06901007387 */ /* 0x0003e80000100800 */
[----:B------:R4:W-:Y:S02]  /*7ceb0*/  LDGSTS.E [R96+0x20480], desc[UR60][R98.64], P0 ;  /* 0x2048000062607fae */ /* 0x0009e4000812187c */
[----:B----4-:R-:W-:-:S02]  /*7cec0*/  MOV R99, R105 ;  /* 0x0000006900637202 */ /* 0x010fc40000000f00 */
[----:B-1----:R-:W4:Y:S04]  /*7ced0*/  LDL.LU R105, [R1+0x2e40] ;  /* 0x002e400001697983 */ /* 0x002f280000300800 */
        /* <DEDUP_REMOVED lines=12> */
[-C--:B------:R-:W-:Y:S01]  /*7cfa0*/  IADD3 R106, P1, R106, R103.reuse, RZ ;  /* 0x000000676a6a7210 */ /* 0x080fe20007f3e0ff */
[----:B-1----:R-:W-:Y:S01]  /*7cfb0*/  IMAD.MOV.U32 R98, RZ, RZ, R101 ;  /* 0x000000ffff627224 */ /* 0x002fe200078e0065 */
[----:B------:R-:W-:Y:S01]  /*7cfc0*/  MOV R99, R102 ;  /* 0x0000006600637202 */ /* 0x000fe20000000f00 */
[----:B------:R-:W4:Y:S01]  /*7cfd0*/  LDL.LU R111, [R1+0x2dd0] ;  /* 0x002dd000016f7983 */ /* 0x000f220000300800 */
[----:B------:R-:W-:Y:S01]  /*7cfe0*/  IADD3 R97, P2, R97, R103, RZ ;  /* 0x0000006761617210 */ /* 0x000fe20007f5e0ff */
[----:B------:R-:W-:-:S02]  /*7cff0*/  IMAD.X R109, R109, 0x1, R2, P1 ;  /* 0x000000016d6d7824 */ /* 0x000fc400008e0602 */
[----:B------:R1:W-:Y:S04]  /*7d000*/  LDGSTS.E [R96+0x20580], desc[UR60][R98.64], P0 ;  /* 0x2058000062607fae */ /* 0x0003e8000812187c */
[----:B--2---:R-:W2:Y:S04]  /*7d010*/  LDL.LU R102, [R1+0x2dd4] ;  /* 0x002dd40001667983 */ /* 0x004ea80000300800 */
[----:B------:R-:W2:Y:S04]  /*7d020*/  LDL.LU R101, [R1+0x2dcc] ;  /* 0x002dcc0001657983 */ /* 0x000ea80000300800 */
[----:B------:R-:W-:Y:S04]  /*7d030*/  STL [R1+0x2e5c], R106 ;  /* 0x002e5c6a01007387 */ /* 0x000fe80000100800 */
[----:B------:R1:W-:Y:S04]  /*7d040*/  STL [R1+0x2e50], R109 ;  /* 0x002e506d01007387 */ /* 0x0003e80000100800 */
[----:B------:R1:W-:Y:S01]  /*7d050*/  STL [R1+0x2e54], R97 ;  /* 0x002e546101007387 */ /* 0x0003e20000100800 */
[----:B------:R-:W-:Y:S01]  /*7d060*/  ISETP.NE.U32.AND P0, PT, RZ, UR10, PT ;  /* 0x0000000aff007c0c */ /* 0x000fe2000bf05070 */
[----:B-1----:R-:W-:-:S02]  /*7d070*/  IMAD.MOV.U32 R99, RZ, RZ, R109 ;  /* 0x000000ffff637224 */ /* 0x002fc400078e006d */
[----:B------:R-:W2:Y:S01]  /*7d080*/  LDL.LU R109, [R1+0x2dc8] ;  /* 0x002dc800016d7983 */ /* 0x000ea20000300800 */
[----:B------:R-:W-:Y:S01]  /*7d090*/  MOV R98, R106 ;  /* 0x0000006a00627202 */ /* 0x000fe20000000f00 */
[----:B------:R-:W-:-:S08]  /*7d0a0*/  IMAD.X R107, R107, 0x1, R2, P2 ;  /* 0x000000016b6b7824 */ /* 0x000fd000010e0602 */
        /* <DEDUP_REMOVED lines=9> */
[----:B----4-:R-:W-:-:S05]  /*7d140*/  IMAD.X R105, R105, 0x1, R2, P1 ;  /* 0x0000000169697824 */ /* 0x010fca00008e0602 */
[----:B------:R3:W-:Y:S01]  /*7d150*/  STL [R1+0x2e40], R105 ;  /* 0x002e406901007387 */ /* 0x0007e20000100800 */
[----:B-1----:R-:W-:-:S03]  /*7d160*/  MOV R99, R105 ;  /* 0x0000006900637202 */ /* 0x002fc60000000f00 */
[----:B---3--:R-:W3:Y:S01]  /*7d170*/  LDL.LU R105, [R1+0x2db8] ;  /* 0x002db80001697983 */ /* 0x008ee20000300800 */
        /* <DEDUP_REMOVED lines=10> */
[----:B------:R-:W-:Y:S02]  /*7d220*/  ISETP.NE.U32.AND P1, PT, RZ, UR10, PT ;  /* 0x0000000aff007c0c */ /* 0x000fe4000bf25070 */
[----:B-1----:R-:W-:Y:S01]  /*7d230*/  MOV R98, R108 ;  /* 0x0000006c00627202 */ /* 0x002fe20000000f00 */
[----:B------:R-:W-:-:S04]  /*7d240*/  IMAD.X R110, R110, 0x1, R2, P2 ;  /* 0x000000016e6e7824 */ /* 0x000fc800010e0602 */
[----:B------:R-:W-:Y:S01]  /*7d250*/  IMAD.MOV.U32 R99, RZ, RZ, R110 ;  /* 0x000000ffff637224 */ /* 0x000fe200078e006e */
[----:B------:R1:W-:Y:S01]  /*7d260*/  STL [R1+0x2e38], R110 ;  /* 0x002e386e01007387 */ /* 0x0003e20000100800 */
[----:B------:R-:W-:-:S03]  /*7d270*/  IMAD.X R111, R111, 0x1, R2, P3 ;  /* 0x000000016f6f7824 */ /* 0x000fc600018e0602 */
[----:B------:R1:W-:Y:S04]  /*7d280*/  STL [R1+0x2ddc], R100 ;  /* 0x002ddc6401007387 */ /* 0x0003e80000100800 */
[----:B------:R-:W4:Y:S04]  /*7d290*/  LDL.LU R108, [R1+0x2d50] ;  /* 0x002d5000016c7983 */ /* 0x000f280000300800 */
[----:B------:R1:W-:Y:S01]  /*7d2a0*/  LDGSTS.E [R96+0x20d80], desc[UR60][R98.64], P0 ;  /* 0x20d8000062607fae */ /* 0x0003e2000812187c */
[----:B--2---:R-:W-:-:S03]  /*7d2b0*/  IADD3 R102, P0, R102, R103, RZ ;  /* 0x0000006766667210 */ /* 0x004fc60007f1e0ff */
[----:B------:R-:W-:Y:S01]  /*7d2c0*/  STL [R1+0x2dd0], R111 ;  /* 0x002dd06f01007387 */ /* 0x000fe20000100800 */
[----:B------:R-:W-:-:S03]  /*7d2d0*/  IADD3 R101, P2, R101, R103, RZ ;  /* 0x0000006765657210 */ /* 0x000fc60007f5e0ff */
[----:B-1----:R-:W2:Y:S01]  /*7d2e0*/  LDL.LU R110, [R1+0x2d48] ;  /* 0x002d4800016e7983 */ /* 0x002ea20000300800 */
[----:B------:R-:W-:Y:S01]  /*7d2f0*/  IMAD.MOV.U32 R98, RZ, RZ, R100 ;  /* 0x000000ffff627224 */ /* 0x000fe200078e0064 */
[----:B------:R-:W-:Y:S01]  /*7d300*/  MOV R99, R111 ;  /* 0x0000006f00637202 */ /* 0x000fe20000000f00 */
        /* <DEDUP_REMOVED lines=13> */
[----:B-1----:R-:W-:Y:S01]  /*7d3e0*/  MOV R99, R106 ;  /* 0x0000006a00637202 */ /* 0x002fe20000000f00 */
[----:B------:R-:W-:Y:S01]  /*7d3f0*/  IMAD.MOV.U32 R98, RZ, RZ, R101 ;  /* 0x000000ffff627224 */ /* 0x000fe200078e0065 */
[----:B------:R-:W2:Y:S04]  /*7d400*/  LDL.LU R106, [R1+0x2d44] ;  /* 0x002d4400016a7983 */ /* 0x000ea80000300800 */
[----:B------:R-:W2:Y:S04]  /*7d410*/  LDL.LU R101, [R1+0x2d1c] ;  /* 0x002d1c0001657983 */ /* 0x000ea80000300800 */
[----:B------:R-:W-:Y:S01]  /*7d420*/  STL [R1+0x2dc4], R97 ;  /* 0x002dc46101007387 */ /* 0x000fe20000100800 */
[----:B------:R-:W-:-:S03]  /*7d430*/  UISETP.GT.AND UP1, UPT, UR11, 0xe, UPT ;  /* 0x0000000e0b00788c */ /* 0x000fc6000bf24270 */
[----:B------:R1:W-:Y:S01]  /*7d440*/  LDGSTS.E [R96+0x21500], desc[UR60][R98.64], P1 ;  /* 0x2150000062607fae */ /* 0x0003e2000892187c */
[----:B---3--:R-:W-:-:S05]  /*7d450*/  IMAD.X R105, R105, 0x1, R2, P0 ;  /* 0x0000000169697824 */ /* 0x008fca00000e0602 */
[----:B------:R3:W-:Y:S04]  /*7d460*/  STL [R1+0x2db8], R105 ;  /* 0x002db86901007387 */ /* 0x0007e80000100800 */
[----:B------:R-:W2:Y:S01]  /*7d470*/  LDL.LU R111, [R1+0x2d38] ;  /* 0x002d3800016f7983 */ /* 0x000ea20000300800 */
[----:B------:R-:W-:Y:S01]  /*7d480*/  USEL UR10, URZ, 0x4, !UP1 ;  /* 0x000000043f0a7887 */ /* 0x000fe2000c800000 */
[----:B-1----:R-:W-:Y:S01]  /*7d490*/  IMAD.MOV.U32 R98, RZ, RZ, R97 ;  /* 0x000000ffff627224 */ /* 0x002fe200078e0061 */
[----:B------:R-:W-:Y:S01]  /*7d4a0*/  MOV R99, R105 ;  /* 0x0000006900637202 */ /* 0x000fe20000000f00 */
        /* <DEDUP_REMOVED lines=9> */
[----:B-1----:R-:W-:Y:S01]  /*7d540*/  MOV R98, R107 ;  /* 0x0000006b00627202 */ /* 0x002fe20000000f00 */
[----:B------:R-:W-:-:S04]  /*7d550*/  IMAD.X R108, R108, 0x1, R2, P1 ;  /* 0x000000016c6c7824 */ /* 0x000fc800008e0602 */
[----:B------:R-:W-:Y:S01]  /*7d560*/  IMAD.MOV.U32 R99, RZ, RZ, R108 ;  /* 0x000000ffff637224 */ /* 0x000fe200078e006c */
[----:B------:R1:W-:Y:S04]  /*7d570*/  STL [R1+0x2d50], R108 ;  /* 0x002d506c01007387 */ /* 0x0003e80000100800 */
[----:B------:R1:W-:Y:S01]  /*7d580*/  STL [R1+0x2d54], R104 ;  /* 0x002d546801007387 */ /* 0x0003e20000100800 */
[----:B--2---:R-:W-:-:S03]  /*7d590*/  IMAD.X R110, R110, 0x1, R2, P2 ;  /* 0x000000016e6e7824 */ /* 0x004fc600010e0602 */
[----:B------:R2:W-:Y:S04]  /*7d5a0*/  LDGSTS.E [R96+0x21c00], desc[UR60][R98.64], P0 ;  /* 0x21c0000062607fae */ /* 0x0005e8000812187c */
[----:B-1----:R-:W4:Y:S01]  /*7d5b0*/  LDL.LU R108, [R1+0x2cc8] ;  /* 0x002cc800016c7983 */ /* 0x002f220000300800 */
[----:B------:R-:W-:-:S03]  /*7d5c0*/  IADD3 R100, P1, R100, R103, RZ ;  /* 0x0000006764647210 */ /* 0x000fc60007f3e0ff */
[----:B------:R-:W-:Y:S04]  /*7d5d0*/  STL [R1+0x2d48], R110 ;  /* 0x002d486e01007387 */ /* 0x000fe80000100800 */
[----:B------:R-:W4:Y:S01]  /*7d5e0*/  LDL.LU R107, [R1+0x2cc0] ;  /* 0x002cc000016b7983 */ /* 0x000f220000300800 */
[----:B--2---:R-:W-:Y:S01]  /*7d5f0*/  IMAD.MOV.U32 R98, RZ, RZ, R104 ;  /* 0x000000ffff627224 */ /* 0x004fe200078e0068 */
[----:B------:R-:W-:Y:S02]  /*7d600*/  MOV R99, R110 ;  /* 0x0000006e00637202 */ /* 0x000fe40000000f00 */
[----:B------:R1:W-:Y:S04]  /*7d610*/  STL [R1+0x2d4c], R100 ;  /* 0x002d4c6401007387 */ /* 0x0003e80000100800 */
[----:B------:R2:W-:Y:S01]  /*7d620*/  LDGSTS.E [R96+0x21c80], desc[UR60][R98.64], P0 ;  /* 0x21c8000062607fae */ /* 0x0005e2000812187c */
[----:B------:R-:W-:-:S05]  /*7d630*/  IMAD.X R102, R102, 0x1, R2, P1 ;  /* 0x0000000166667824 */ /* 0x000fca00008e0602 */
[----:B------:R1:W-:Y:S01]  /*7d640*/  STL [R1+0x2d40], R102 ;  /* 0x002d406601007387 */ /* 0x0003e20000100800 */
[----:B--2---:R-:W-:-:S03]  /*7d650*/  IMAD.MOV.U32 R98, RZ, RZ, R100 ;  /* 0x000000ffff627224 */ /* 0x004fc600078e0064 */
[----:B------:R-:W2:Y:S04]  /*7d660*/  LDL.LU R104, [R1+0x2cb8] ;  /* 0x002cb80001687983 */ /* 0x000ea80000300800 */
[----:B-1----:R-:W2:Y:S01]  /*7d670*/  LDL.LU R100, [R1+0x2cc4] ;  /* 0x002cc40001647983 */ /* 0x002ea20000300800 */
[----:B------:R-:W-:-:S05]  /*7d680*/  MOV R99, R102 ;  /* 0x0000006600637202 */ /* 0x000fca0000000f00 */
[----:B------:R1:W-:Y:S04]  /*7d690*/  LDGSTS.E [R96+0x21d00], desc[UR60][R98.64], P0 ;  /* 0x21d0000062607fae */ /* 0x0003e8000812187c */
[----:B------:R-:W2:Y:S04]  /*7d6a0*/  LDL.LU R102, [R1+0x2c80] ;  /* 0x002c800001667983 */ /* 0x000ea80000300800 */
[----:B------:R-:W2:Y:S01]  /*7d6b0*/  LDL.LU R110, [R1+0x2c88] ;  /* 0x002c8800016e7983 */ /* 0x000ea20000300800 */
[-C--:B------:R-:W-:Y:S02]  /*7d6c0*/  IADD3 R106, P2, R106, R103.reuse, RZ ;  /* 0x000000676a6a7210 */ /* 0x080fe40007f5e0ff */
[----:B------:R-:W-:-:S03]  /*7d6d0*/  IADD3 R101, P3, R101, R103, RZ ;  /* 0x0000006765657210 */ /* 0x000fc60007f7e0ff */
[----:B------:R3:W-:Y:S01]  /*7d6e0*/  STL [R1+0x2d44], R106 ;  /* 0x002d446a01007387 */ /* 0x0007e20000100800 */
[----:B-1----:R-:W-:Y:S01]  /*7d6f0*/  MOV R98, R106 ;  /* 0x0000006a00627202 */ /* 0x002fe20000000f00 */
[----:B------:R-:W-:-:S05]  /*7d700*/  IMAD.X R111, R111, 0x1, R2, P2 ;  /* 0x000000016f6f7824 */ /* 0x000fca00010e0602 */
        /* <DEDUP_REMOVED lines=13> */
[----:B----4-:R-:W-:Y:S01]  /*7d7e0*/  IADD3 R97, P2, R97, R103, RZ ;  /* 0x0000006761617210 */ /* 0x010fe20007f5e0ff */
[----:B-1----:R-:W-:Y:S01]  /*7d7f0*/  IMAD.MOV.U32 R98, RZ, RZ, R101 ;  /* 0x000000ffff627224 */ /* 0x002fe200078e0065 */
[----:B------:R-:W-:Y:S01]  /*7d800*/  MOV R99, R109 ;  /* 0x0000006d00637202 */ /* 0x000fe20000000f00 */
[----:B------:R-:W4:Y:S04]  /*7d810*/  LDL.LU R101, [R1+0x2c90] ;  /* 0x002c900001657983 */ /* 0x000f280000300800 */
[----:B------:R1:W-:Y:S04]  /*7d820*/  STL [R1+0x2cd4], R105 ;  /* 0x002cd46901007387 */ /* 0x0003e80000100800 */
[----:B------:R1:W-:Y:S02]  /*7d830*/  LDGSTS.E [R96+0x22400], desc[UR60][R98.64], P1 ;  /* 0x2240000062607fae */ /* 0x0003e4000892187c */
[----:B-1----:R-:W-:Y:S01]  /*7d840*/  MOV R98, R105 ;  /* 0x0000006900627202 */ /* 0x002fe20000000f00 */
[----:B------:R-:W-:-:S05]  /*7d850*/  IMAD.X R108, R108, 0x1, R2, P0 ;  /* 0x000000016c6c7824 */ /* 0x000fca00000e0602 */
[----:B------:R1:W-:Y:S04]  /*7d860*/  STL [R1+0x2cc8], R108 ;  /* 0x002cc86c01007387 */ /* 0x0003e80000100800 */
[----:B------:R-:W-:Y:S04]  /*7d870*/  STL [R1+0x2ccc], R97 ;  /* 0x002ccc6101007387 */ /* 0x000fe80000100800 */
[----:B------:R-:W4:Y:S01]  /*7d880*/  LDL.LU R105, [R1+0x2c8c] ;  /* 0x002c8c0001697983 */ /* 0x000f220000300800 */
[----:B------:R-:W-:Y:S02]  /*7d890*/  IMAD.MOV.U32 R99, RZ, RZ, R108 ;  /* 0x000000ffff637224 */ /* 0x000fe400078e006c */
[----:B------:R-:W-:-:S03]  /*7d8a0*/  IMAD.X R107, R107, 0x1, R2, P2 ;  /* 0x000000016b6b7824 */ /* 0x000fc600010e0602 */
[----:B------:R2:W-:Y:S04]  /*7d8b0*/  LDGSTS.E [R96+0x22480], desc[UR60][R98.64], P1 ;  /* 0x2248000062607fae */ /* 0x0005e8000892187c */
[----:B------:R2:W-:Y:S04]  /*7d8c0*/  STL [R1+0x2cc0], R107 ;  /* 0x002cc06b01007387 */ /* 0x0005e80000100800 */
[----:B------:R-:W4:Y:S04]  /*7d8d0*/  LDL.LU R109, [R1+0x2c94] ;  /* 0x002c9400016d7983 */ /* 0x000f280000300800 */
[----:B-1----:R-:W4:Y:S01]  /*7d8e0*/  LDL.LU R108, [R1+0x2c98] ;  /* 0x002c9800016c7983 */ /* 0x002f220000300800 */
[----:B--2---:R-:W-:Y:S01]  /*7d8f0*/  IADD3 R100, P0, R100, R103, RZ ;  /* 0x0000006764647210 */ /* 0x004fe20007f1e0ff */
[----:B------:R-:W-:Y:S01]  /*7d900*/  IMAD.MOV.U32 R98, RZ, RZ, R97 ;  /* 0x000000ffff627224 */ /* 0x000fe200078e0061 */
[----:B------:R-:W-:-:S02]  /*7d910*/  MOV R99, R107 ;  /* 0x0000006b00637202 */ /* 0x000fc40000000f00 */
[----:B------:R-:W2:Y:S01]  /*7d920*/  LDL.LU R107, [R1+0x2bfc] ;  /* 0x002bfc00016b7983 */ /* 0x000ea20000300800 */
[----:B------:R-:W-:-:S03]  /*7d930*/  IMAD.X R104, R104, 0x1, R2, P0 ;  /* 0x0000000168687824 */ /* 0x000fc600000e0602 */
[----:B------:R1:W-:Y:S04]  /*7d940*/  LDGSTS.E [R96+0x22500], desc[UR60][R98.64], P1 ;  /* 0x2250000062607fae */ /* 0x0003e8000892187c */
[----:B------:R-:W2:Y:S01]  /*7d950*/  LDL.LU R97, [R1+0x2c00] ;  /* 0x002c000001617983 */ /* 0x000ea20000300800 */
[----:B-1----:R-:W-:Y:S01]  /*7d960*/  IMAD.MOV.U32 R98, RZ, RZ, R100 ;  /* 0x000000ffff627224 */ /* 0x002fe200078e0064 */
[----:B------:R-:W-:-:S05]  /*7d970*/  MOV R99, R104 ;  /* 0x0000006800637202 */ /* 0x000fca0000000f00 */
        /* <DEDUP_REMOVED lines=16> */
[----:B------:R-:W-:-:S05]  /*7da80*/  IMAD.X R111, R111, 0x1, R2, P2 ;  /* 0x000000016f6f7824 */ /* 0x000fca00010e0602 */
[----:B------:R-:W-:Y:S02]  /*7da90*/  ISETP.NE.U32.AND P0, PT, RZ, UR10, PT ;  /* 0x0000000aff007c0c */ /* 0x000fe4000bf05070 */
[----:B------:R-:W-:Y:S01]  /*7daa0*/  MOV R98, R102 ;  /* 0x0000006600627202 */ /* 0x000fe20000000f00 */
[----:B------:R-:W-:Y:S04]  /*7dab0*/  STL [R1+0x2c84], R111 ;  /* 0x002c846f01007387 */ /* 0x000fe80000100800 */
[----:B------:R-:W3:Y:S01]  /*7dac0*/  LDL.LU R102, [R1+0x2c0c] ;  /* 0x002c0c0001667983 */ /* 0x000ee20000300800 */
[----:B----4-:R-:W-:-:S05]  /*7dad0*/  IADD3 R101, P1, R101, R103, RZ ;  /* 0x0000006765657210 */ /* 0x010fca0007f3e0ff */
[----:B------:R1:W-:Y:S04]  /*7dae0*/  LDGSTS.E [R96+0x22c00], desc[UR60][R98.64], P0 ;  /* 0x22c0000062607fae */ /* 0x0003e8000812187c */
[----:B------:R-:W-:Y:S01]  /*7daf0*/  STL [R1+0x2c90], R101 ;  /* 0x002c906501007387 */ /* 0x000fe20000100800 */
[----:B-1----:R-:W-:Y:S01]  /*7db00*/  IMAD.MOV.U32 R98, RZ, RZ, R110 ;  /* 0x000000ffff627224 */ /* 0x002fe200078e006e */
[----:B------:R-:W-:-:S05]  /*7db10*/  MOV R99, R111 ;  /* 0x0000006f00637202 */ /* 0x000fca0000000f00 */
[----:B------:R1:W-:Y:S01]  /*7db20*/  LDGSTS.E [R96+0x22c80], desc[UR60][R98.64], P0 ;  /* 0x22c8000062607fae */ /* 0x0003e2000812187c */
[----:B------:R-:W-:-:S05]  /*7db30*/  IMAD.X R105, R105, 0x1, R2, P1 ;  /* 0x0000000169697824 */ /* 0x000fca00008e0602 */
[----:B------:R4:W-:Y:S01]  /*7db40*/  STL [R1+0x2c8c], R105 ;  /* 0x002c8c6901007387 */ /* 0x0009e20000100800 */
[----:B-1----:R-:W-:Y:S01]  /*7db50*/  MOV R99, R105 ;  /* 0x0000006900637202 */ /* 0x002fe20000000f00 */
[----:B------:R-:W-:Y:S01]  /*7db60*/  IMAD.MOV.U32 R98, RZ, RZ, R101 ;  /* 0x000000ffff627224 */ /* 0x000fe200078e0065 */
[----:B------:R-:W-:Y:S01]  /*7db70*/  UISETP.GT.AND UP1, UPT, UR11, 0x1a, UPT ;  /* 0x0000001a0b00788c */ /* 0x000fe2000bf24270 */
[----:B----4-:R-:W4:Y:S04]  /*7db80*/  LDL.LU R105, [R1+0x2c14] ;  /* 0x002c140001697983 */ /* 0x010f280000300800 */
[----:B------:R-:W4:Y:S01]  /*7db90*/  LDL.LU R101, [R1+0x2c18] ;  /* 0x002c180001657983 */ /* 0x000f220000300800 */
[----:B------:R-:W-:Y:S01]  /*7dba0*/  IADD3 R108, P2, R108, R103, RZ ;  /* 0x000000676c6c7210 */ /* 0x000fe20007f5e0ff */
[----:B------:R-:W-:-:S02]  /*7dbb0*/  USEL UR10, URZ, 0x4, !UP1 ;  /* 0x000000043f0a7887 */ /* 0x000fc4000c800000 */
[----:B------:R1:W-:Y:S02]  /*7dbc0*/  LDGSTS.E [R96+0x22d00], desc[UR60][R98.64], P0 ;  /* 0x22d0000062607fae */ /* 0x0003e4000812187c */
[--C-:B------:R-:W-:Y:S01]  /*7dbd0*/  IMAD.X R109, R109, 0x1, R2.reuse, P2 ;  /* 0x000000016d6d7824 */ /* 0x100fe200010e0602 */
[----:B------:R-:W-:Y:S01]  /*7dbe0*/  USEL UR10, UR10, URZ, !UP0 ;  /* 0x0000003f0a0a7287 */ /* 0x000fe2000c000000 */
[----:B--2---:R-:W-:Y:S01]  /*7dbf0*/  IADD3 R97, P3, R97, R103, RZ ;  /* 0x0000006761617210 */ /* 0x004fe20007f7e0ff */
[----:B------:R-:W-:Y:S04]  /*7dc00*/  STL [R1+0x2c98], R108 ;  /* 0x002c986c01007387 */ /* 0x000fe80000100800 */
[----:B------:R-:W-:Y:S01]  /*7dc10*/  STL [R1+0x2c94], R109 ;  /* 0x002c946d01007387 */ /* 0x000fe20000100800 */
[----:B------:R-:W-:-:S03]  /*7dc20*/  IMAD.X R107, R107, 0x1, R2, P3 ;  /* 0x000000016b6b7824 */ /* 0x000fc600018e0602 */
[----:B------:R2:W-:Y:S01]  /*7dc30*/  STL [R1+0x2c00], R97 ;  /* 0x002c006101007387 */ /* 0x0005e20000100800 */
[----:B-1----:R-:W-:Y:S01]  /*7dc40*/  MOV R98, R108 ;  /* 0x0000006c00627202 */ /* 0x002fe20000000f00 */
[----:B------:R-:W-:Y:S02]  /*7dc50*/  IMAD.MOV.U32 R99, RZ, RZ, R109 ;  /* 0x000000ffff637224 */ /* 0x000fe400078e006d */
[----:B------:R-:W4:Y:S01]  /*7dc60*/  LDL.LU R112, [R1+0x2154] ;  /* 0x0021540001707983 */ /* 0x000f220000300800 */
[----:B------:R-:W-:-:S03]  /*7dc70*/  ISETP.NE.U32.AND P1, PT, RZ, UR10, PT ;  /* 0x0000000aff007c0c */ /* 0x000fc6000bf25070 */
[----:B------:R-:W-:Y:S04]  /*7dc80*/  STL [R1+0x2bfc], R107 ;  /* 0x002bfc6b01007387 */ /* 0x000fe80000100800 */
[----:B------:R1:W-:Y:S04]  /*7dc90*/  LDGSTS.E [R96+0x22d80], desc[UR60][R98.64], P0 ;  /* 0x22d8000062607fae */ /* 0x0003e8000812187c */
[----:B------:R-:W4:Y:S04]  /*7dca0*/  LDL.LU R110, [R1+0x215c] ;  /* 0x00215c00016e7983 */ /* 0x000f280000300800 */
[----:B------:R-:W4:Y:S04]  /*7dcb0*/  LDL.LU R113, [R1+0x2150] ;  /* 0x0021500001717983 */ /* 0x000f280000300800 */
[----:B------:R-:W4:Y:S01]  /*7dcc0*/  LDL.LU R111, [R1+0x2158] ;  /* 0x00215800016f7983 */ /* 0x000f220000300800 */
[----:B-1----:R-:W-:Y:S01]  /*7dcd0*/  IMAD.MOV.U32 R98, RZ, RZ, R97 ;  /* 0x000000ffff627224 */ /* 0x002fe200078e0061 */
[----:B------:R-:W-:-:S02]  /*7dce0*/  MOV R99, R107 ;  /* 0x0000006b00637202 */ /* 0x000fc40000000f00 */
[----:B--2---:R-:W2:Y:S04]  /*7dcf0*/  LDL.LU R97, [R1+0x2164] ;  /* 0x0021640001617983 */ /* 0x004ea80000300800 */
[----:B------:R1:W-:Y:S01]  /*7dd00*/  LDGSTS.E [R96+0x23400], desc[UR60][R98.64], P1 ;  /* 0x2340000062607fae */ /* 0x0003e2000892187c */
[-C--:B------:R-:W-:Y:S02]  /*7dd10*/  IADD3 R104, P0, R104, R103.reuse, RZ ;  /* 0x0000006768687210 */ /* 0x080fe40007f1e0ff */
[----:B------:R-:W-:-:S03]  /*7dd20*/  IADD3 R100, P2, R100, R103, RZ ;  /* 0x0000006764647210 */ /* 0x000fc60007f5e0ff */
[----:B------:R3:W-:Y:S01]  /*7dd30*/  STL [R1+0x2c08], R104 ;  /* 0x002c086801007387 */ /* 0x0007e20000100800 */
        /* <DEDUP_REMOVED lines=21> */
[----:B-1----:R-:W-:-:S03]  /*7de90*/  IMAD.MOV.U32 R98, RZ, RZ, R101 ;  /* 0x000000ffff627224 */ /* 0x002fc600078e0065 */
[----:B------:R-:W-:Y:S01]  /*7dea0*/  MOV R99, R105 ;  /* 0x0000006900637202 */ /* 0x000fe20000000f00 */
[----:B------:R-:W-:Y:S04]  /*7deb0*/  STL [R1+0x2c18], R101 ;  /* 0x002c186501007387 */ /* 0x000fe80000100800 */
[----:B------:R1:W-:Y:S04]  /*7dec0*/  STL [R1+0x2c14], R105 ;  /* 0x002c146901007387 */ /* 0x0003e80000100800 */
[----:B------:R-:W4:Y:S04]  /*7ded0*/  LDL.LU R107, [R1+0x21d8] ;  /* 0x0021d800016b7983 */ /* 0x000f280000300800 */
[----:B------:R-:W4:Y:S04]  /*7dee0*/  LDL.LU R106, [R1+0x21dc] ;  /* 0x0021dc00016a7983 */ /* 0x000f280000300800 */
[----:B------:R1:W-:Y:S01]  /*7def0*/  LDGSTS.E [R96+0x23580], desc[UR60][R98.64], P1 ;  /* 0x2358000062607fae */ /* 0x0003e2000892187c */
[----:B------:R-:W-:-:S02]  /*7df00*/  ISETP.NE.U32.AND P0, PT, RZ, UR10, PT ;  /* 0x0000000aff007c0c */ /* 0x000fc4000bf05070 */
[-C--:B------:R-:W-:Y:S02]  /*7df10*/  IADD3 R112, P1, R112, R103.reuse, RZ ;  /* 0x0000006770707210 */ /* 0x080fe40007f3e0ff */
[----:B------:R-:W-:-:S03]  /*7df20*/  IADD3 R110, P2, R110, R103, RZ ;  /* 0x000000676e6e7210 */ /* 0x000fc60007f5e0ff */
[--C-:B------:R-:W-:Y:S01]  /*7df30*/  IMAD.X R113, R113, 0x1, R2.reuse, P1 ;  /* 0x0000000171717824 */ /* 0x100fe200008e0602 */
[----:B-1----:R-:W4:Y:S04]  /*7df40*/  LDL.LU R105, [R1+0x21e0] ;  /* 0x0021e00001697983 */ /* 0x002f280000300800 */
[----:B------:R-:W4:Y:S01]  /*7df50*/  LDL.LU R101, [R1+0x21e4] ;  /* 0x0021e40001657983 */ /* 0x000f220000300800 */
[----:B------:R-:W-:Y:S02]  /*7df60*/  IMAD.MOV.U32 R99, RZ, RZ, R113 ;  /* 0x000000ffff637224 */ /* 0x000fe400078e0071 */
[----:B------:R-:W-:Y:S01]  /*7df70*/  IMAD.X R111, R111, 0x1, R2, P2 ;  /* 0x000000016f6f7824 */ /* 0x000fe200010e0602 */
[----:B------:R-:W-:Y:S01]  /*7df80*/  MOV R98, R112 ;  /* 0x0000007000627202 */ /* 0x000fe20000000f00 */
[----:B------:R-:W-:Y:S01]  /*7df90*/  STL [R1+0x2154], R112 ;  /* 0x0021547001007387 */ /* 0x000fe20000100800 */
[----:B--2---:R-:W-:-:S03]  /*7dfa0*/  IADD3 R97, P1, R97, R103, RZ ;  /* 0x0000006761617210 */ /* 0x004fc60007f3e0ff */
[----:B------:R1:W-:Y:S04]  /*7dfb0*/  LDGSTS.E [R96+0x23c00], desc[UR60][R98.64], P0 ;  /* 0x23c0000062607fae */ /* 0x0003e8000812187c */
[----:B------:R-:W-:Y:S04]  /*7dfc0*/  STL [R1+0x2150], R113 ;  /* 0x0021507101007387 */ /* 0x000fe80000100800 */
[----:B------:R-:W-:Y:S04]  /*7dfd0*/  STL [R1+0x215c], R110 ;  /* 0x00215c6e01007387 */ /* 0x000fe80000100800 */
[----:B------:R-:W-:Y:S04]  /*7dfe0*/  STL [R1+0x2158], R111 ;  /* 0x0021586f01007387 */ /* 0x000fe80000100800 */
[----:B------:R-:W-:Y:S01]  /*7dff0*/  STL [R1+0x2164], R97 ;  /* 0x0021646101007387 */ /* 0x000fe20000100800 */
[----:B-1----:R-:W-:Y:S01]  /*7e000*/  IMAD.MOV.U32 R98, RZ, RZ, R110 ;  /* 0x000000ffff627224 */ /* 0x002fe200078e006e */
[----:B------:R-:W-:-:S05]  /*7e010*/  MOV R99, R111 ;  /* 0x0000006f00637202 */ /* 0x000fca0000000f00 */
[----:B------:R1:W-:Y:S02]  /*7e020*/  LDGSTS.E [R96+0x23c80], desc[UR60][R98.64], P0 ;  /* 0x23c8000062607fae */ /* 0x0003e4000812187c */
[----:B-1----:R-:W-:Y:S02]  /*7e030*/  IMAD.MOV.U32 R98, RZ, RZ, R97 ;  /* 0x000000ffff627224 */ /* 0x002fe400078e0061 */
[----:B---3--:R-:W-:-:S05]  /*7e040*/  IMAD.X R104, R104, 0x1, R2, P1 ;  /* 0x0000000168687824 */ /* 0x008fca00008e0602 */
[----:B------:R1:W-:Y:S01]  /*7e050*/  STL [R1+0x2160], R104 ;  /* 0x0021606801007387 */ /* 0x0003e20000100800 */
[----:B------:R-:W-:Y:S01]  /*7e060*/  MOV R99, R104 ;  /* 0x0000006800637202 */ /* 0x000fe20000000f00 */
[----:B------:R-:W-:Y:S02]  /*7e070*/  UISETP.GT.AND UP1, UPT, UR11, 0x22, UPT ;  /* 0x000000220b00788c */ /* 0x000fe4000bf24270 */
[----:B-1----:R-:W2:Y:S04]  /*7e080*/  LDL.LU R104, [R1+0x21e8] ;  /* 0x0021e80001687983 */ /* 0x002ea80000300800 */
[----:B------:R-:W3:Y:S01]  /*7e090*/  LDL.LU R97, [R1+0x21ec] ;  /* 0x0021ec0001617983 */ /* 0x000ee20000300800 */
[----:B------:R-:W-:-:S03]  /*7e0a0*/  IADD3 R100, P2, R100, R103, RZ ;  /* 0x0000006764647210 */ /* 0x000fc60007f5e0ff */
[----:B------:R1:W-:Y:S02]  /*7e0b0*/  LDGSTS.E [R96+0x23d00], desc[UR60][R98.64], P0 ;  /* 0x23d0000062607fae */ /* 0x0003e4000812187c */
[--C-:B------:R-:W-:Y:S01]  /*7e0c0*/  IMAD.X R109, R109, 0x1, R2.reuse, P2 ;  /* 0x000000016d6d7824 */ /* 0x100fe200010e0602 */
[----:B------:R-:W-:Y:S01]  /*7e0d0*/  IADD3 R102, P3, R102, R103, RZ ;  /* 0x0000006766667210 */ /* 0x000fe20007f7e0ff */
[----:B------:R1:W-:Y:S04]  /*7e0e0*/  STL [R1+0x216c], R100 ;  /* 0x00216c6401007387 */ /* 0x0003e80000100800 */
[----:B------:R-:W-:Y:S01]  /*7e0f0*/  STL [R1+0x2168], R109 ;  /* 0x0021686d01007387 */ /* 0x000fe20000100800 */
[----:B------:R-:W-:-:S03]  /*7e100*/  IMAD.X R108, R108, 0x1, R2, P3 ;  /* 0x000000016c6c7824 */ /* 0x000fc600018e0602 */
[----:B------:R1:W-:Y:S04]  /*7e110*/  STL [R1+0x21d4], R102 ;  /* 0x0021d46601007387 */ /* 0x0003e80000100800 */
[----:B------:R-:W2:Y:S01]  /*7e120*/  LDL.LU R112, [R1+0x2254] ;  /* 0x0022540001707983 */ /* 0x000ea20000300800 */
[----:B------:R-:W-:Y:S01]  /*7e130*/  USEL UR10, URZ, 0x4, !UP1 ;  /* 0x000000043f0a7887 */ /* 0x000fe2000c800000 */
[----:B-1----:R-:W-:Y:S01]  /*7e140*/  MOV R98, R100 ;  /* 0x0000006400627202 */ /* 0x002fe20000000f00 */
[----:B------:R-:W-:Y:S01]  /*7e150*/  IMAD.MOV.U32 R99, RZ, RZ, R109 ;  /* 0x000000ffff637224 */ /* 0x000fe200078e006d */
[----:B------:R1:W-:Y:S04]  /*7e160*/  STL [R1+0x21d0], R108 ;  /* 0x0021d06c01007387 */ /* 0x0003e80000100800 */
[----:B------:R-:W2:Y:S01]  /*7e170*/  LDL.LU R100, [R1+0x225c] ;  /* 0x00225c0001647983 */ /* 0x000ea20000300800 */
[----:B------:R-:W-:-:S03]  /*7e180*/  USEL UR10, UR10, URZ, !UP0 ;  /* 0x0000003f0a0a7287 */ /* 0x000fc6000c000000 */
[----:B------:R-:W2:Y:S04]  /*7e190*/  LDL.LU R113, [R1+0x2250] ;  /* 0x0022500001717983 */ /* 0x000ea80000300800 */
[----:B------:R1:W-:Y:S01]  /*7e1a0*/  LDGSTS.E [R96+0x23d80], desc[UR60][R98.64], P0 ;  /* 0x23d8000062607fae */ /* 0x0003e2000812187c */
[----:B------:R-:W-:Y:S01]  /*7e1b0*/  ISETP.NE.U32.AND P1, PT, RZ, UR10, PT ;  /* 0x0000000aff007c0c */ /* 0x000fe2000bf25070 */
[----:B-1----:R-:W-:Y:S02]  /*7e1c0*/  IMAD.MOV.U32 R98, RZ, RZ, R102 ;  /* 0x000000ffff627224 */ /* 0x002fe400078e0066 */
[----:B------:R-:W2:Y:S01]  /*7e1d0*/  LDL.LU R102, [R1+0x2258] ;  /* 0x0022580001667983 */ /* 0x000ea20000300800 */
[----:B------:R-:W-:-:S09]  /*7e1e0*/  MOV R99, R108 ;  /* 0x0000006c00637202 */ /* 0x000fd20000000f00 */
[----:B------:R1:W-:Y:S01]  /*7e1f0*/  LDGSTS.E [R96+0x24400], desc[UR60][R98.64], P1 ;  /* 0x2440000062607fae */ /* 0x0003e2000892187c */
[----:B----4-:R-:W-:-:S05]  /*7e200*/  IADD3 R106, P0, R106, R103, RZ ;  /* 0x000000676a6a7210 */ /* 0x010fca0007f1e0ff */
[----:B------:R-:W-:Y:S01]  /*7e210*/  IMAD.X R107, R107, 0x1, R2, P0 ;  /* 0x000000016b6b7824 */ /* 0x000fe200000e0602 */
[----:B------:R-:W-:Y:S01]  /*7e220*/  STL [R1+0x21dc], R106 ;  /* 0x0021dc6a01007387 */ /* 0x000fe20000100800 */
[----:B------:R-:W-:-:S03]  /*7e230*/  IADD3 R101, P2, R101, R103, RZ ;  /* 0x0000006765657210 */ /* 0x000fc60007f5e0ff */
[----:B------:R-:W-:Y:S01]  /*7e240*/  STL [R1+0x21d8], R107 ;  /* 0x0021d86b01007387 */ /* 0x000fe20000100800 */
[----:B-1----:R-:W-:Y:S01]  /*7e250*/  MOV R98, R106 ;  /* 0x0000006a00627202 */ /* 0x002fe20000000f00 */
[----:B------:R-:W-:Y:S02]  /*7e260*/  IMAD.MOV.U32 R99, RZ, RZ, R107 ;  /* 0x000000ffff637224 */ /* 0x000fe400078e006b */
[----:B------:R-:W-:Y:S01]  /*7e270*/  IMAD.X R105, R105, 0x1, R2, P2 ;  /* 0x0000000169697824 */ /* 0x000fe200010e0602 */
[----:B------:R1:W-:Y:S04]  /*7e280*/  STL [R1+0x21e4], R101 ;  /* 0x0021e46501007387 */ /* 0x0003e80000100800 */
[----:B------:R-:W4:Y:S04]  /*7e290*/  LDL.LU R110, [R1+0x2264] ;  /* 0x00226400016e7983 */ /* 0x000f280000300800 */
[----:B------:R1:W-:Y:S04]  /*7e2a0*/  LDGSTS.E [R96+0x24480], desc[UR60][R98.64], P1 ;  /* 0x2448000062607fae */ /* 0x0003e8000892187c */
[----:B------:R-:W-:Y:S04]  /*7e2b0*/  STL [R1+0x21e0], R105 ;  /* 0x0021e06901007387 */ /* 0x000fe80000100800 */
[----:B------:R-:W4:Y:S04]  /*7e2c0*/  LDL.LU R111, [R1+0x2260] ;  /* 0x00226000016f7983 */ /* 0x000f280000300800 */
[----:B------:R-:W4:Y:S01]  /*7e2d0*/  LDL.LU R108, [R1+0x2268] ;  /* 0x00226800016c7983 */ /* 0x000f220000300800 */
[----:B-1----:R-:W-:-:S03]  /*7e2e0*/  IMAD.MOV.U32 R98, RZ, RZ, R101 ;  /* 0x000000ffff627224 */ /* 0x002fc600078e0065 */
[----:B------:R-:W4:Y:S01]  /*7e2f0*/  LDL.LU R101, [R1+0x226c] ;  /* 0x00226c0001657983 */ /* 0x000f220000300800 */
[----:B------:R-:W-:-:S03]  /*7e300*/  MOV R99, R105 ;  /* 0x0000006900637202 */ /* 0x000fc60000000f00 */
[----:B------:R-:W4:Y:S04]  /*7e310*/  LDL.LU R109, [R1+0x22d0] ;  /* 0x0022d000016d7983 */ /* 0x000f280000300800 */
[----:B------:R-:W4:Y:S04]  /*7e320*/  LDL.LU R107, [R1+0x22d4] ;  /* 0x0022d400016b7983 */ /* 0x000f280000300800 */
[----:B------:R1:W-:Y:S01]  /*7e330*/  LDGSTS.E [R96+0x24500], desc[UR60][R98.64], P1 ;  /* 0x2450000062607fae */ /* 0x0003e2000892187c */
[----:B---3--:R-:W-:-:S05]  /*7e340*/  IADD3 R97, P0, R97, R103, RZ ;  /* 0x0000006761617210 */ /* 0x008fca0007f1e0ff */
[----:B--2---:R-:W-:Y:S01]  /*7e350*/  IMAD.X R104, R104, 0x1, R2, P0 ;  /* 0x0000000168687824 */ /* 0x004fe200000e0602 */
[----:B------:R2:W-:Y:S01]  /*7e360*/  STL [R1+0x21ec], R97 ;  /* 0x0021ec6101007387 */ /* 0x0005e20000100800 */
[----:B-1----:R-:W-:-:S03]  /*7e370*/  IMAD.MOV.U32 R98, RZ, RZ, R97 ;  /* 0x000000ffff627224 */ /* 0x002fc600078e0061 */
[----:B------:R1:W-:Y:S04]  /*7e380*/  STL [R1+0x21e8], R104 ;  /* 0x0021e86801007387 */ /* 0x0003e80000100800 */
[----:B------:R-:W3:Y:S04]  /*7e390*/  LDL.LU R106, [R1+0x22d8] ;  /* 0x0022d800016a7983 */ /* 0x000ee80000300800 */
[----:B--2---:R-:W2:Y:S01]  /*7e3a0*/  LDL.LU R97, [R1+0x22dc] ;  /* 0x0022dc0001617983 */ /* 0x004ea20000300800 */
[----:B------:R-:W-:-:S03]  /*7e3b0*/  MOV R99, R104 ;  /* 0x0000006800637202 */ /* 0x000fc60000000f00 */
        /* <DEDUP_REMOVED lines=8> */
[----:B------:R-:W-:Y:S01]  /*7e440*/  ISETP.NE.U32.AND P0, PT, RZ, UR10, PT ;  /* 0x0000000aff007c0c */ /* 0x000fe2000bf05070 */
[--C-:B------:R-:W-:Y:S01]  /*7e450*/  IMAD.X R113, R113, 0x1, R2.reuse, P1 ;  /* 0x0000000171717824 */ /* 0x100fe200008e0602 */
[----:B-1----:R-:W-:Y:S01]  /*7e460*/  MOV R98, R112 ;  /* 0x0000007000627202 */ /* 0x002fe20000000f00 */
[----:B------:R-:W-:Y:S02]  /*7e470*/  IMAD.X R102, R102, 0x1, R2, P2 ;  /* 0x0000000166667824 */ /* 0x000fe400010e0602 */
[----:B------:R-:W-:Y:S01]  /*7e480*/  IMAD.MOV.U32 R99, RZ, RZ, R113 ;  /* 0x000000ffff637224 */ /* 0x000fe200078e0071 */
        /* <DEDUP_REMOVED lines=13> */
[----:B------:R-:W-:Y:S02]  /*7e560*/  IMAD.X R111, R111, 0x1, R2, P1 ;  /* 0x000000016f6f7824 */ /* 0x000fe400008e0602 */
[----:B-1----:R-:W-:Y:S01]  /*7e570*/  IMAD.MOV.U32 R98, RZ, RZ, R110 ;  /* 0x000000ffff627224 */ /* 0x002fe200078e006e */
[----:B------:R-:W-:Y:S02]  /*7e580*/  USEL UR10, UR10, URZ, !UP0 ;  /* 0x0000003f0a0a7287 */ /* 0x000fe4000c000000 */
[----:B------:R-:W-:Y:S02]  /*7e590*/  MOV R99, R111 ;  /* 0x0000006f00637202 */ /* 0x000fe40000000f00 */
[----:B------:R-:W-:-:S03]  /*7e5a0*/  IADD3 R101, P2, R101, R103, RZ ;  /* 0x0000006765657210 */ /* 0x000fc60007f5e0ff */
[----:B------:R1:W-:Y:S02]  /*7e5b0*/  LDGSTS.E [R96+0x24d00], desc[UR60][R98.64], P0 ;  /* 0x24d0000062607fae */ /* 0x0003e4000812187c */
[----:B------:R-:W-:Y:S01]  /*7e5c0*/  IMAD.X R108, R108, 0x1, R2, P2 ;  /* 0x000000016c6c7824 */ /* 0x000fe200010e0602 */
[----:B------:R-:W-:Y:S01]  /*7e5d0*/  IADD3 R107, P3, R107, R103, RZ ;  /* 0x000000676b6b7210 */ /* 0x000fe20007f7e0ff */
[----:B------:R-:W-:Y:S04]  /*7e5e0*/  STL [R1+0x2264], R110 ;  /* 0x0022646e01007387 */ /* 0x000fe80000100800 */
[----:B------:R-:W-:Y:S01]  /*7e5f0*/  STL [R1+0x2260], R111 ;  /* 0x0022606f01007387 */ /* 0x000fe20000100800 */
[----:B------:R-:W-:Y:S02]  /*7e600*/  ISETP.NE.U32.AND P1, PT, RZ, UR10, PT ;  /* 0x0000000aff007c0c */ /* 0x000fe4000bf25070 */
[----:B-1----:R-:W-:Y:S01]  /*7e610*/  MOV R98, R101 ;  /* 0x0000006500627202 */ /* 0x002fe20000000f00 */
[----:B------:R-:W-:Y:S01]  /*7e620*/  IMAD.MOV.U32 R99, RZ, RZ, R108 ;  /* 0x000000ffff637224 */ /* 0x000fe200078e006c */
[----:B------:R-:W-:Y:S01]  /*7e630*/  STL [R1+0x226c], R101 ;  /* 0x00226c6501007387 */ /* 0x000fe20000100800 */
[----:B------:R-:W-:-:S03]  /*7e640*/  IMAD.X R109, R109, 0x1, R2, P3 ;  /* 0x000000016d6d7824 */ /* 0x000fc600018e0602 */
[----:B------:R1:W-:Y:S04]  /*7e650*/  STL [R1+0x2268], R108 ;  /* 0x0022686c01007387 */ /* 0x0003e80000100800 */
[----:B------:R-:W-:Y:S04]  /*7e660*/  STL [R1+0x22d4], R107 ;  /* 0x0022d46b01007387 */ /* 0x000fe80000100800 */
[----:B------:R4:W-:Y:S04]  /*7e670*/  LDGSTS.E [R96+0x24d80], desc[UR60][R98.64], P0 ;  /* 0x24d8000062607fae */ /* 0x0009e8000812187c */
[----:B-1----:R-:W3:Y:S04]  /*7e680*/  LDL.LU R108, [R1+0x2354] ;  /* 0x00235400016c7983 */ /* 0x002ee80000300800 */
[----:B------:R1:W-:Y:S04]  /*7e690*/  STL [R1+0x22d0], R109 ;  /* 0x0022d06d01007387 */ /* 0x0003e80000100800 */
[----:B------:R-:W3:Y:S01]  /*7e6a0*/  LDL.LU R101, [R1+0x235c] ;  /* 0x00235c0001657983 */ /* 0x000ee20000300800 */
[----:B----4-:R-:W-:Y:S01]  /*7e6b0*/  IMAD.MOV.U32 R98, RZ, RZ, R107 ;  /* 0x000000ffff627224 */ /* 0x010fe200078e006b */
[----:B------:R-:W-:-:S05]  /*7e6c0*/  MOV R99, R109 ;  /* 0x0000006d00637202 */ /* 0x000fca0000000f00 */
[----:B------:R4:W-:Y:S04]  /*7e6d0*/  LDGSTS.E [R96+0x25400], desc[UR60][R98.64], P1 ;  /* 0x2540000062607fae */ /* 0x0009e8000892187c */
[----:B-1----:R-:W4:Y:S04]  /*7e6e0*/  LDL.LU R109, [R1+0x2350] ;  /* 0x00235000016d7983 */ /* 0x002f280000300800 */
[----:B------:R-:W4:Y:S01]  /*7e6f0*/  LDL.LU R107, [R1+0x2358] ;  /* 0x00235800016b7983 */ /* 0x000f220000300800 */
[-C--:B--2---:R-:W-:Y:S02]  /*7e700*/  IADD3 R97, P0, R97, R103.reuse, RZ ;  /* 0x0000006761617210 */ /* 0x084fe40007f1e0ff */
[----:B---3--:R-:W-:-:S03]  /*7e710*/  IADD3 R104, P2, R104, R103, RZ ;  /* 0x0000006768687210 */ /* 0x008fc60007f5e0ff */
[--C-:B------:R-:W-:Y:S01]  /*7e720*/  IMAD.X R106, R106, 0x1, R2.reuse, P0 ;  /* 0x000000016a6a7824 */ /* 0x100fe200000e0602 */
[----:B------:R1:W-:Y:S01]  /*7e730*/  STL [R1+0x22dc], R97 ;  /* 0x0022dc6101007387 */ /* 0x0003e20000100800 */
[----:B----4-:R-:W-:Y:S01]  /*7e740*/  MOV R98, R97 ;  /* 0x0000006100627202 */ /* 0x010fe20000000f00 */
        /* <DEDUP_REMOVED lines=10> */
[----:B------:R-:W-:-:S05]  /*7e7f0*/  IADD3 R100, P0, R100, R103, RZ ;  /* 0x0000006764647210 */ /* 0x000fca0007f1e0ff */
[----:B------:R-:W-:Y:S01]  /*7e800*/  IMAD.X R102, R102, 0x1, R2, P0 ;  /* 0x0000000166667824 */ /* 0x000fe200000e0602 */
[----:B------:R-:W-:Y:S04]  /*7e810*/  STL [R1+0x22ec], R100 ;  /* 0x0022ec6401007387 */ /* 0x000fe80000100800 */
[----:B------:R1:W-:Y:S04]  /*7e820*/  STL [R1+0x22e8], R102 ;  /* 0x0022e86601007387 */ /* 0x0003e80000100800 */
[----:B------:R-:W2:Y:S04]  /*7e830*/  LDL.LU R113, [R1+0x2368] ;  /* 0x0023680001717983 */ /* 0x000ea80000300800 */
[----:B------:R-:W2:Y:S01]  /*7e840*/  LDL.LU R112, [R1+0x236c] ;  /* 0x00236c0001707983 */ /* 0x000ea20000300800 */
[----:B----4-:R-:W-:Y:S01]  /*7e850*/  IMAD.MOV.U32 R98, RZ, RZ, R104 ;  /* 0x000000ffff627224 */ /* 0x010fe200078e0068 */
[----:B------:R-:W-:-:S02]  /*7e860*/  MOV R99, R105 ;  /* 0x0000006900637202 */ /* 0x000fc40000000f00 */
[----:B------:R-:W4:Y:S04]  /*7e870*/  LDL.LU R111, [R1+0x23d0] ;  /* 0x0023d000016f7983 */ /* 0x000f280000300800 */
[----:B------:R-:W4:Y:S01]  /*7e880*/  LDL.LU R110, [R1+0x23d4] ;  /* 0x0023d400016e7983 */ /* 0x000f220000300800 */
[----:B------:R-:W-:-:S03]  /*7e890*/  USEL UR10, UR10, URZ, !UP0 ;  /* 0x0000003f0a0a7287 */ /* 0x000fc6000c000000 */
[----:B-1----:R-:W4:Y:S04]  /*7e8a0*/  LDL.LU R105, [R1+0x23d8] ;  /* 0x0023d80001697983 */ /* 0x002f280000300800 */
[----:B------:R1:W-:Y:S04]  /*7e8b0*/  LDGSTS.E [R96+0x25500], desc[UR60][R98.64], P1 ;  /* 0x2550000062607fae */ /* 0x0003e8000892187c */
[----:B------:R-:W4:Y:S01]  /*7e8c0*/  LDL.LU R104, [R1+0x23dc] ;  /* 0x0023dc0001687983 */ /* 0x000f220000300800 */
[----:B------:R-:W-:Y:S01]  /*7e8d0*/  ISETP.NE.U32.AND P0, PT, RZ, UR10, PT ;  /* 0x0000000aff007c0c */ /* 0x000fe2000bf05070 */
[----:B-1----:R-:W-:Y:S01]  /*7e8e0*/  IMAD.MOV.U32 R98, RZ, RZ, R100 ;  /* 0x000000ffff627224 */ /* 0x002fe200078e0064 */
[----:B------:R-:W-:-:S02]  /*7e8f0*/  MOV R99, R102 ;  /* 0x0000006600637202 */ /* 0x000fc40000000f00 */
[----:B------:R-:W4:Y:S04]  /*7e900*/  LDL.LU R102, [R1+0x23e0] ;  /* 0x0023e00001667983 */ /* 0x000f280000300800 */
[----:B------:R1:W-:Y:S04]  /*7e910*/  LDGSTS.E [R96+0x25580], desc[UR60][R98.64], P1 ;  /* 0x2558000062607fae */ /* 0x0003e8000892187c */
[----:B------:R-:W4:Y:S01]  /*7e920*/  LDL.LU R100, [R1+0x23e4] ;  /* 0x0023e40001647983 */ /* 0x000f220000300800 */
[-C--:B------:R-:W-:Y:S02]  /*7e930*/  IADD3 R108, P1, R108, R103.reuse, RZ ;  /* 0x000000676c6c7210 */ /* 0x080fe40007f3e0ff */
[----:B------:R-:W-:-:S02]  /*7e940*/  IADD3 R101, P2, R101, R103, RZ ;  /* 0x0000006765657210 */ /* 0x000fc40007f5e0ff */
[----:B-1----:R-:W-:Y:S01]  /*7e950*/  MOV R98, R108 ;  /* 0x0000006c00627202 */ /* 0x002fe20000000f00 */
[--C-:B------:R-:W-:Y:S02]  /*7e960*/  IMAD.X R109, R109, 0x1, R2.reuse, P1 ;  /* 0x000000016d6d7824 */ /* 0x100fe400008e0602 */
[----:B------:R-:W-:Y:S02]  /*7e970*/  IMAD.X R107, R107, 0x1, R2, P2 ;  /* 0x000000016b6b7824 */ /* 0x000fe400010e0602 */
[----:B------:R-:W-:Y:S01]  /*7e980*/  IMAD.MOV.U32 R99, RZ, RZ, R109 ;  /* 0x000000ffff637224 */ /* 0x000fe200078e006d */
[----:B------:R-:W-:Y:S04]  /*7e990*/  STL [R1+0x2354], R108 ;  /* 0x0023546c01007387 */ /* 0x000fe80000100800 */
[----:B------:R-:W-:Y:S04]  /*7e9a0*/  STL [R1+0x2350], R109 ;  /* 0x0023506d01007387 */ /* 0x000fe80000100800 */
[----:B------:R1:W-:Y:S04]  /*7e9b0*/  STL [R1+0x235c], R101 ;  /* 0x00235c6501007387 */ /* 0x0003e80000100800 */
[----:B------:R1:W-:Y:S04]  /*7e9c0*/  LDGSTS.E [R96+0x25c00], desc[UR60][R98.64], P0 ;  /* 0x25c0000062607fae */ /* 0x0003e8000812187c */
[----:B------:R-:W-:Y:S01]  /*7e9d0*/  STL [R1+0x2358], R107 ;  /* 0x0023586b01007387 */ /* 0x000fe20000100800 */
[----:B-1----:R-:W-:Y:S01]  /*7e9e0*/  IMAD.MOV.U32 R98, RZ, RZ, R101 ;  /* 0x000000ffff627224 */ /* 0x002fe200078e0065 */
[----:B------:R-:W-:-:S02]  /*7e9f0*/  MOV R99, R107 ;  /* 0x0000006b00637202 */ /* 0x000fc40000000f00 */
[----:B------:R-:W4:Y:S04]  /*7ea00*/  LDL.LU R101, [R1+0x23ec] ;  /* 0x0023ec0001657983 */ /* 0x000f280000300800 */
[----:B------:R1:W-:Y:S01]  /*7ea10*/  LDGSTS.E [R96+0x25c80], desc[UR60][R98.64], P0 ;  /* 0x25c8000062607fae */ /* 0x0003e2000812187c */
[----:B---3--:R-:W-:-:S05]  /*7ea20*/  IADD3 R97, P1, R97, R103, RZ ;  /* 0x0000006761617210 */ /* 0x008fca0007f3e0ff */
[----:B--2---:R-:W-:Y:S01]  /*7ea30*/  IMAD.X R106, R106, 0x1, R2, P1 ;  /* 0x000000016a6a7824 */ /* 0x004fe200008e0602 */
[----:B------:R-:W-:Y:S04]  /*7ea40*/  STL [R1+0x2364], R97 ;  /* 0x0023646101007387 */ /* 0x000fe80000100800 */
[----:B------:R2:W-:Y:S01]  /*7ea50*/  STL [R1+0x2360], R106 ;  /* 0x0023606a01007387 */ /* 0x0005e20000100800 */
[----:B-1----:R-:W-:-:S03]  /*7ea60*/  MOV R99, R106 ;  /* 0x0000006a00637202 */ /* 0x002fc60000000f00 */
        /* <DEDUP_REMOVED lines=10> */
[----:B------:R-:W-:-:S05]  /*7eb10*/  IADD3 R112, P2, R112, R103, RZ ;  /* 0x0000006770707210 */ /* 0x000fca0007f5e0ff */
[----:B------:R-:W-:Y:S01]  /*7eb20*/  IMAD.X R113, R113, 0x1, R2, P2 ;  /* 0x0000000171717824 */ /* 0x000fe200010e0602 */
[----:B-1----:R-:W-:Y:S02]  /*7eb30*/  MOV R98, R112 ;  /* 0x0000007000627202 */ /* 0x002fe40000000f00 */
[----:B----4-:R-:W-:Y:S01]  /*7eb40*/  IADD3 R110, P3, R110, R103, RZ ;  /* 0x000000676e6e7210 */ /* 0x010fe20007f7e0ff */
[----:B------:R-:W-:Y:S01]  /*7eb50*/  IMAD.MOV.U32 R99, RZ, RZ, R113 ;  /* 0x000000ffff637224 */ /* 0x000fe200078e0071 */
[----:B------:R-:W-:-:S03]  /*7eb60*/  ISETP.NE.U32.AND P1, PT, RZ, UR10, PT ;  /* 0x0000000aff007c0c */ /* 0x000fc6000bf25070 */
[----:B------:R-:W-:Y:S01]  /*7eb70*/  IMAD.X R111, R111, 0x1, R2, P3 ;  /* 0x000000016f6f7824 */ /* 0x000fe200018e0602 */
        /* <DEDUP_REMOVED lines=8> */
[----:B------:R-:W-:Y:S01]  /*7ec00*/  IADD3 R100, P2, R100, R103, RZ ;  /* 0x0000006764647210 */ /* 0x000fe20007f5e0ff */
[----:B-1----:R-:W-:Y:S01]  /*7ec10*/  IMAD.MOV.U32 R98, RZ, RZ, R110 ;  /* 0x000000ffff627224 */ /* 0x002fe200078e006e */
[----:B------:R-:W-:Y:S01]  /*7ec20*/  MOV R99, R111 ;  /* 0x0000006f00637202 */ /* 0x000fe20000000f00 */
[----:B------:R1:W-:Y:S02]  /*7ec30*/  STL [R1+0x23d8], R105 ;  /* 0x0023d86901007387 */ /* 0x0003e40000100800 */
[----:B------:R-:W-:-:S02]  /*7ec40*/  IMAD.X R102, R102, 0x1, R2, P2 ;  /* 0x0000000166667824 */ /* 0x000fc400010e0602 */
[----:B------:R-:W-:Y:S04]  /*7ec50*/  STL [R1+0x23e4], R100 ;  /* 0x0023e46401007387 */ /* 0x000fe80000100800 */
[----:B------:R1:W-:Y:S02]  /*7ec60*/  LDGSTS.E [R96+0x26400], desc[UR60][R98.64], P1 ;  /* 0x2640000062607fae */ /* 0x0003e4000892187c */
[----:B-1----:R-:W-:Y:S02]  /*7ec70*/  MOV R98, R104 ;  /* 0x0000006800627202 */ /* 0x002fe40000000f00 */
[----:B----4-:R-:W4:Y:S01]  /*7ec80*/  LDL.LU R104, [R1+0x2464] ;  /* 0x0024640001687983 */ /* 0x010f220000300800 */
[----:B------:R-:W-:-:S03]  /*7ec90*/  IMAD.MOV.U32 R99, RZ, RZ, R105 ;  /* 0x000000ffff637224 */ /* 0x000fc600078e0069 */
[----:B------:R1:W-:Y:S04]  /*7eca0*/  STL [R1+0x23e0], R102 ;  /* 0x0023e06601007387 */ /* 0x0003e80000100800 */
[----:B------:R-:W4:Y:S04]  /*7ecb0*/  LDL.LU R105, [R1+0x2460] ;  /* 0x0024600001697983 */ /* 0x000f280000300800 */
[----:B------:R1:W-:Y:S02]  /*7ecc0*/  LDGSTS.E [R96+0x26480], desc[UR60][R98.64], P1 ;  /* 0x2648000062607fae */ /* 0x0003e4000892187c */
[----:B-1----:R-:W-:Y:S01]  /*7ecd0*/  IMAD.MOV.U32 R98, RZ, RZ, R100 ;  /* 0x000000ffff627224 */ /* 0x002fe200078e0064 */
[----:B------:R-:W-:-:S02]  /*7ece0*/  MOV R99, R102 ;  /* 0x0000006600637202 */ /* 0x000fc40000000f00 */
[----:B------:R-:W4:Y:S04]  /*7ecf0*/  LDL.LU R102, [R1+0x246c] ;  /* 0x00246c0001667983 */ /* 0x000f280000300800 */
[----:B------:R-:W4:Y:S04]  /*7ed00*/  LDL.LU R100, [R1+0x24d4] ;  /* 0x0024d40001647983 */ /* 0x000f280000300800 */
[----:B------:R1:W-:Y:S01]  /*7ed10*/  LDGSTS.E [R96+0x26500], desc[UR60][R98.64], P1 ;  /* 0x2650000062607fae */ /* 0x0003e2000892187c */
[----:B------:R-:W-:-:S05]  /*7ed20*/  IADD3 R101, P0, R101, R103, RZ ;  /* 0x0000006765657210 */ /* 0x000fca0007f1e0ff */
[----:B------:R-:W-:Y:S01]  /*7ed30*/  STL [R1+0x23ec], R101 ;  /* 0x0023ec6501007387 */ /* 0x000fe20000100800 */
[----:B-1----:R-:W-:Y:S02]  /*7ed40*/  IMAD.MOV.U32 R98, RZ, RZ, R101 ;  /* 0x000000ffff627224 */ /* 0x002fe400078e0065 */
[----:B--2---:R-:W-:-:S05]  /*7ed50*/  IMAD.X R106, R106, 0x1, R2, P0 ;  /* 0x000000016a6a7824 */ /* 0x004fca00000e0602 */
[----:B------:R1:W-:Y:S01]  /*7ed60*/  STL [R1+0x23e8], R106 ;  /* 0x0023e86a01007387 */ /* 0x0003e20000100800 */
[----:B------:R-:W-:Y:S01]  /*7ed70*/  MOV R99, R106 ;  /* 0x0000006a00637202 */ /* 0x000fe20000000f00 */
[----:B------:R-:W-:Y:S02]  /*7ed80*/  UISETP.GT.AND UP1, UPT, UR11, 0x36, UPT ;  /* 0x000000360b00788c */ /* 0x000fe4000bf24270 */
[----:B-1----:R-:W2:Y:S04]  /*7ed90*/  LDL.LU R106, [R1+0x2468] ;  /* 0x00246800016a7983 */ /* 0x002ea80000300800 */
[----:B------:R-:W2:Y:S01]  /*7eda0*/  LDL.LU R101, [R1+0x24d0] ;  /* 0x0024d00001657983 */ /* 0x000ea20000300800 */
[----:B------:R-:W-:-:S03]  /*7edb0*/  USEL UR10, URZ, 0x4, !UP1 ;  /* 0x000000043f0a7887 */ /* 0x000fc6000c800000 */
[----:B------:R1:W-:Y:S01]  /*7edc0*/  LDGSTS.E [R96+0x26580], desc[UR60][R98.64], P1 ;  /* 0x2658000062607fae */ /* 0x0003e2000892187c */
[-C--:B---3--:R-:W-:Y:S01]  /*7edd0*/  IADD3 R108, P1, R108, R103.reuse, RZ ;  /* 0x000000676c6c7210 */ /* 0x088fe20007f3e0ff */
[----:B------:R-:W-:Y:S01]  /*7ede0*/  USEL UR10, UR10, URZ, !UP0 ;  /* 0x0000003f0a0a7287 */ /* 0x000fe2000c000000 */
[----:B------:R-:W-:-:S03]  /*7edf0*/  IADD3 R97, P2, R97, R103, RZ ;  /* 0x0000006761617210 */ /* 0x000fc60007f5e0ff */
[--C-:B------:R-:W-:Y:S01]  /*7ee00*/  IMAD.X R109, R109, 0x1, R2.reuse, P1 ;  /* 0x000000016d6d7824 */ /* 0x100fe200008e0602 */
[----:B------:R-:W-:Y:S01]  /*7ee10*/  STL [R1+0x2454], R108 ;  /* 0x0024546c01007387 */ /* 0x000fe20000100800 */
[----:B------:R-:W-:Y:S01]  /*7ee20*/  ISETP.NE.U32.AND P0, PT, RZ, UR10, PT ;  /* 0x0000000aff007c0c */ /* 0x000fe2000bf05070 */
[----:B------:R-:W-:Y:S02]  /*7ee30*/  IMAD.X R107, R107, 0x1, R2, P2 ;  /* 0x000000016b6b7824 */ /* 0x000fe400010e0602 */
[----:B------:R-:W-:Y:S04]  /*7ee40*/  STL [R1+0x2450], R109 ;  /* 0x0024506d01007387 */ /* 0x000fe80000100800 */
[----:B------:R3:W-:Y:S04]  /*7ee50*/  STL [R1+0x245c], R97 ;  /* 0x00245c6101007387 */ /* 0x0007e80000100800 */
[----:B------:R-:W2:Y:S01]  /*7ee60*/  LDL.LU R112, [R1+0x24dc] ;  /* 0x0024dc0001707983 */ /* 0x000ea20000300800 */
[----:B-1----:R-:W-:Y:S01]  /*7ee70*/  MOV R98, R108 ;  /* 0x0000006c00627202 */ /* 0x002fe20000000f00 */
[----:B------:R-:W-:-:S02]  /*7ee80*/  IMAD.MOV.U32 R99, RZ, RZ, R109 ;  /* 0x000000ffff637224 */ /* 0x000fc400078e006d */
[----:B------:R-:W-:Y:S04]  /*7ee90*/  STL [R1+0x2458], R107 ;  /* 0x0024586b01007387 */ /* 0x000fe80000100800 */
[----:B------:R-:W2:Y:S04]  /*7eea0*/  LDL.LU R110, [R1+0x24e4] ;  /* 0x0024e400016e7983 */ /* 0x000ea80000300800 */
[----:B------:R-:W2:Y:S04]  /*7eeb0*/  LDL.LU R113, [R1+0x24d8] ;  /* 0x0024d80001717983 */ /* 0x000ea80000300800 */
[----:B------:R-:W2:Y:S04]  /*7eec0*/  LDL.LU R111, [R1+0x24e0] ;  /* 0x0024e000016f7983 */ /* 0x000ea80000300800 */
[----:B------:R1:W-:Y:S02]  /*7eed0*/  LDGSTS.E [R96+0x26c00], desc[UR60][R98.64], P0 ;  /* 0x26c0000062607fae */ /* 0x0003e4000812187c */
[----:B-1----:R-:W-:Y:S01]  /*7eee0*/  IMAD.MOV.U32 R98, RZ, RZ, R97 ;  /* 0x000000ffff627224 */ /* 0x002fe200078e0061 */
[----:B------:R-:W-:Y:S01]  /*7eef0*/  MOV R99, R107 ;  /* 0x0000006b00637202 */ /* 0x000fe20000000f00 */
[----:B---3--:R-:W3:Y:S04]  /*7ef00*/  LDL.LU R97, [R1+0x24ec] ;  /* 0x0024ec0001617983 */ /* 0x008ee80000300800 */
[----:B------:R1:W-:Y:S01]  /*7ef10*/  LDGSTS.E [R96+0x26c80], desc[UR60][R98.64], P0 ;  /* 0x26c8000062607fae */ /* 0x0003e2000812187c */
[----:B----4-:R-:W-:-:S05]  /*7ef20*/  IADD3 R104, P1, R104, R103, RZ ;  /* 0x0000006768687210 */ /* 0x010fca0007f3e0ff */
[----:B------:R-:W-:Y:S01]  /*7ef30*/  IMAD.X R105, R105, 0x1, R2, P1 ;  /* 0x0000000169697824 */ /* 0x000fe200008e0602 */
[----:B------:R4:W-:Y:S01]  /*7ef40*/  STL [R1+0x2464], R104 ;  /* 0x0024646801007387 */ /* 0x0009e20000100800 */
[----:B-1----:R-:W-:-:S03]  /*7ef50*/  IMAD.MOV.U32 R98, RZ, RZ, R104 ;  /* 0x000000ffff627224 */ /* 0x002fc600078e0068 */
[----:B------:R1:W-:Y:S04]  /*7ef60*/  STL [R1+0x2460], R105 ;  /* 0x0024606901007387 */ /* 0x0003e80000100800 */
[----:B----4-:R-:W4:Y:S01]  /*7ef70*/  LDL.LU R104, [R1+0x24e8] ;  /* 0x0024e80001687983 */ /* 0x010f220000300800 */
[----:B------:R-:W-:Y:S02]  /*7ef80*/  IADD3 R102, P2, R102, R103, RZ ;  /* 0x0000006766667210 */ /* 0x000fe40007f5e0ff */
[----:B------:R-:W-:Y:S02]  /*7ef90*/  MOV R99, R105 ;  /* 0x0000006900637202 */ /* 0x000fe40000000f00 */
[----:B------:R-:W-:Y:S01]  /*7efa0*/  IADD3 R100, P3, R100, R103, RZ ;  /* 0x0000006764647210 */ /* 0x000fe20007f7e0ff */
[----:B-1----:R-:W4:Y:S04]  /*7efb0*/  LDL.LU R105, [R1+0x2554] ;  /* 0x0025540001697983 */ /* 0x002f280000300800 */
[----:B------:R-:W4:Y:S04]  /*7efc0*/  LDL.LU R107, [R1+0x255c] ;  /* 0x00255c00016b7983 */ /* 0x000f280000300800 */
[----:B------:R-:W-:Y:S01]  /*7efd0*/  STL [R1+0x246c], R102 ;  /* 0x00246c6601007387 */ /* 0x000fe20000100800 */
[----:B------:R-:W-:-:S03]  /*7efe0*/  UISETP.GT.AND UP1, UPT, UR11, 0x3a, UPT ;  /* 0x0000003a0b00788c */ /* 0x000fc6000bf24270 */
[----:B------:R1:W-:Y:S01]  /*7eff0*/  LDGSTS.E [R96+0x26d00], desc[UR60][R98.64], P0 ;  /* 0x26d0000062607fae */ /* 0x0003e2000812187c */
[--C-:B--2---:R-:W-:Y:S02]  /*7f000*/  IMAD.X R106, R106, 0x1, R2.reuse, P2 ;  /* 0x000000016a6a7824 */ /* 0x104fe400010e0602 */
[----:B------:R-:W-:-:S03]  /*7f010*/  IMAD.X R101, R101, 0x1, R2, P3 ;  /* 0x0000000165657824 */ /* 0x000fc600018e0602 */
[----:B------:R2:W-:Y:S04]  /*7f020*/  STL [R1+0x2468], R106 ;  /* 0x0024686a01007387 */ /* 0x0005e80000100800 */
[----:B------:R2:W-:Y:S04]  /*7f030*/  STL [R1+0x24d4], R100 ;  /* 0x0024d46401007387 */ /* 0x0005e80000100800 */
[----:B------:R-:W4:Y:S04]  /*7f040*/  LDL.LU R108, [R1+0x2550] ;  /* 0x00255000016c7983 */ /* 0x000f280000300800 */
[----:B------:R2:W-:Y:S04]  /*7f050*/  STL [R1+0x24d0], R101 ;  /* 0x0024d06501007387 */ /* 0x0005e80000100800 */
[----:B------:R-:W4:Y:S01]  /*7f060*/  LDL.LU R109, [R1+0x2558] ;  /* 0x00255800016d7983 */ /* 0x000f220000300800 */
[----:B------:R-:W-:Y:S01]  /*7f070*/  USEL UR10, URZ, 0x4, !UP1 ;  /* 0x000000043f0a7887 */ /* 0x000fe2000c800000 */
[----:B-1----:R-:W-:Y:S01]  /*7f080*/  MOV R98, R102 ;  /* 0x0000006600627202 */ /* 0x002fe20000000f00 */
[----:B------:R-:W-:-:S02]  /*7f090*/  IMAD.MOV.U32 R99, RZ, RZ, R106 ;  /* 0x000000ffff637224 */ /* 0x000fc400078e006a */
[----:B------:R-:W-:Y:S01]  /*7f0a0*/  USEL UR10, UR10, URZ, !UP0 ;  /* 0x0000003f0a0a7287 */ /* 0x000fe2000c000000 */
[----:B--2---:R-:W2:Y:S04]  /*7f0b0*/  LDL.LU R106, [R1+0x2560] ;  /* 0x00256000016a7983 */ /* 0x004ea80000300800 */
[----:B------:R1:W-:Y:S01]  /*7f0c0*/  LDGSTS.E [R96+0x26d80], desc[UR60][R98.64], P0 ;  /* 0x26d8000062607fae */ /* 0x0003e2000812187c */
[----:B------:R-:W-:Y:S02]  /*7f0d0*/  ISETP.NE.U32.AND P1, PT, RZ, UR10, PT ;  /* 0x0000000aff007c0c */ /* 0x000fe4000bf25070 */
[----:B------:R-:W-:Y:S01]  /*7f0e0*/  IADD3 R112, P0, R112, R103, RZ ;  /* 0x0000006770707210 */ /* 0x000fe20007f1e0ff */
[----:B-1----:R-:W-:Y:S02]  /*7f0f0*/  IMAD.MOV.U32 R98, RZ, RZ, R100 ;  /* 0x000000ffff627224 */ /* 0x002fe400078e0064 */
[----:B------:R-:W2:Y:S01]  /*7f100*/  LDL.LU R100, [R1+0x2564] ;  /* 0x0025640001647983 */ /* 0x000ea20000300800 */
[----:B------:R-:W-:-:S03]  /*7f110*/  MOV R99, R101 ;  /* 0x0000006500637202 */ /* 0x000fc60000000f00 */
[----:B------:R-:W2:Y:S04]  /*7f120*/  LDL.LU R102, [R1+0x2568] ;  /* 0x0025680001667983 */ /* 0x000ea80000300800 */
[----:B------:R-:W2:Y:S01]  /*7f130*/  LDL.LU R101, [R1+0x256c] ;  /* 0x00256c0001657983 */ /* 0x000ea20000300800 */
[-C--:B------:R-:W-:Y:S01]  /*7f140*/  IADD3 R110, P2, R110, R103.reuse, RZ ;  /* 0x000000676e6e7210 */ /* 0x080fe20007f5e0ff */
[--C-:B------:R-:W-:Y:S02]  /*7f150*/  IMAD.X R113, R113, 0x1, R2.reuse, P0 ;  /* 0x0000000171717824 */ /* 0x100fe400000e0602 */
[----:B------:R1:W-:Y:S02]  /*7f160*/  LDGSTS.E [R96+0x27400], desc[UR60][R98.64], P1 ;  /* 0x2740000062607fae */ /* 0x0003e4000892187c */
[----:B------:R-:W-:Y:S01]  /*7f170*/  IMAD.X R111, R111, 0x1, R2, P2 ;  /* 0x000000016f6f7824 */ /* 0x000fe200010e0602 */
[----:B---3--:R-:W-:-:S02]  /*7f180*/  IADD3 R97, P0, R97, R103, RZ ;  /* 0x0000006761617210 */ /* 0x008fc40007f1e0ff */
[----:B-1----:R-:W-:Y:S01]  /*7f190*/  MOV R98, R112 ;  /* 0x0000007000627202 */ /* 0x002fe20000000f00 */
[----:B------:R-:W-:-:S05]  /*7f1a0*/  IMAD.MOV.U32 R99, RZ, RZ, R113 ;  /* 0x000000ffff637224 */ /* 0x000fca00078e0071 */
[----:B------:R1:W-:Y:S04]  /*7f1b0*/  LDGSTS.E [R96+0x27480], desc[UR60][R98.64], P1 ;  /* 0x2748000062607fae */ /* 0x0003e8000892187c */
[----:B------:R-:W-:Y:S04]  /*7f1c0*/  STL [R1+0x24dc], R112 ;  /* 0x0024dc7001007387 */ /* 0x000fe80000100800 */
[----:B------:R-:W-:Y:S04]  /*7f1d0*/  STL [R1+0x24d8], R113 ;  /* 0x0024d87101007387 */ /* 0x000fe80000100800 */
[----:B------:R-:W-:Y:S01]  /*7f1e0*/  STL [R1+0x24e4], R110 ;  /* 0x0024e46e01007387 */ /* 0x000fe20000100800 */
[----:B-1----:R-:W-:Y:S01]  /*7f1f0*/  IMAD.MOV.U32 R98, RZ, RZ, R110 ;  /* 0x000000ffff627224 */ /* 0x002fe200078e006e */
[----:B------:R-:W-:Y:S01]  /*7f200*/  MOV R99, R111 ;  /* 0x0000006f00637202 */ /* 0x000fe20000000f00 */
[----:B----4-:R-:W-:-:S04]  /*7f210*/  IMAD.X R104, R104, 0x1, R2, P0 ;  /* 0x0000000168687824 */ /* 0x010fc800000e0602 */
[----:B------:R1:W-:Y:S04]  /*7f220*/  LDGSTS.E [R96+0x27500], desc[UR60][R98.64], P1 ;  /* 0x2750000062607fae */ /* 0x0003e8000892187c */
[----:B------:R3:W-:Y:S04]  /*7f230*/  STL [R1+0x24e0], R111 ;  /* 0x0024e06f01007387 */ /* 0x0007e80000100800 */
[----:B------:R-:W-:Y:S04]  /*7f240*/  STL [R1+0x24ec], R97 ;  /* 0x0024ec6101007387 */ /* 0x000fe80000100800 */
[----:B------:R4:W-:Y:S04]  /*7f250*/  STL [R1+0x24e8], R104 ;  /* 0x0024e86801007387 */ /* 0x0009e80000100800 */
[----:B---3--:R-:W3:Y:S01]  /*7f260*/  LDL.LU R111, [R1+0x2eb0] ;  /* 0x002eb000016f7983 */ /* 0x008ee20000300800 */
[----:B-1----:R-:W-:Y:S01]  /*7f270*/  IMAD.MOV.U32 R98, RZ, RZ, R97 ;  /* 0x000000ffff627224 */ /* 0x002fe200078e0061 */
[----:B------:R-:W-:-:S02]  /*7f280*/  MOV R99, R104 ;  /* 0x0000006800637202 */ /* 0x000fc40000000f00 */
[----:B------:R-:W3:Y:S01]  /*7f290*/  LDL.LU R110, [R1+0x2ebc] ;  /* 0x002ebc00016e7983 */ /* 0x000ee20000300800 */
[----:B------:R-:W-:-:S03]  /*7f2a0*/  IADD3 R107, P2, R107, R103, RZ ;  /* 0x000000676b6b7210 */ /* 0x000fc60007f5e0ff */
[----:B----4-:R-:W4:Y:S04]  /*7f2b0*/  LDL.LU R104, [R1+0x2eb4] ;  /* 0x002eb40001687983 */ /* 0x010f280000300800 */
[----:B------:R1:W-:Y:S01]  /*7f2c0*/  LDGSTS.E [R96+0x27580], desc[UR60][R98.64], P1 ;  /* 0x2758000062607fae */ /* 0x0003e2000892187c */
[----:B------:R-:W-:-:S03]  /*7f2d0*/  IADD3 R105, P1, R105, R103, RZ ;  /* 0x0000006769697210 */ /* 0x000fc60007f3e0ff */
[----:B------:R-:W4:Y:S04]  /*7f2e0*/  LDL.LU R97, [R1+0x2eac] ;  /* 0x002eac0001617983 */ /* 0x000f280000300800 */
[----:B------:R-:W-:Y:S01]  /*7f2f0*/  STL [R1+0x2554], R105 ;  /* 0x0025546901007387 */ /* 0x000fe20000100800 */
[----:B-1----:R-:W-:Y:S01]  /*7f300*/  MOV R98, R105 ;  /* 0x0000006900627202 */ /* 0x002fe20000000f00 */
[--C-:B------:R-:W-:Y:S02]  /*7f310*/  IMAD.X R108, R108, 0x1, R2.reuse, P1 ;  /* 0x000000016c6c7824 */ /* 0x100fe400008e0602 */
[----:B------:R-:W-:Y:S02]  /*7f320*/  IMAD.X R109, R109, 0x1, R2, P2 ;  /* 0x000000016d6d7824 */ /* 0x000fe400010e0602 */
        /* <DEDUP_REMOVED lines=17> */
[----:B------:R1:W-:Y:S01]  /*7f440*/  STL [R1+0x256c], R101 ;  /* 0x00256c6501007387 */ /* 0x0003e20000100800 */
[----:B--2---:R-:W-:Y:S01]  /*7f450*/  IMAD.MOV.U32 R98, RZ, RZ, R107 ;  /* 0x000000ffff627224 */ /* 0x004fe200078e006b */
[----:B------:R-:W-:-:S05]  /*7f460*/  MOV R99, R109 ;  /* 0x0000006d00637202 */ /* 0x000fca0000000f00 */
[----:B------:R2:W-:Y:S01]  /*7f470*/  LDGSTS.E [R96+0x27c80], desc[UR60][R98.64], P0 ;  /* 0x27c8000062607fae */ /* 0x0005e2000812187c */
[----:B------:R-:W-:Y:S01]  /*7f480*/  UISETP.GT.AND UP1, UPT, UR11, 0x3, UPT ;  /* 0x000000030b00788c */ /* 0x000fe2000bf24270 */
[----:B--2---:R-:W-:Y:S01]  /*7f490*/  MOV R98, R100 ;  /* 0x0000006400627202 */ /* 0x004fe20000000f00 */
[----:B------:R-:W-:Y:S01]  /*7f4a0*/  IMAD.MOV.U32 R99, RZ, RZ, R106 ;  /* 0x000000ffff637224 */ /* 0x000fe200078e006a */
[----:B-1----:R-:W2:Y:S04]  /*7f4b0*/  LDL.LU R100, [R1+0x2ea4] ;  /* 0x002ea40001647983 */ /* 0x002ea80000300800 */
[----:B------:R1:W-:Y:S04]  /*7f4c0*/  STL [R1+0x2568], R102 ;  /* 0x0025686601007387 */ /* 0x0003e80000100800 */
[----:B------:R1:W-:Y:S01]  /*7f4d0*/  LDGSTS.E [R96+0x27d00], desc[UR60][R98.64], P0 ;  /* 0x27d0000062607fae */ /* 0x0003e2000812187c */
[----:B------:R-:W-:Y:S01]  /*7f4e0*/  USEL UR10, URZ, 0x4, !UP1 ;  /* 0x000000043f0a7887 */ /* 0x000fe2000c800000 */
[----:B-1----:R-:W-:-:S02]  /*7f4f0*/  IMAD.MOV.U32 R98, RZ, RZ, R101 ;  /* 0x000000ffff627224 */ /* 0x002fc400078e0065 */
[----:B------:R-:W2:Y:S04]  /*7f500*/  LDL.LU R101, [R1+0x2e78] ;  /* 0x002e780001657983 */ /* 0x000ea80000300800 */
[----:B------:R-:W2:Y:S01]  /*7f510*/  LDL.LU R109, [R1+0x2e30] ;  /* 0x002e3000016d7983 */ /* 0x000ea20000300800 */
[----:B------:R-:W-:-:S03]  /*7f520*/  MOV R99, R102 ;  /* 0x0000006600637202 */ /* 0x000fc60000000f00 */
[----:B------:R-:W2:Y:S01]  /*7f530*/  LDL.LU R106, [R1+0x2e3c] ;  /* 0x002e3c00016a7983 */ /* 0x000ea20000300800 */
[----:B------:R-:W-:Y:S01]  /*7f540*/  USEL UR10, UR10, URZ, !UP0 ;  /* 0x0000003f0a0a7287 */ /* 0x000fe2000c000000 */
[-C--:B---3--:R-:W-:Y:S02]  /*7f550*/  IADD3 R110, P1, R110, R103.reuse, RZ ;  /* 0x000000676e6e7210 */ /* 0x088fe40007f3e0ff */
[----:B------:R-:W3:Y:S04]  /*7f560*/  LDL.LU R107, [R1+0x2e28] ;  /* 0x002e2800016b7983 */ /* 0x000ee80000300800 */
[----:B------:R1:W-:Y:S04]  /*7f570*/  LDGSTS.E [R96+0x27d80], desc[UR60][R98.64], P0 ;  /* 0x27d8000062607fae */ /* 0x0003e8000812187c */
[----:B------:R-:W3:Y:S01]  /*7f580*/  LDL.LU R102, [R1+0x2e34] ;  /* 0x002e340001667983 */ /* 0x000ee20000300800 */
[----:B------:R-:W-:Y:S01]  /*7f590*/  ISETP.NE.U32.AND P0, PT, RZ, UR10, PT ;  /* 0x0000000aff007c0c */ /* 0x000fe2000bf05070 */
[----:B------:R-:W-:Y:S01]  /*7f5a0*/  IMAD.X R111, R111, 0x1, R2, P1 ;  /* 0x000000016f6f7824 */ /* 0x000fe200008e0602 */
[----:B----4-:R-:W-:-:S02]  /*7f5b0*/  IADD3 R104, P1, R104, R103, RZ ;  /* 0x0000006768687210 */ /* 0x010fc40007f3e0ff */
[----:B-1----:R-:W-:Y:S02]  /*7f5c0*/  LOP3.LUT R96, R181, 0x60, RZ, 0x3c, !PT ;  /* 0x00000060b5607812 */ /* 0x002fe400078e3cff */
[----:B------:R-:W-:Y:S01]  /*7f5d0*/  MOV R98, R110 ;  /* 0x0000006e00627202 */ /* 0x000fe20000000f00 */
[----:B------:R-:W-:Y:S01]  /*7f5e0*/  IMAD.MOV.U32 R99, RZ, RZ, R111 ;  /* 0x000000ffff637224 */ /* 0x000fe200078e006f */
[----:B------:R-:W-:Y:S01]  /*7f5f0*/  IADD3 R97, P2, R97, R103, RZ ;  /* 0x0000006761617210 */ /* 0x000fe20007f5e0ff */
[----:B------:R-:W-:Y:S01]  /*7f600*/  VIADD R96, R96, UR12 ;  /* 0x0000000c60607c36 */ /* 0x000fe20008000000 */
[----:B------:R-:W-:Y:S04]  /*7f610*/  STL [R1+0x2ebc], R110 ;  /* 0x002ebc6e01007387 */ /* 0x000fe80000100800 */
[----:B------:R-:W-:Y:S04]  /*7f620*/  STL [R1+0x2eb0], R111 ;  /* 0x002eb06f01007387 */ /* 0x000fe80000100800 */
[----:B------:R1:W-:Y:S04]  /*7f630*/  STL [R1+0x2eb4], R104 ;  /* 0x002eb46801007387 */ /* 0x0003e80000100800 */
[----:B------:R4:W-:Y:S02]  /*7f640*/  LDGSTS.E [R96+0x20600], desc[UR60][R98.64], P0 ;  /* 0x2060000062607fae */ /* 0x0009e4000812187c */
[----:B----4-:R-:W-:-:S02]  /*7f650*/  IMAD.MOV.U32 R98, RZ, RZ, R104 ;  /* 0x000000ffff627224 */ /* 0x010fc400078e0068 */
[----:B------:R-:W-:Y:S01]  /*7f660*/  IMAD.X R108, R108, 0x1, R2, P1 ;  /* 0x000000016c6c7824 */ /* 0x000fe200008e0602 */
[----:B------:R-:W-:-:S03]  /*7f670*/  IADD3.X R105, R105, R2, RZ, P2, !PT ;  /* 0x0000000269697210 */ /* 0x000fc600017fe4ff */
[----:B------:R-:W-:Y:S01]  /*7f680*/  IMAD.MOV.U32 R99, RZ, RZ, R108 ;  /* 0x000000ffff637224 */ /* 0x000fe200078e006c */
[----:B------:R-:W-:Y:S04]  /*7f690*/  STL [R1+0x2ea8], R108 ;  /* 0x002ea86c01007387 */ /* 0x000fe80000100800 */
[----:B------:R-:W-:Y:S04]  /*7f6a0*/  STL [R1+0x2eac], R97 ;  /* 0x002eac6101007387 */ /* 0x000fe80000100800 */
[----:B-1----:R-:W4:Y:S04]  /*7f6b0*/  LDL.LU R104, [R1+0x2e2c] ;  /* 0x002e2c0001687983 */ /* 0x002f280000300800 */
[----:B------:R1:W-:Y:S04]  /*7f6c0*/  STL [R1+0x2ea0], R105 ;  /* 0x002ea06901007387 */ /* 0x0003e80000100800 */
[----:B------:R1:W-:Y:S02]  /*7f6d0*/  LDGSTS.E [R96+0x20680], desc[UR60][R98.64], P0 ;  /* 0x2068000062607fae */ /* 0x0003e4000812187c */
[----:B-1----:R-:W-:-:S02]  /*7f6e0*/  IMAD.MOV.U32 R99, RZ, RZ, R105 ;  /* 0x000000ffff637224 */ /* 0x002fc400078e0069 */
[----:B------:R-:W4:Y:S04]  /*7f6f0*/  LDL.LU R105, [R1+0x2e20] ;  /* 0x002e200001697983 */ /* 0x000f280000300800 */
[----:B------:R-:W4:Y:S01]  /*7f700*/  LDL.LU R108, [R1+0x2e24] ;  /* 0x002e2400016c7983 */ /* 0x000f220000300800 */
[----:B------:R-:W-:-:S03]  /*7f710*/  MOV R98, R97 ;  /* 0x0000006100627202 */ /* 0x000fc60000000f00 */
        /* <DEDUP_REMOVED lines=10> */
[-C--:B------:R-:W-:Y:S02]  /*7f7c0*/  IADD3 R106, P1, R106, R103.reuse, RZ ;  /* 0x000000676a6a7210 */ /* 0x080fe40007f3e0ff */
[----:B-1----:R-:W-:Y:S01]  /*7f7d0*/  MOV R98, R100 ;  /* 0x0000006400627202 */ /* 0x002fe20000000f00 */
[----:B------:R-:W-:Y:S01]  /*7f7e0*/  IMAD.MOV.U32 R99, RZ, RZ, R101 ;  /* 0x000000ffff637224 */ /* 0x000fe200078e0065 */
[----:B------:R-:W4:Y:S01]  /*7f7f0*/  LDL.LU R111, [R1+0x2db0] ;  /* 0x002db000016f7983 */ /* 0x000f220000300800 */
[----:B---3--:R-:W-:Y:S01]  /*7f800*/  IADD3 R102, P2, R102, R103, RZ ;  /* 0x0000006766667210 */ /* 0x008fe20007f5e0ff */
[----:B------:R-:W-:-:S02]  /*7f810*/  IMAD.X R109, R109, 0x1, R2, P1 ;  /* 0x000000016d6d7824 */ /* 0x000fc400008e0602 */
[----:B------:R1:W-:Y:S04]  /*7f820*/  LDGSTS.E [R96+0x20780], desc[UR60][R98.64], P0 ;  /* 0x2078000062607fae */ /* 0x0003e8000812187c */
[----:B--2---:R-:W2:Y:S04]  /*7f830*/  LDL.LU R101, [R1+0x2db4] ;  /* 0x002db40001657983 */ /* 0x004ea80000300800 */
[----:B------:R-:W3:Y:S04]  /*7f840*/  LDL.LU R100, [R1+0x2dac] ;  /* 0x002dac0001647983 */ /* 0x000ee80000300800 */
[----:B------:R-:W-:Y:S04]  /*7f850*/  STL [R1+0x2e3c], R106 ;  /* 0x002e3c6a01007387 */ /* 0x000fe80000100800 */
[----:B------:R1:W-:Y:S04]  /*7f860*/  STL [R1+0x2e30], R109 ;  /* 0x002e306d01007387 */ /* 0x0003e80000100800 */
[----:B------:R1:W-:Y:S01]  /*7f870*/  STL [R1+0x2e34], R102 ;  /* 0x002e346601007387 */ /* 0x0003e20000100800 */
[----:B------:R-:W-:Y:S01]  /*7f880*/  ISETP.NE.U32.AND P0, PT, RZ, UR10, PT ;  /* 0x0000000aff007c0c */ /* 0x000fe2000bf05070 */
[----:B-1----:R-:W-:-:S02]  /*7f890*/  IMAD.MOV.U32 R99, RZ, RZ, R109 ;  /* 0x000000ffff637224 */ /* 0x002fc400078e006d */
[----:B------:R-:W3:Y:S01]  /*7f8a0*/  LDL.LU R109, [R1+0x2da8] ;  /* 0x002da800016d7983 */ /* 0x000ee20000300800 */
[----:B------:R-:W-:Y:S01]  /*7f8b0*/  IMAD.MOV.U32 R98, RZ, RZ, R106 ;  /* 0x000000ffff627224 */ /* 0x000fe200078e006a */
[----:B------:R-:W-:-:S08]  /*7f8c0*/  IADD3.X R107, R107, R2, RZ, P2, !PT ;  /* 0x000000026b6b7210 */ /* 0x000fd000017fe4ff */
        /* <DEDUP_REMOVED lines=9> */
[----:B------:R-:W-:-:S04]  /*7f960*/  IMAD.X R105, R105, 0x1, R2, P1 ;  /* 0x0000000169697824 */ /* 0x000fc800008e0602 */
[----:B-1----:R-:W-:Y:S01]  /*7f970*/  IMAD.MOV.U32 R99, RZ, RZ, R105 ;  /* 0x000000ffff637224 */ /* 0x002fe200078e0069 */
[----:B------:R1:W-:Y:S04]  /*7f980*/  STL [R1+0x2e20], R105 ;  /* 0x002e206901007387 */ /* 0x0003e80000100800 */
[----:B-1----:R-:W4:Y:S01]  /*7f990*/  LDL.LU R105, [R1+0x2d58] ;  /* 0x002d580001697983 */ /* 0x002f220000300800 */
[----:B------:R-:W-:Y:S01]  /*7f9a0*/  UISETP.GT.AND UP1, UPT, UR11, 0xb, UPT ;  /* 0x0000000b0b00788c */ /* 0x000fe2000bf24270 */
[-C--:B------:R-:W-:Y:S02]  /*7f9b0*/  IADD3 R108, P2, R108, R103.reuse, RZ ;  /* 0x000000676c6c7210 */ /* 0x080fe40007f5e0ff */
[----:B------:R-:W-:Y:S02]  /*7f9c0*/  MOV R98, R104 ;  /* 0x0000006800627202 */ /* 0x000fe40000000f00 */
        /* <DEDUP_REMOVED lines=9> */
[----:B------:R-:W-:-:S04]  /*7fa60*/  IMAD.X R110, R110, 0x1, R2, P2 ;  /* 0x000000016e6e7824 */ /* 0x000fc800010e0602 */
[----:B------:R-:W-:Y:S01]  /*7fa70*/  IMAD.MOV.U32 R99, RZ, RZ, R110 ;  /* 0x000000ffff637224 */ /* 0x000fe200078e006e */
[----:B------:R1:W-:Y:S01]  /*7fa80*/  STL [R1+0x2df8], R110 ;  /* 0x002df86e01007387 */ /* 0x0003e20000100800 */
[----:B------:R-:W-:-:S03]  /*7fa90*/  IADD3.X R111, R111, R2, RZ, P3, !PT ;  /* 0x000000026f6f7210 */ /* 0x000fc60001ffe4ff */
[----:B------:R1:W-:Y:S04]  /*7faa0*/  STL [R1+0x2dbc], R97 ;  /* 0x002dbc6101007387 */ /* 0x0003e80000100800 */
[----:B------:R-:W4:Y:S04]  /*7fab0*/  LDL.LU R108, [R1+0x2d30] ;  /* 0x002d3000016c7983 */ /* 0x000f280000300800 */
[----:B------:R1:W-:Y:S01]  /*7fac0*/  LDGSTS.E [R96+0x20f80], desc[UR60][R98.64], P0 ;  /* 0x20f8000062607fae */ /* 0x0003e2000812187c */
[----:B--2---:R-:W-:-:S03]  /*7fad0*/  IADD3 R101, P0, R101, R103, RZ ;  /* 0x0000006765657210 */ /* 0x004fc60007f1e0ff */
[----:B------:R-:W-:Y:S01]  /*7fae0*/  STL [R1+0x2db0], R111 ;  /* 0x002db06f01007387 */ /* 0x000fe20000100800 */
[----:B---3--:R-:W-:-:S03]  /*7faf0*/  IADD3 R100, P2, R100, R103, RZ ;  /* 0x0000006764647210 */ /* 0x008fc60007f5e0ff */
[----:B-1----:R-:W2:Y:S01]  /*7fb00*/  LDL.LU R110, [R1+0x2d28] ;  /* 0x002d2800016e7983 */ /* 0x002ea20000300800 */
[----:B------:R-:W-:Y:S01]  /*7fb10*/  MOV R98, R97 ;  /* 0x0000006100627202 */ /* 0x000fe20000000f00 */
[----:B------:R-:W-:Y:S02]  /*7fb20*/  IMAD.MOV.U32 R99, RZ, RZ, R111 ;  /* 0x000000ffff637224 */ /* 0x000fe400078e006f */
[----:B------:R-:W-:Y:S01]  /*7fb30*/  IMAD.X R109, R109, 0x1, R2, P0 ;  /* 0x000000016d6d7824 */ /* 0x000fe200000e0602 */
[----:B------:R-:W3:Y:S04]  /*7fb40*/  LDL.LU R97, [R1+0x2d2c] ;  /* 0x002d2c0001617983 */ /* 0x000ee80000300800 */
[----:B------:R1:W-:Y:S04]  /*7fb50*/  STL [R1+0x2db4], R101 ;  /* 0x002db46501007387 */ /* 0x0003e80000100800 */
[----:B------:R1:W-:Y:S04]  /*7fb60*/  LDGSTS.E [R96+0x21600], desc[UR60][R98.64], P1 ;  /* 0x2160000062607fae */ /* 0x0003e8000892187c */
[----:B------:R-:W-:Y:S04]  /*7fb70*/  STL [R1+0x2da8], R109 ;  /* 0x002da86d01007387 */ /* 0x000fe80000100800 */
[----:B------:R-:W-:Y:S01]  /*7fb80*/  STL [R1+0x2dac], R100 ;  /* 0x002dac6401007387 */ /* 0x000fe20000100800 */
[----:B-1----:R-:W-:-:S03]  /*7fb90*/  IMAD.MOV.U32 R98, RZ, RZ, R101 ;  /* 0x000000ffff627224 */ /* 0x002fc600078e0065 */
[----:B------:R-:W3:Y:S01]  /*7fba0*/  LDL.LU R101, [R1+0x2d20] ;  /* 0x002d200001657983 */ /* 0x000ee20000300800 */
[----:B------:R-:W-:Y:S01]  /*7fbb0*/  IMAD.MOV.U32 R99, RZ, RZ, R109 ;  /* 0x000000ffff637224 */ /* 0x000fe200078e006d */
[----:B------:R-:W-:Y:S02]  /*7fbc0*/  IADD3.X R106, R106, R2, RZ, P2, !PT ;  /* 0x000000026a6a7210 */ /* 0x000fe400017fe4ff */
[----:B------:R-:W-:Y:S02]  /*7fbd0*/  IADD3 R102, P0, R102, R103, RZ ;  /* 0x0000006766667210 */ /* 0x000fe40007f1e0ff */
[----:B------:R1:W-:Y:S04]  /*7fbe0*/  LDGSTS.E [R96+0x21680], desc[UR60][R98.64], P1 ;  /* 0x2168000062607fae */ /* 0x0003e8000892187c */
[----:B------:R1:W-:Y:S02]  /*7fbf0*/  STL [R1+0x2da0], R106 ;  /* 0x002da06a01007387 */ /* 0x0003e40000100800 */
[----:B-1----:R-:W-:Y:S01]  /*7fc00*/  IMAD.MOV.U32 R99, RZ, RZ, R106 ;  /* 0x000000ffff637224 */ /* 0x002fe200078e006a */
[----:B------:R-:W-:Y:S01]  /*7fc10*/  MOV R98, R100 ;  /* 0x0000006400627202 */ /* 0x000fe20000000f00 */
[----:B------:R-:W3:Y:S04]  /*7fc20*/  LDL.LU R106, [R1+0x2d24] ;  /* 0x002d2400016a7983 */ /* 0x000ee80000300800 */
[----:B------:R-:W3:Y:S04]  /*7fc30*/  LDL.LU R100, [R1+0x2cbc] ;  /* 0x002cbc0001647983 */ /* 0x000ee80000300800 */
[----:B------:R-:W-:Y:S01]  /*7fc40*/  STL [R1+0x2da4], R102 ;  /* 0x002da46601007387 */ /* 0x000fe20000100800 */
[----:B------:R-:W-:-:S03]  /*7fc50*/  UISETP.GT.AND UP1, UPT, UR11, 0xf, UPT ;  /* 0x0000000f0b00788c */ /* 0x000fc6000bf24270 */
[----:B------:R1:W-:Y:S01]  /*7fc60*/  LDGSTS.E [R96+0x21700], desc[UR60][R98.64], P1 ;  /* 0x2170000062607fae */ /* 0x0003e2000892187c */
[----:B----4-:R-:W-:-:S05]  /*7fc70*/  IMAD.X R105, R105, 0x1, R2, P0 ;  /* 0x0000000169697824 */ /* 0x010fca00000e0602 */
[----:B------:R4:W-:Y:S04]  /*7fc80*/  STL [R1+0x2d58], R105 ;  /* 0x002d586901007387 */ /* 0x0009e80000100800 */
[----:B------:R-:W3:Y:S04]  /*7fc90*/  LDL.LU R111, [R1+0x2cd8] ;  /* 0x002cd800016f7983 */ /* 0x000ee80000300800 */
[----:B------:R-:W3:Y:S01]  /*7fca0*/  LDL.LU R109, [R1+0x2cb0] ;  /* 0x002cb000016d7983 */ /* 0x000ee20000300800 */
[----:B------:R-:W-:Y:S01]  /*7fcb0*/  USEL UR10, URZ, 0x4, !UP1 ;  /* 0x000000043f0a7887 */ /* 0x000fe2000c800000 */
[----:B-1----:R-:W-:Y:S01]  /*7fcc0*/  MOV R98, R102 ;  /* 0x0000006600627202 */ /* 0x002fe20000000f00 */
[----:B------:R-:W-:-:S02]  /*7fcd0*/  IMAD.MOV.U32 R99, RZ, RZ, R105 ;  /* 0x000000ffff637224 */ /* 0x000fc400078e0069 */
        /* <DEDUP_REMOVED lines=8> */
[----:B-1----:R-:W-:-:S02]  /*7fd60*/  IMAD.MOV.U32 R98, RZ, RZ, R107 ;  /* 0x000000ffff627224 */ /* 0x002fc400078e006b */
[----:B------:R-:W-:-:S04]  /*7fd70*/  IMAD.X R108, R108, 0x1, R2, P1 ;  /* 0x000000016c6c7824 */ /* 0x000fc800008e0602 */
[----:B------:R-:W-:Y:S01]  /*7fd80*/  IMAD.MOV.U32 R99, RZ, RZ, R108 ;  /* 0x000000ffff637224 */ /* 0x000fe200078e006c */
[----:B------:R1:W-:Y:S04]  /*7fd90*/  STL [R1+0x2d30], R108 ;  /* 0x002d306c01007387 */ /* 0x0003e80000100800 */
[----:B------:R3:W-:Y:S01]  /*7fda0*/  STL [R1+0x2d34], R104 ;  /* 0x002d346801007387 */ /* 0x0007e20000100800 */
[----:B--2---:R-:W-:-:S03]  /*7fdb0*/  IADD3.X R110, R110, R2, RZ, P2, !PT ;  /* 0x000000026e6e7210 */ /* 0x004fc600017fe4ff */
[----:B------:R2:W-:Y:S04]  /*7fdc0*/  LDGSTS.E [R96+0x21e00], desc[UR60][R98.64], P0 ;  /* 0x21e0000062607fae */ /* 0x0005e8000812187c */
[----:B-1----:R-:W4:Y:S01]  /*7fdd0*/  LDL.LU R108, [R1+0x2ca8] ;  /* 0x002ca800016c7983 */ /* 0x002f220000300800 */
[----:B---3--:R-:W-:-:S03]  /*7fde0*/  IADD3 R97, P1, R97, R103, RZ ;  /* 0x0000006761617210 */ /* 0x008fc60007f3e0ff */
[----:B------:R-:W-:Y:S04]  /*7fdf0*/  STL [R1+0x2d28], R110 ;  /* 0x002d286e01007387 */ /* 0x000fe80000100800 */
[----:B------:R-:W3:Y:S01]  /*7fe00*/  LDL.LU R107, [R1+0x2ca0] ;  /* 0x002ca000016b7983 */ /* 0x000ee20000300800 */
[----:B--2---:R-:W-:Y:S01]  /*7fe10*/  IMAD.MOV.U32 R99, RZ, RZ, R110 ;  /* 0x000000ffff637224 */ /* 0x004fe200078e006e */
[----:B------:R-:W-:Y:S02]  /*7fe20*/  MOV R98, R104 ;  /* 0x0000006800627202 */ /* 0x000fe40000000f00 */
[----:B------:R1:W-:Y:S04]  /*7fe30*/  STL [R1+0x2d2c], R97 ;  /* 0x002d2c6101007387 */ /* 0x0003e80000100800 */
[----:B------:R2:W-:Y:S01]  /*7fe40*/  LDGSTS.E [R96+0x21e80], desc[UR60][R98.64], P0 ;  /* 0x21e8000062607fae */ /* 0x0005e2000812187c */
[----:B------:R-:W-:-:S05]  /*7fe50*/  IMAD.X R101, R101, 0x1, R2, P1 ;  /* 0x0000000165657824 */ /* 0x000fca00008e0602 */
[----:B------:R1:W-:Y:S01]  /*7fe60*/  STL [R1+0x2d20], R101 ;  /* 0x002d206501007387 */ /* 0x0003e20000100800 */
[----:B--2---:R-:W-:-:S03]  /*7fe70*/  MOV R98, R97 ;  /* 0x0000006100627202 */ /* 0x004fc60000000f00 */
[----:B------:R-:W2:Y:S04]  /*7fe80*/  LDL.LU R104, [R1+0x2c38] ;  /* 0x002c380001687983 */ /* 0x000ea80000300800 */
[----:B-1----:R-:W2:Y:S01]  /*7fe90*/  LDL.LU R97, [R1+0x2ca4] ;  /* 0x002ca40001617983 */ /* 0x002ea20000300800 */
[----:B------:R-:W-:-:S05]  /*7fea0*/  IMAD.MOV.U32 R99, RZ, RZ, R101 ;  /* 0x000000ffff637224 */ /* 0x000fca00078e0065 */
[----:B------:R1:W-:Y:S04]  /*7feb0*/  LDGSTS.E [R96+0x21f00], desc[UR60][R98.64], P0 ;  /* 0x21f0000062607fae */ /* 0x0003e8000812187c */
[----:B------:R-:W2:Y:S04]  /*7fec0*/  LDL.LU R101, [R1+0x2c9c] ;  /* 0x002c9c0001657983 */ /* 0x000ea80000300800 */
[----:B------:R-:W2:Y:S01]  /*7fed0*/  LDL.LU R110, [R1+0x2c34] ;  /* 0x002c3400016e7983 */ /* 0x000ea20000300800 */
        /* <DEDUP_REMOVED lines=8> */
[----:B------:R-:W-:Y:S01]  /*7ff60*/  IADD3.X R109, R109, R2, RZ, P3, !PT ;  /* 0x000000026d6d7210 */ /* 0x000fe20001ffe4ff */
[----:B------:R-:W-:-:S04]  /*7ff70*/  IMAD.MOV.U32 R99, RZ, RZ, R111 ;  /* 0x000000ffff637224 */ /* 0x000fc800078e006f */
[----:B------:R-:W-:Y:S04]  /*7ff80*/  STL [R1+0x2cb0], R109 ;  /* 0x002cb06d01007387 */ /* 0x000fe80000100800 */
[----:B-1----:R-:W2:Y:S01]  /*7ff90*/  LDL.LU R111, [R1+0x2c28] ;  /* 0x002c2800016f7983 */ /* 0x002ea20000300800 */
[----:B------:R-:W-:-:S03]  /*7ffa0*/  UISETP.GT.AND UP1, UPT, UR11, 0x13, UPT ;  /* 0x000000130b00788c */ /* 0x000fc6000bf24270 */
[----:B------:R1:W-:Y:S01]  /*7ffb0*/  LDGSTS.E [R96+0x21f80], desc[UR60][R98.64], P0 ;  /* 0x21f8000062607fae */ /* 0x0003e2000812187c */
[----:B------:R-:W-:-:S04]  /*7ffc0*/  USEL UR10, URZ, 0x4, !UP1 ;  /* 0x000000043f0a7887 */ /* 0x000fc8000c800000 */
[----:B------:R-:W-:Y:S01]  /*7ffd0*/  USEL UR10, UR10, URZ, !UP0 ;  /* 0x0000003f0a0a7287 */ /* 0x000fe2000c000000 */
[----:B----4-:R-:W-:-:S05]  /*7ffe0*/  IADD3 R105, P0, R105, R103, RZ ;  /* 0x0000006769697210 */ /* 0x010fca0007f1e0ff */
[----:B------:R-:W-:Y:S02]  /*7fff0*/  ISETP.NE.U32.AND P1, PT, RZ, UR10, PT ;  /* 0x0000000aff007c0c */ /* 0x000fe4000bf25070 */
[----:B-1----:R-:W-:Y:S01]  /*80000*/  MOV R98, R100 ;  /* 0x0000006400627202 */ /* 0x002fe20000000f00 */
[----:B------:R-:W-:Y:S01]  /*80010*/  IMAD.MOV.U32 R99, RZ, RZ, R109 ;  /* 0x000000ffff637224 */ /* 0x000fe200078e006d */
[----:B------:R-:W-:Y:S01]  /*80020*/  IADD3 R102, P2, R102, R103, RZ ;  /* 0x0000006766667210 */ /* 0x000fe20007f5e0ff */
        /* <DEDUP_REMOVED lines=14> */
[----:B--2---:R-:W-:-:S02]  /*80110*/  IADD3 R97, P0, R97, R103, RZ ;  /* 0x0000006761617210 */ /* 0x004fc40007f1e0ff */
[----:B---3--:R-:W-:Y:S01]  /*80120*/  MOV R98, R102 ;  /* 0x0000006600627202 */ /* 0x008fe20000000f00 */
[----:B------:R-:W-:Y:S02]  /*80130*/  IMAD.MOV.U32 R99, RZ, RZ, R107 ;  /* 0x000000ffff637224 */ /* 0x000fe400078e006b */
[----:B------:R-:W2:Y:S01]  /*80140*/  LDL.LU R107, [R1+0x2bb0] ;  /* 0x002bb000016b7983 */ /* 0x000ea20000300800 */
[----:B------:R-:W-:-:S03]  /*80150*/  IMAD.X R104, R104, 0x1, R2, P0 ;  /* 0x0000000168687824 */ /* 0x000fc600000e0602 */
[----:B------:R1:W-:Y:S04]  /*80160*/  LDGSTS.E [R96+0x22700], desc[UR60][R98.64], P1 ;  /* 0x2270000062607fae */ /* 0x0003e8000892187c */
[----:B------:R-:W3:Y:S01]  /*80170*/  LDL.LU R102, [R1+0x2c1c] ;  /* 0x002c1c0001667983 */ /* 0x000ee20000300800 */
[----:B-1----:R-:W-:Y:S01]  /*80180*/  MOV R98, R97 ;  /* 0x0000006100627202 */ /* 0x002fe20000000f00 */
        /* <DEDUP_REMOVED lines=9> */
[----:B------:R-:W-:Y:S02]  /*80220*/  IMAD.MOV.U32 R98, RZ, RZ, R101 ;  /* 0x000000ffff627224 */ /* 0x000fe400078e0065 */
[----:B------:R-:W-:-:S04]  /*80230*/  IMAD.X R106, R106, 0x1, R2, P1 ;  /* 0x000000016a6a7824 */ /* 0x000fc800008e0602 */
[----:B------:R-:W-:Y:S01]  /*80240*/  IMAD.MOV.U32 R99, RZ, RZ, R106 ;  /* 0x000000ffff637224 */ /* 0x000fe200078e006a */
[----:B------:R1:W-:Y:S04]  /*80250*/  STL [R1+0x2c30], R106 ;  /* 0x002c306a01007387 */ /* 0x0003e80000100800 */
[----:B------:R-:W-:Y:S01]  /*80260*/  STL [R1+0x2c34], R110 ;  /* 0x002c346e01007387 */ /* 0x000fe20000100800 */
[----:B------:R-:W-:-:S03]  /*80270*/  IADD3.X R111, R111, R2, RZ, P2, !PT ;  /* 0x000000026f6f7210 */ /* 0x000fc600017fe4ff */
[----:B-1----:R-:W2:Y:S04]  /*80280*/  LDL.LU R106, [R1+0x2ba8] ;  /* 0x002ba800016a7983 */ /* 0x002ea80000300800 */
[----:B------:R-:W-:Y:S04]  /*80290*/  STL [R1+0x2c28], R111 ;  /* 0x002c286f01007387 */ /* 0x000fe80000100800 */
[----:B------:R-:W2:Y:S01]  /*802a0*/  LDL.LU R101, [R1+0x2ba0] ;  /* 0x002ba00001657983 */ /* 0x000ea20000300800 */
[----:B------:R-:W-:-:S04]  /*802b0*/  UISETP.GT.AND UP1, UPT, UR11, 0x17, UPT ;  /* 0x000000170b00788c */ /* 0x000fc8000bf24270 */
[----:B------:R-:W-:-:S04]  /*802c0*/  USEL UR10, URZ, 0x4, !UP1 ;  /* 0x000000043f0a7887 */ /* 0x000fc8000c800000 */
[----:B------:R-:W-:-:S06]  /*802d0*/  USEL UR10, UR10, URZ, !UP0 ;  /* 0x0000003f0a0a7287 */ /* 0x000fcc000c000000 */
[----:B------:R-:W-:Y:S02]  /*802e0*/  ISETP.NE.U32.AND P0, PT, RZ, UR10, PT ;  /* 0x0000000aff007c0c */ /* 0x000fe4000bf05070 */
[----:B----4-:R-:W-:-:S05]  /*802f0*/  IADD3 R100, P1, R100, R103, RZ ;  /* 0x0000006764647210 */ /* 0x010fca0007f3e0ff */
[----:B------:R-:W-:Y:S06]  /*80300*/  STL [R1+0x2c2c], R100 ;  /* 0x002c2c6401007387 */ /* 0x000fec0000100800 */
[----:B------:R1:W-:Y:S01]  /*80310*/  LDGSTS.E [R96+0x22e00], desc[UR60][R98.64], P0 ;  /* 0x22e0000062607fae */ /* 0x0003e2000812187c */
[----:B------:R-:W-:Y:S01]  /*80320*/  UISETP.GT.AND UP1, UPT, UR11, 0x1b, UPT ;  /* 0x0000001b0b00788c */ /* 0x000fe2000bf24270 */
[----:B-1----:R-:W-:Y:S01]  /*80330*/  MOV R98, R110 ;  /* 0x0000006e00627202 */ /* 0x002fe20000000f00 */
[----:B------:R-:W-:-:S05]  /*80340*/  IMAD.MOV.U32 R99, RZ, RZ, R111 ;  /* 0x000000ffff637224 */ /* 0x000fca00078e006f */
[----:B------:R1:W-:Y:S01]  /*80350*/  LDGSTS.E [R96+0x22e80], desc[UR60][R98.64], P0 ;  /* 0x22e8000062607fae */ /* 0x0003e2000812187c */
[----:B------:R-:W-:-:S05]  /*80360*/  IMAD.X R105, R105, 0x1, R2, P1 ;  /* 0x0000000169697824 */ /* 0x000fca00008e0602 */
[----:B------:R4:W-:Y:S01]  /*80370*/  STL [R1+0x2c20], R105 ;  /* 0x002c206901007387 */ /* 0x0009e20000100800 */
[----:B-1----:R-:W-:Y:S01]  /*80380*/  IMAD.MOV.U32 R99, RZ, RZ, R105 ;  /* 0x000000ffff637224 */ /* 0x002fe200078e0069 */
[----:B------:R-:W-:Y:S02]  /*80390*/  MOV R98, R100 ;  /* 0x0000006400627202 */ /* 0x000fe40000000f00 */
[----:B----4-:R-:W4:Y:S04]  /*803a0*/  LDL.LU R105, [R1+0x210c] ;  /* 0x00210c0001697983 */ /* 0x010f280000300800 */
[----:B------:R-:W4:Y:S01]  /*803b0*/  LDL.LU R100, [R1+0x2ba4] ;  /* 0x002ba40001647983 */ /* 0x000f220000300800 */
[----:B------:R-:W-:Y:S01]  /*803c0*/  IADD3 R108, P2, R108, R103, RZ ;  /* 0x000000676c6c7210 */ /* 0x000fe20007f5e0ff */
[----:B------:R-:W-:-:S02]  /*803d0*/  USEL UR10, URZ, 0x4, !UP1 ;  /* 0x000000043f0a7887 */ /* 0x000fc4000c800000 */
[----:B------:R1:W-:Y:S02]  /*803e0*/  LDGSTS.E [R96+0x22f00], desc[UR60][R98.64], P0 ;  /* 0x22f0000062607fae */ /* 0x0003e4000812187c */
[----:B------:R-:W-:Y:S01]  /*803f0*/  IMAD.X R109, R109, 0x1, R2, P2 ;  /* 0x000000016d6d7824 */ /* 0x000fe200010e0602 */
[----:B------:R-:W-:Y:S01]  /*80400*/  USEL UR10, UR10, URZ, !UP0 ;  /* 0x0000003f0a0a7287 */ /* 0x000fe2000c000000 */
[----:B---3--:R-:W-:Y:S01]  /*80410*/  IADD3 R102, P3, R102, R103, RZ ;  /* 0x0000006766667210 */ /* 0x008fe20007f7e0ff */
[----:B------:R-:W-:Y:S04]  /*80420*/  STL [R1+0x2c24], R108 ;  /* 0x002c246c01007387 */ /* 0x000fe80000100800 */
[----:B------:R-:W-:Y:S01]  /*80430*/  STL [R1+0x2bb8], R109 ;  /* 0x002bb86d01007387 */ /* 0x000fe20000100800 */
[----:B--2---:R-:W-:-:S03]  /*80440*/  IADD3.X R107, R107, R2, RZ, P3, !PT ;  /* 0x000000026b6b7210 */ /* 0x004fc60001ffe4ff */
[----:B------:R2:W-:Y:S01]  /*80450*/  STL [R1+0x2c1c], R102 ;  /* 0x002c1c6601007387 */ /* 0x0005e20000100800 */
[----:B-1----:R-:W-:Y:S02]  /*80460*/  IMAD.MOV.U32 R98, RZ, RZ, R108 ;  /* 0x000000ffff627224 */ /* 0x002fe400078e006c */
[----:B------:R-:W-:Y:S01]  /*80470*/  IMAD.MOV.U32 R99, RZ, RZ, R109 ;  /* 0x000000ffff637224 */ /* 0x000fe200078e006d */
[----:B------:R-:W3:Y:S01]  /*80480*/  LDL.LU R112, [R1+0x2174] ;  /* 0x0021740001707983 */ /* 0x000ee20000300800 */
[----:B------:R-:W-:-:S03]  /*80490*/  ISETP.NE.U32.AND P1, PT, RZ, UR10, PT ;  /* 0x0000000aff007c0c */ /* 0x000fc6000bf25070 */
[----:B------:R-:W-:Y:S04]  /*804a0*/  STL [R1+0x2bb0], R107 ;  /* 0x002bb06b01007387 */ /* 0x000fe80000100800 */
[----:B------:R1:W-:Y:S04]  /*804b0*/  LDGSTS.E [R96+0x22f80], desc[UR60][R98.64], P0 ;  /* 0x22f8000062607fae */ /* 0x0003e8000812187c */
[----:B------:R-:W3:Y:S04]  /*804c0*/  LDL.LU R110, [R1+0x217c] ;  /* 0x00217c00016e7983 */ /* 0x000ee80000300800 */
[----:B------:R-:W3:Y:S04]  /*804d0*/  LDL.LU R113, [R1+0x2170] ;  /* 0x0021700001717983 */ /* 0x000ee80000300800 */
[----:B------:R-:W3:Y:S01]  /*804e0*/  LDL.LU R111, [R1+0x2178] ;  /* 0x00217800016f7983 */ /* 0x000ee20000300800 */
[----:B-1----:R-:W-:Y:S01]  /*804f0*/  MOV R98, R102 ;  /* 0x0000006600627202 */ /* 0x002fe20000000f00 */
[----:B------:R-:W-:-:S02]  /*80500*/  IMAD.MOV.U32 R99, RZ, RZ, R107 ;  /* 0x000000ffff637224 */ /* 0x000fc400078e006b */
[----:B--2---:R-:W2:Y:S04]  /*80510*/  LDL.LU R102, [R1+0x2184] ;  /* 0x0021840001667983 */ /* 0x004ea80000300800 */
        /* <DEDUP_REMOVED lines=8> */
[----:B------:R-:W2:Y:S01]  /*805a0*/  LDL.LU R104, [R1+0x2180] ;  /* 0x0021800001687983 */ /* 0x000ea20000300800 */
[----:B------:R-:W-:Y:S01]  /*805b0*/  IADD3.X R101, R101, R2, RZ, P2, !PT ;  /* 0x0000000265657210 */ /* 0x000fe200017fe4ff */
[----:B------:R-:W-:-:S04]  /*805c0*/  IMAD.MOV.U32 R99, RZ, RZ, R106 ;  /* 0x000000ffff637224 */ /* 0x000fc800078e006a */
[----:B------:R1:W-:Y:S04]  /*805d0*/  STL [R1+0x2ba0], R101 ;  /* 0x002ba06501007387 */ /* 0x0003e80000100800 */
[----:B------:R1:W-:Y:S04]  /*805e0*/  LDGSTS.E [R96+0x23680], desc[UR60][R98.64], P1 ;  /* 0x2368000062607fae */ /* 0x0003e8000892187c */
[----:B------:R-:W2:Y:S01]  /*805f0*/  LDL.LU R109, [R1+0x2188] ;  /* 0x00218800016d7983 */ /* 0x000ea20000300800 */
[----:B-1----:R-:W-:-:S03]  /*80600*/  MOV R98, R97 ;  /* 0x0000006100627202 */ /* 0x002fc60000000f00 */
[----:B------:R-:W2:Y:S01]  /*80610*/  LDL.LU R97, [R1+0x218c] ;  /* 0x00218c0001617983 */ /* 0x000ea20000300800 */
[----:B------:R-:W-:-:S03]  /*80620*/  IMAD.MOV.U32 R99, RZ, RZ, R101 ;  /* 0x000000ffff637224 */ /* 0x000fc600078e0065 */
[----:B------:R-:W2:Y:S04]  /*80630*/  LDL.LU R108, [R1+0x21f0] ;  /* 0x0021f000016c7983 */ /* 0x000ea80000300800 */
[----:B------:R-:W2:Y:S01]  /*80640*/  LDL.LU R101, [R1+0x21f4] ;  /* 0x0021f40001657983 */ /* 0x000ea20000300800 */
[----:B------:R-:W-:-:S03]  /*80650*/  UISETP.GT.AND UP1, UPT, UR11, 0x1f, UPT ;  /* 0x0000001f0b00788c */ /* 0x000fc6000bf24270 */
[----:B------:R1:W-:Y:S01]  /*80660*/  LDGSTS.E [R96+0x23700], desc[UR60][R98.64], P1 ;  /* 0x2370000062607fae */ /* 0x0003e2000892187c */
[----:B------:R-:W-:-:S04]  /*80670*/  USEL UR10, URZ, 0x4, !UP1 ;  /* 0x000000043f0a7887 */ /* 0x000fc8000c800000 */
[----:B------:R-:W-:Y:S01]  /*80680*/  USEL UR10, UR10, URZ, !UP0 ;  /* 0x0000003f0a0a7287 */ /* 0x000fe2000c000000 */
[----:B----4-:R-:W-:-:S05]  /*80690*/  IADD3 R100, P0, R100, R103, RZ ;  /* 0x0000006764647210 */ /* 0x010fca0007f1e0ff */
[----:B------:R-:W-:Y:S01]  /*806a0*/  IMAD.X R105, R105, 0x1, R2, P0 ;  /* 0x0000000169697824 */ /* 0x000fe200000e0602 */
[----:B-1----:R-:W-:-:S03]  /*806b0*/  MOV R98, R100 ;  /* 0x0000006400627202 */ /* 0x002fc60000000f00 */
[----:B------:R-:W-:Y:S01]  /*806c0*/  IMAD.MOV.U32 R99, RZ, RZ, R105 ;  /* 0x000000ffff637224 */ /* 0x000fe200078e0069 */
[----:B------:R-:W-:Y:S04]  /*806d0*/  STL [R1+0x2ba4], R100 ;  /* 0x002ba46401007387 */ /* 0x000fe80000100800 */
[----:B------:R1:W-:Y:S04]  /*806e0*/  STL [R1+0x210c], R105 ;  /* 0x00210c6901007387 */ /* 0x0003e80000100800 */
[----:B------:R-:W4:Y:S01]  /*806f0*/  LDL.LU R107, [R1+0x21f8] ;  /* 0x0021f800016b7983 */ /* 0x000f220000300800 */
[----:B------:R-:W-:-:S03]  /*80700*/  ISETP.NE.U32.AND P0, PT, RZ, UR10, PT ;  /* 0x0000000aff007c0c */ /* 0x000fc6000bf05070 */
[----:B------:R1:W-:Y:S04]  /*80710*/  LDGSTS.E [R96+0x23780], desc[UR60][R98.64], P1 ;  /* 0x2378000062607fae */ /* 0x0003e8000892187c */
[----:B------:R-:W4:Y:S01]  /*80720*/  LDL.LU R106, [R1+0x21fc] ;  /* 0x0021fc00016a7983 */ /* 0x000f220000300800 */
[-C--:B---3--:R-:W-:Y:S02]  /*80730*/  IADD3 R112, P1, R112, R103.reuse, RZ ;  /* 0x0000006770707210 */ /* 0x088fe40007f3e0ff */
[----:B------:R-:W-:-:S03]  /*80740*/  IADD3 R110, P2, R110, R103, RZ ;  /* 0x000000676e6e7210 */ /* 0x000fc60007f5e0ff */
[----:B------:R-:W-:Y:S01]  /*80750*/  IMAD.X R113, R113, 0x1, R2, P1 ;  /* 0x0000000171717824 */ /* 0x000fe200008e0602 */
[----:B-1----:R-:W3:Y:S04]  /*80760*/  LDL.LU R105, [R1+0x2200] ;  /* 0x0022000001697983 */ /* 0x002ee80000300800 */
[----:B------:R-:W3:Y:S01]  /*80770*/  LDL.LU R100, [R1+0x2204] ;  /* 0x0022040001647983 */ /* 0x000ee20000300800 */
[----:B------:R-:W-:Y:S02]  /*80780*/  IMAD.MOV.U32 R98, RZ, RZ, R112 ;  /* 0x000000ffff627224 */ /* 0x000fe400078e0070 */
[----:B------:R-:W-:Y:S01]  /*80790*/  IMAD.MOV.U32 R99, RZ, RZ, R113 ;  /* 0x000000ffff637224 */ /* 0x000fe200078e0071 */
[----:B------:R-:W-:Y:S01]  /*807a0*/  IADD3.X R111, R111, R2, RZ, P2, !PT ;  /* 0x000000026f6f7210 */ /* 0x000fe200017fe4ff */
[----:B------:R-:W-:Y:S04]  /*807b0*/  STL [R1+0x2174], R112 ;  /* 0x0021747001007387 */ /* 0x000fe80000100800 */
[----:B------:R1:W-:Y:S01]  /*807c0*/  LDGSTS.E [R96+0x23e00], desc[UR60][R98.64], P0 ;  /* 0x23e0000062607fae */ /* 0x0003e2000812187c */
[----:B--2---:R-:W-:-:S03]  /*807d0*/  IADD3 R102, P1, R102, R103, RZ ;  /* 0x0000006766667210 */ /* 0x004fc60007f3e0ff */
[----:B------:R-:W-:Y:S04]  /*807e0*/  STL [R1+0x2170], R113 ;  /* 0x0021707101007387 */ /* 0x000fe80000100800 */
[----:B------:R-:W-:Y:S04]  /*807f0*/  STL [R1+0x217c], R110 ;  /* 0x00217c6e01007387 */ /* 0x000fe80000100800 */
[----:B------:R-:W-:Y:S01]  /*80800*/  STL [R1+0x2178], R111 ;  /* 0x0021786f01007387 */ /* 0x000fe20000100800 */
[----:B-1----:R-:W-:Y:S01]  /*80810*/  MOV R98, R110 ;  /* 0x0000006e00627202 */ /* 0x002fe20000000f00 */
[----:B------:R-:W-:-:S02]  /*80820*/  IMAD.MOV.U32 R99, RZ, RZ, R111 ;  /* 0x000000ffff637224 */ /* 0x000fc400078e006f */
[----:B------:R-:W-:Y:S04]  /*80830*/  STL [R1+0x2184], R102 ;  /* 0x0021846601007387 */ /* 0x000fe80000100800 */
[----:B------:R1:W-:Y:S02]  /*80840*/  LDGSTS.E [R96+0x23e80], desc[UR60][R98.64], P0 ;  /* 0x23e8000062607fae */ /* 0x0003e4000812187c */
[----:B-1----:R-:W-:Y:S01]  /*80850*/  MOV R98, R102 ;  /* 0x0000006600627202 */ /* 0x002fe20000000f00 */
[----:B------:R-:W-:-:S04]  /*80860*/  IMAD.X R104, R104, 0x1, R2, P1 ;  /* 0x0000000168687824 */ /* 0x000fc800008e0602 */
[----:B------:R-:W-:Y:S01]  /*80870*/  IMAD.MOV.U32 R99, RZ, RZ, R104 ;  /* 0x000000ffff637224 */ /* 0x000fe200078e0068 */
[----:B------:R1:W-:Y:S04]  /*80880*/  STL [R1+0x2180], R104 ;  /* 0x0021806801007387 */ /* 0x0003e80000100800 */
[----:B------:R2:W-:Y:S04]  /*80890*/  LDGSTS.E [R96+0x23f00], desc[UR60][R98.64], P0 ;  /* 0x23f0000062607fae */ /* 0x0005e8000812187c */
[----:B-1----:R-:W3:Y:S04]  /*808a0*/  LDL.LU R104, [R1+0x2208] ;  /* 0x0022080001687983 */ /* 0x002ee80000300800 */
[----:B------:R-:W3:Y:S01]  /*808b0*/  LDL.LU R102, [R1+0x220c] ;  /* 0x00220c0001667983 */ /* 0x000ee20000300800 */
[----:B------:R-:W-:-:S02]  /*808c0*/  IADD3 R97, P2, R97, R103, RZ ;  /* 0x0000006761617210 */ /* 0x000fc40007f5e0ff */
[----:B------:R-:W-:-:S03]  /*808d0*/  IADD3 R101, P3, R101, R103, RZ ;  /* 0x0000006765657210 */ /* 0x000fc60007f7e0ff */
[----:B------:R-:W-:Y:S01]  /*808e0*/  IMAD.X R109, R109, 0x1, R2, P2 ;  /* 0x000000016d6d7824 */ /* 0x000fe200010e0602 */
[----:B------:R1:W-:Y:S01]  /*808f0*/  STL [R1+0x218c], R97 ;  /* 0x00218c6101007387 */ /* 0x0003e20000100800 */
[----:B------:R-:W-:-:S03]  /*80900*/  IADD3.X R108, R108, R2, RZ, P3, !PT ;  /* 0x000000026c6c7210 */ /* 0x000fc60001ffe4ff */
[----:B------:R-:W-:Y:S04]  /*80910*/  STL [R1+0x2188], R109 ;  /* 0x0021886d01007387 */ /* 0x000fe80000100800 */
[----:B------:R1:W-:Y:S04]  /*80920*/  STL [R1+0x21f4], R101 ;  /* 0x0021f46501007387 */ /* 0x0003e80000100800 */
[----:B------:R-:W3:Y:S01]  /*80930*/  LDL.LU R112, [R1+0x2274] ;  /* 0x0022740001707983 */ /* 0x000ee20000300800 */
[----:B--2---:R-:W-:Y:S02]  /*80940*/  IMAD.MOV.U32 R98, RZ, RZ, R97 ;  /* 0x000000ffff627224 */ /* 0x004fe400078e0061 */
[----:B------:R-:W-:Y:S01]  /*80950*/  IMAD.MOV.U32 R99, RZ, RZ, R109 ;  /* 0x000000ffff637224 */ /* 0x000fe200078e006d */
[----:B------:R2:W-:Y:S04]  /*80960*/  STL [R1+0x21f0], R108 ;  /* 0x0021f06c01007387 */ /* 0x0005e80000100800 */
[----:B-1----:R-:W2:Y:S04]  /*80970*/  LDL.LU R97, [R1+0x227c] ;  /* 0x00227c0001617983 */ /* 0x002ea80000300800 */
[----:B------:R-:W2:Y:S04]  /*80980*/  LDL.LU R113, [R1+0x2270] ;  /* 0x0022700001717983 */ /* 0x000ea80000300800 */
[----:B------:R1:W-:Y:S02]  /*80990*/  LDGSTS.E [R96+0x23f80], desc[UR60][R98.64], P0 ;  /* 0x23f8000062607fae */ /* 0x0003e4000812187c */
[----:B-1----:R-:W-:-:S02]  /*809a0*/  MOV R98, R101 ;  /* 0x0000006500627202 */ /* 0x002fc40000000f00 */
[----:B------:R-:W2:Y:S01]  /*809b0*/  LDL.LU R101, [R1+0x2278] ;  /* 0x0022780001657983 */ /* 0x000ea20000300800 */
[----:B------:R-:W-:-:S04]  /*809c0*/  UISETP.GT.AND UP1, UPT, UR11, 0x23, UPT ;  /* 0x000000230b00788c */ /* 0x000fc8000bf24270 */
[----:B------:R-:W-:-:S04]  /*809d0*/  USEL UR10, URZ, 0x4, !UP1 ;  /* 0x000000043f0a7887 */ /* 0x000fc8000c800000 */
[----:B------:R-:W-:-:S06]  /*809e0*/  USEL UR10, UR10, URZ, !UP0 ;  /* 0x0000003f0a0a7287 */ /* 0x000fcc000c000000 */
[----:B------:R-:W-:Y:S02]  /*809f0*/  ISETP.NE.U32.AND P1, PT, RZ, UR10, PT ;  /* 0x0000000aff007c0c */ /* 0x000fe4000bf25070 */
[----:B----4-:R-:W-:Y:S01]  /*80a00*/  IADD3 R106, P0, R106, R103, RZ ;  /* 0x000000676a6a7210 */ /* 0x010fe20007f1e0ff */
[----:B------:R-:W-:-:S04]  /*80a10*/  IMAD.MOV.U32 R99, RZ, RZ, R108 ;  /* 0x000000ffff637224 */ /* 0x000fc800078e006c */
[----:B------:R-:W-:Y:S01]  /*80a20*/  IMAD.X R107, R107, 0x1, R2, P0 ;  /* 0x000000016b6b7824 */ /* 0x000fe200000e0602 */
[----:B------:R-:W-:Y:S05]  /*80a30*/  STL [R1+0x21fc], R106 ;  /* 0x0021fc6a01007387 */ /* 0x000fea0000100800 */
[----:B------:R1:W-:Y:S01]  /*80a40*/  LDGSTS.E [R96+0x24600], desc[UR60][R98.64], P1 ;  /* 0x2460000062607fae */ /* 0x0003e2000892187c */
[----:B---3--:R-:W-:-:S03]  /*80a50*/  IADD3 R100, P2, R100, R103, RZ ;  /* 0x0000006764647210 */ /* 0x008fc60007f5e0ff */
[----:B------:R-:W-:Y:S01]  /*80a60*/  STL [R1+0x21f8], R107 ;  /* 0x0021f86b01007387 */ /* 0x000fe20000100800 */
[----:B------:R-:W-:-:S03]  /*80a70*/  IADD3.X R105, R105, R2, RZ, P2, !PT ;  /* 0x0000000269697210 */ /* 0x000fc600017fe4ff */
[----:B------:R3:W-:Y:S04]  /*80a80*/  STL [R1+0x2204], R100 ;  /* 0x0022046401007387 */ /* 0x0007e80000100800 */
[----:B------:R-:W4:Y:S01]  /*80a90*/  LDL.LU R110, [R1+0x2284] ;  /* 0x00228400016e7983 */ /* 0x000f220000300800 */
[----:B-1----:R-:W-:Y:S02]  /*80aa0*/  IMAD.MOV.U32 R98, RZ, RZ, R106 ;  /* 0x000000ffff627224 */ /* 0x002fe400078e006a */
[----:B------:R-:W-:Y:S01]  /*80ab0*/  IMAD.MOV.U32 R99, RZ, RZ, R107 ;  /* 0x000000ffff637224 */ /* 0x000fe200078e006b */
[----:B------:R-:W-:Y:S04]  /*80ac0*/  STL [R1+0x2200], R105 ;  /* 0x0022006901007387 */ /* 0x000fe80000100800 */
[----:B------:R-:W4:Y:S04]  /*80ad0*/  LDL.LU R111, [R1+0x2280] ;  /* 0x00228000016f7983 */ /* 0x000f280000300800 */
[----:B--2---:R-:W2:Y:S04]  /*80ae0*/  LDL.LU R108, [R1+0x2288] ;  /* 0x00228800016c7983 */ /* 0x004ea80000300800 */
[----:B------:R1:W-:Y:S01]  /*80af0*/  LDGSTS.E [R96+0x24680], desc[UR60][R98.64], P1 ;  /* 0x2468000062607fae */ /* 0x0003e2000892187c */
[----:B------:R-:W-:Y:S01]  /*80b00*/  UISETP.GT.AND UP1, UPT, UR11, 0x27, UPT ;  /* 0x000000270b00788c */ /* 0x000fe2000bf24270 */
[----:B-1----:R-:W-:-:S02]  /*80b10*/  MOV R98, R100 ;  /* 0x0000006400627202 */ /* 0x002fc40000000f00 */
[----:B---3--:R-:W3:Y:S01]  /*80b20*/  LDL.LU R100, [R1+0x228c] ;  /* 0x00228c0001647983 */ /* 0x008ee20000300800 */
[----:B------:R-:W-:-:S03]  /*80b30*/  IMAD.MOV.U32 R99, RZ, RZ, R105 ;  /* 0x000000ffff637224 */ /* 0x000fc600078e0069 */
[----:B------:R-:W2:Y:S01]  /*80b40*/  LDL.LU R109, [R1+0x22f0] ;  /* 0x0022f000016d7983 */ /* 0x000ea20000300800 */
[----:B------:R-:W-:-:S03]  /*80b50*/  USEL UR10, URZ, 0x4, !UP1 ;  /* 0x000000043f0a7887 */ /* 0x000fc6000c800000 */
[----:B------:R-:W2:Y:S04]  /*80b60*/  LDL.LU R107, [R1+0x22f4] ;  /* 0x0022f400016b7983 */ /* 0x000ea80000300800 */
[----:B------:R1:W-:Y:S01]  /*80b70*/  LDGSTS.E [R96+0x24700], desc[UR60][R98.64], P1 ;  /* 0x2470000062607fae */ /* 0x0003e2000892187c */
[----:B------:R-:W-:Y:S01]  /*80b80*/  USEL UR10, UR10, URZ, !UP0 ;  /* 0x0000003f0a0a7287 */ /* 0x000fe2000c000000 */
[----:B------:R-:W-:-:S05]  /*80b90*/  IADD3 R102, P0, R102, R103, RZ ;  /* 0x0000006766667210 */ /* 0x000fca0007f1e0ff */
[----:B------:R-:W-:Y:S01]  /*80ba0*/  IMAD.X R104, R104, 0x1, R2, P0 ;  /* 0x0000000168687824 */ /* 0x000fe200000e0602 */
[----:B------:R1:W-:Y:S02]  /*80bb0*/  STL [R1+0x220c], R102 ;  /* 0x00220c6601007387 */ /* 0x0003e40000100800 */
[----:B-1----:R-:W-:Y:S01]  /*80bc0*/  MOV R98, R102 ;  /* 0x0000006600627202 */ /* 0x002fe20000000f00 */
[----:B------:R-:W-:Y:S01]  /*80bd0*/  IMAD.MOV.U32 R99, RZ, RZ, R104 ;  /* 0x000000ffff637224 */ /* 0x000fe200078e0068 */
[----:B------:R1:W-:Y:S04]  /*80be0*/  STL [R1+0x2208], R104 ;  /* 0x0022086801007387 */ /* 0x0003e80000100800 */
[----:B------:R-:W2:Y:S01]  /*80bf0*/  LDL.LU R106, [R1+0x22f8] ;  /* 0x0022f800016a7983 */ /* 0x000ea20000300800 */
[----:B------:R-:W-:-:S03]  /*80c00*/  ISETP.NE.U32.AND P0, PT, RZ, UR10, PT ;  /* 0x0000000aff007c0c */ /* 0x000fc6000bf05070 */
[----:B------:R1:W-:Y:S04]  /*80c10*/  LDGSTS.E [R96+0x24780], desc[UR60][R98.64], P1 ;  /* 0x2478000062607fae */ /* 0x0003e8000892187c */
[----:B------:R-:W2:Y:S04]  /*80c20*/  LDL.LU R102, [R1+0x22fc] ;  /* 0x0022fc0001667983 */ /* 0x000ea80000300800 */
[----:B------:R-:W2:Y:S01]  /*80c30*/  LDL.LU R105, [R1+0x2300] ;  /* 0x0023000001697983 */ /* 0x000ea20000300800 */
[----:B------:R-:W-:-:S03]  /*80c40*/  IADD3 R112, P1, R112, R103, RZ ;  /* 0x0000006770707210 */ /* 0x000fc60007f3e0ff */
[----:B-1----:R-:W2:Y:S01]  /*80c50*/  LDL.LU R104, [R1+0x2304] ;  /* 0x0023040001687983 */ /* 0x002ea20000300800 */
[----:B------:R-:W-:Y:S01]  /*80c60*/  IADD3 R97, P2, R97, R103, RZ ;  /* 0x0000006761617210 */ /* 0x000fe20007f5e0ff */
[----:B------:R-:W-:Y:S02]  /*80c70*/  IMAD.X R113, R113, 0x1, R2, P1 ;  /* 0x0000000171717824 */ /* 0x000fe400008e0602 */
[----:B------:R-:W-:Y:S01]  /*80c80*/  STL [R1+0x2274], R112 ;  /* 0x0022747001007387 */ /* 0x000fe20000100800 */
[----:B------:R-:W-:Y:S02]  /*80c90*/  IMAD.MOV.U32 R98, RZ, RZ, R112 ;  /* 0x000000ffff627224 */ /* 0x000fe400078e0070 */
[----:B------:R-:W-:Y:S01]  /*80ca0*/  IMAD.MOV.U32 R99, RZ, RZ, R113 ;  /* 0x000000ffff637224 */ /* 0x000fe200078e0071 */
[----:B------:R-:W-:Y:S04]  /*80cb0*/  STL [R1+0x2270], R113 ;  /* 0x0022707101007387 */ /* 0x000fe80000100800 */
[----:B------:R-:W-:Y:S04]  /*80cc0*/  STL [R1+0x227c], R97 ;  /* 0x00227c6101007387 */ /* 0x000fe80000100800 */
[----:B------:R1:W-:Y:S01]  /*80cd0*/  LDGSTS.E [R96+0x24e00], desc[UR60][R98.64], P0 ;  /* 0x24e0000062607fae */ /* 0x0003e2000812187c */
[----:B------:R-:W-:-:S05]  /*80ce0*/  IADD3.X R101, R101, R2, RZ, P2, !PT ;  /* 0x0000000265657210 */ /* 0x000fca00017fe4ff */
[----:B------:R1:W-:Y:S02]  /*80cf0*/  STL [R1+0x2278], R101 ;  /* 0x0022786501007387 */ /* 0x0003e40000100800 */
[----:B-1----:R-:W-:Y:S01]  /*80d00*/  IMAD.MOV.U32 R99, RZ, RZ, R101 ;  /* 0x000000ffff637224 */ /* 0x002fe200078e0065 */
[----:B------:R-:W-:Y:S01]  /*80d10*/  MOV R98, R97 ;  /* 0x0000006100627202 */ /* 0x000fe20000000f00 */
[----:B------:R-:W-:-:S04]  /*80d20*/  UISETP.GT.AND UP1, UPT, UR11, 0x2b, UPT ;  /* 0x0000002b0b00788c */ /* 0x000fc8000bf24270 */
[----:B------:R1:W-:Y:S04]  /*80d30*/  LDGSTS.E [R96+0x24e80], desc[UR60][R98.64], P0 ;  /* 0x24e8000062607fae */ /* 0x0003e8000812187c */
[----:B------:R-:W2:Y:S04]  /*80d40*/  LDL.LU R101, [R1+0x2308] ;  /* 0x0023080001657983 */ /* 0x000ea80000300800 */
[----:B------:R-:W2:Y:S01]  /*80d50*/  LDL.LU R97, [R1+0x230c] ;  /* 0x00230c0001617983 */ /* 0x000ea20000300800 */
[----:B------:R-:W-:-:S04]  /*80d60*/  USEL UR10, URZ, 0x4, !UP1 ;  /* 0x000000043f0a7887 */ /* 0x000fc8000c800000 */
[----:B------:R-:W-:Y:S01]  /*80d70*/  USEL UR10, UR10, URZ, !UP0 ;  /* 0x0000003f0a0a7287 */ /* 0x000fe2000c000000 */
[----:B----4-:R-:W-:-:S05]  /*80d80*/  IADD3 R110, P1, R110, R103, RZ ;  /* 0x000000676e6e7210 */ /* 0x010fca0007f3e0ff */
[----:B------:R-:W-:Y:S01]  /*80d90*/  IMAD.X R111, R111, 0x1, R2, P1 ;  /* 0x000000016f6f7824 */ /* 0x000fe200008e0602 */
[----:B-1----:R-:W-:-:S03]  /*80da0*/  MOV R98, R110 ;  /* 0x0000006e00627202 */ /* 0x002fc60000000f00 */
[----:B------:R-:W-:Y:S01]  /*80db0*/  IMAD.MOV.U32 R99, RZ, RZ, R111 ;  /* 0x000000ffff637224 */ /* 0x000fe200078e006f */
[----:B------:R-:W-:Y:S04]  /*80dc0*/  STL [R1+0x2284], R110 ;  /* 0x0022846e01007387 */ /* 0x000fe80000100800 */
[----:B------:R1:W-:Y:S01]  /*80dd0*/  LDGSTS.E [R96+0x24f00], desc[UR60][R98.64], P0 ;  /* 0x24f0000062607fae */ /* 0x0003e2000812187c */
[----:B---3--:R-:W-:-:S05]  /*80de0*/  IADD3 R100, P2, R100, R103, RZ ;  /* 0x0000006764647210 */ /* 0x008fca0007f5e0ff */
[----:B--2---:R-:W-:Y:S02]  /*80df0*/  IMAD.X R108, R108, 0x1, R2, P2 ;  /* 0x000000016c6c7824 */ /* 0x004fe400010e0602 */
[----:B-1----:R-:W-:Y:S01]  /*80e00*/  IMAD.MOV.U32 R98, RZ, RZ, R100 ;  /* 0x000000ffff627224 */ /* 0x002fe200078e0064 */
[----:B------:R-:W-:Y:S01]  /*80e10*/  IADD3 R107, P3, R107, R103, RZ ;  /* 0x000000676b6b7210 */ /* 0x000fe20007f7e0ff */
[----:B------:R-:W-:Y:S01]  /*80e20*/  IMAD.MOV.U32 R99, RZ, RZ, R108 ;  /* 0x000000ffff637224 */ /* 0x000fe200078e006c */
[----:B------:R-:W-:Y:S01]  /*80e30*/  STL [R1+0x2280], R111 ;  /* 0x0022806f01007387 */ /* 0x000fe20000100800 */
[----:B------:R-:W-:-:S03]  /*80e40*/  ISETP.NE.U32.AND P1, PT, RZ, UR10, PT ;  /* 0x0000000aff007c0c */ /* 0x000fc6000bf25070 */
[----:B------:R-:W-:Y:S01]  /*80e50*/  STL [R1+0x228c], R100 ;  /* 0x00228c6401007387 */ /* 0x000fe20000100800 */
[----:B------:R-:W-:-:S03]  /*80e60*/  IADD3.X R109, R109, R2, RZ, P3, !PT ;  /* 0x000000026d6d7210 */ /* 0x000fc60001ffe4ff */
[----:B------:R1:W-:Y:S04]  /*80e70*/  STL [R1+0x2288], R108 ;  /* 0x0022886c01007387 */ /* 0x0003e80000100800 */
[----:B------:R2:W-:Y:S04]  /*80e80*/  LDGSTS.E [R96+0x24f80], desc[UR60][R98.64], P0 ;  /* 0x24f8000062607fae */ /* 0x0005e8000812187c */
[----:B------:R-:W-:Y:S04]  /*80e90*/  STL [R1+0x22f4], R107 ;  /* 0x0022f46b01007387 */ /* 0x000fe80000100800 */
[----:B-1----:R-:W3:Y:S04]  /*80ea0*/  LDL.LU R108, [R1+0x2374] ;  /* 0x00237400016c7983 */ /* 0x002ee80000300800 */
[----:B------:R1:W-:Y:S04]  /*80eb0*/  STL [R1+0x22f0], R109 ;  /* 0x0022f06d01007387 */ /* 0x0003e80000100800 */
[----:B------:R-:W4:Y:S01]  /*80ec0*/  LDL.LU R100, [R1+0x237c] ;  /* 0x00237c0001647983 */ /* 0x000f220000300800 */
[----:B--2---:R-:W-:Y:S01]  /*80ed0*/  MOV R98, R107 ;  /* 0x0000006b00627202 */ /* 0x004fe20000000f00 */
[----:B------:R-:W-:-:S05]  /*80ee0*/  IMAD.MOV.U32 R99, RZ, RZ, R109 ;  /* 0x000000ffff637224 */ /* 0x000fca00078e006d */
[----:B------:R2:W-:Y:S04]  /*80ef0*/  LDGSTS.E [R96+0x25600], desc[UR60][R98.64], P1 ;  /* 0x2560000062607fae */ /* 0x0005e8000892187c */
[----:B-1----:R-:W4:Y:S04]  /*80f00*/  LDL.LU R109, [R1+0x2370] ;  /* 0x00237000016d7983 */ /* 0x002f280000300800 */
[----:B------:R-:W4:Y:S01]  /*80f10*/  LDL.LU R107, [R1+0x2378] ;  /* 0x00237800016b7983 */ /* 0x000f220000300800 */
[----:B------:R-:W-:-:S05]  /*80f20*/  IADD3 R102, P0, R102, R103, RZ ;  /* 0x0000006766667210 */ /* 0x000fca0007f1e0ff */
[----:B------:R-:W-:Y:S01]  /*80f30*/  IMAD.X R106, R106, 0x1, R2, P0 ;  /* 0x000000016a6a7824 */ /* 0x000fe200000e0602 */
[----:B------:R-:W-:Y:S01]  /*80f40*/  IADD3 R104, P2, R104, R103, RZ ;  /* 0x0000006768687210 */ /* 0x000fe20007f5e0ff */
[----:B------:R1:W-:Y:S04]  /*80f50*/  STL [R1+0x22fc], R102 ;  /* 0x0022fc6601007387 */ /* 0x0003e80000100800 */
[----:B------:R1:W-:Y:S01]  /*80f60*/  STL [R1+0x22f8], R106 ;  /* 0x0022f86a01007387 */ /* 0x0003e20000100800 */
[----:B--2---:R-:W-:Y:S01]  /*80f70*/  IMAD.MOV.U32 R98, RZ, RZ, R102 ;  /* 0x000000ffff627224 */ /* 0x004fe200078e0066 */
[----:B------:R-:W-:Y:S02]  /*80f80*/  IADD3.X R105, R105, R2, RZ, P2, !PT ;  /* 0x0000000269697210 */ /* 0x000fe400017fe4ff */
[----:B------:R-:W-:Y:S01]  /*80f90*/  STL [R1+0x2304], R104 ;  /* 0x0023046801007387 */ /* 0x000fe20000100800 */
[----:B------:R-:W-:-:S03]  /*80fa0*/  IMAD.MOV.U32 R99, RZ, RZ, R106 ;  /* 0x000000ffff637224 */ /* 0x000fc600078e006a */
[----:B-1----:R-:W2:Y:S04]  /*80fb0*/  LDL.LU R102, [R1+0x2384] ;  /* 0x0023840001667983 */ /* 0x002ea80000300800 */
[----:B------:R1:W-:Y:S04]  /*80fc0*/  STL [R1+0x2300], R105 ;  /* 0x0023006901007387 */ /* 0x0003e80000100800 */
[----:B------:R-:W2:Y:S04]  /*80fd0*/  LDL.LU R106, [R1+0x2380] ;  /* 0x00238000016a7983 */ /* 0x000ea80000300800 */
[----:B------:R1:W-:Y:S01]  /*80fe0*/  LDGSTS.E [R96+0x25680], desc[UR60][R98.64], P1 ;  /* 0x2568000062607fae */ /* 0x0003e2000892187c */
[----:B------:R-:W-:-:S05]  /*80ff0*/  IADD3 R97, P0, R97, R103, RZ ;  /* 0x0000006761617210 */ /* 0x000fca0007f1e0ff */
[----:B------:R-:W-:Y:S01]  /*81000*/  IMAD.X R101, R101, 0x1, R2, P0 ;  /* 0x0000000165657824 */ /* 0x000fe200000e0602 */
[----:B------:R-:W-:Y:S04]  /*81010*/  STL [R1+0x230c], R97 ;  /* 0x00230c6101007387 */ /* 0x000fe80000100800 */
[----:B------:R1:W-:Y:S04]  /*81020*/  STL [R1+0x2308], R101 ;  /* 0x0023086501007387 */ /* 0x0003e80000100800 */
[----:B------:R-:W2:Y:S04]  /*81030*/  LDL.LU R113, [R1+0x2388] ;  /* 0x0023880001717983 */ /* 0x000ea80000300800 */
[----:B------:R-:W2:Y:S04]  /*81040*/  LDL.LU R112, [R1+0x238c] ;  /* 0x00238c0001707983 */ /* 0x000ea80000300800 */
[----:B------:R-:W2:Y:S04]  /*81050*/  LDL.LU R111, [R1+0x23f0] ;  /* 0x0023f000016f7983 */ /* 0x000ea80000300800 */
[----:B------:R-:W2:Y:S01]  /*81060*/  LDL.LU R110, [R1+0x23f4] ;  /* 0x0023f400016e7983 */ /* 0x000ea20000300800 */
[----:B-1----:R-:W-:Y:S01]  /*81070*/  MOV R98, R104 ;  /* 0x0000006800627202 */ /* 0x002fe20000000f00 */
[----:B------:R-:W-:-:S02]  /*81080*/  IMAD.MOV.U32 R99, RZ, RZ, R105 ;  /* 0x000000ffff637224 */ /* 0x000fc400078e0069 */
[----:B------:R-:W2:Y:S04]  /*81090*/  LDL.LU R105, [R1+0x23f8] ;  /* 0x0023f80001697983 */ /* 0x000ea80000300800 */
[----:B------:R-:W2:Y:S04]  /*810a0*/  LDL.LU R104, [R1+0x23fc] ;  /* 0x0023fc0001687983 */ /* 0x000ea80000300800 */
[----:B------:R1:W-:Y:S02]  /*810b0*/  LDGSTS.E [R96+0x25700], desc[UR60][R98.64], P1 ;  /* 0x2570000062607fae */ /* 0x0003e4000892187c */
[----:B-1----:R-:W-:Y:S01]  /*810c0*/  IMAD.MOV.U32 R99, RZ, RZ, R101 ;  /* 0x000000ffff637224 */ /* 0x002fe200078e0065 */
[----:B------:R-:W-:Y:S01]  /*810d0*/  MOV R98, R97 ;  /* 0x0000006100627202 */ /* 0x000fe20000000f00 */
[----:B------:R-:W2:Y:S04]  /*810e0*/  LDL.LU R101, [R1+0x2400] ;  /* 0x0024000001657983 */ /* 0x000ea80000300800 */
[----:B------:R-:W2:Y:S01]  /*810f0*/  LDL.LU R97, [R1+0x2404] ;  /* 0x0024040001617983 */ /* 0x000ea20000300800 */
[----:B------:R-:W-:-:S03]  /*81100*/  UISETP.GT.AND UP1, UPT, UR11, 0x2f, UPT ;  /* 0x0000002f0b00788c */ /* 0x000fc6000bf24270 */
[----:B------:R1:W-:Y:S01]  /*81110*/  LDGSTS.E [R96+0x25780], desc[UR60][R98.64], P1 ;  /* 0x2578000062607fae */ /* 0x0003e2000892187c */
[----:B------:R-:W-:-:S04]  /*81120*/  USEL UR10, URZ, 0x4, !UP1 ;  /* 0x000000043f0a7887 */ /* 0x000fc8000c800000 */
[----:B------:R-:W-:-:S06]  /*81130*/  USEL UR10, UR10, URZ, !UP0 ;  /* 0x0000003f0a0a7287 */ /* 0x000fcc000c000000 */
[----:B------:R-:W-:Y:S02]  /*81140*/  ISETP.NE.U32.AND P0, PT, RZ, UR10, PT ;  /* 0x0000000aff007c0c */ /* 0x000fe4000bf05070 */
[-C--:B---3--:R-:W-:Y:S02]  /*81150*/  IADD3 R108, P1, R108, R103.reuse, RZ ;  /* 0x000000676c6c7210 */ /* 0x088fe40007f3e0ff */
[----:B----4-:R-:W-:-:S03]  /*81160*/  IADD3 R100, P2, R100, R103, RZ ;  /* 0x0000006764647210 */ /* 0x010fc60007f5e0ff */
        /* <DEDUP_REMOVED lines=9> */
[----:B---3--:R-:W-:Y:S01]  /*81200*/  MOV R98, R100 ;  /* 0x0000006400627202 */ /* 0x008fe20000000f00 */
[----:B------:R-:W-:-:S02]  /*81210*/  IMAD.MOV.U32 R99, RZ, RZ, R107 ;  /* 0x000000ffff637224 */ /* 0x000fc400078e006b */
[----:B-1----:R-:W3:Y:S04]  /*81220*/  LDL.LU R100, [R1+0x240c] ;  /* 0x00240c0001647983 */ /* 0x002ee80000300800 */
[----:B------:R1:W-:Y:S01]  /*81230*/  LDGSTS.E [R96+0x25e80], desc[UR60][R98.64], P0 ;  /* 0x25e8000062607fae */ /* 0x0003e2000812187c */
[----:B------:R-:W-:-:S04]  /*81240*/  UISETP.GT.AND UP1, UPT, UR11, 0x33, UPT ;  /* 0x000000330b00788c */ /* 0x000fc8000bf24270 */
[----:B------:R-:W-:-:S04]  /*81250*/  USEL UR10, URZ, 0x4, !UP1 ;  /* 0x000000043f0a7887 */ /* 0x000fc8000c800000 */
[----:B------:R-:W-:Y:S01]  /*81260*/  USEL UR10, UR10, URZ, !UP0 ;  /* 0x0000003f0a0a7287 */ /* 0x000fe2000c000000 */
[----:B--2---:R-:W-:-:S05]  /*81270*/  IADD3 R102, P1, R102, R103, RZ ;  /* 0x0000006766667210 */ /* 0x004fca0007f3e0ff */
[----:B------:R-:W-:Y:S01]  /*81280*/  IMAD.X R106, R106, 0x1, R2, P1 ;  /* 0x000000016a6a7824 */ /* 0x000fe200008e0602 */
[----:B------:R2:W-:Y:S01]  /*81290*/  STL [R1+0x2384], R102 ;  /* 0x0023846601007387 */ /* 0x0005e20000100800 */
[----:B-1----:R-:W-:-:S03]  /*812a0*/  MOV R98, R102 ;  /* 0x0000006600627202 */ /* 0x002fc60000000f00 */
[----:B------:R1:W-:Y:S04]  /*812b0*/  STL [R1+0x2380], R106 ;  /* 0x0023806a01007387 */ /* 0x0003e80000100800 */
[----:B--2---:R-:W2:Y:S01]  /*812c0*/  LDL.LU R102, [R1+0x2408] ;  /* 0x0024080001667983 */ /* 0x004ea20000300800 */
[----:B------:R-:W-:Y:S01]  /*812d0*/  IMAD.MOV.U32 R99, RZ, RZ, R106 ;  /* 0x000000ffff637224 */ /* 0x000fe200078e006a */
[----:B------:R-:W-:Y:S02]  /*812e0*/  ISETP.NE.U32.AND P1, PT, RZ, UR10, PT ;  /* 0x0000000aff007c0c */ /* 0x000fe4000bf25070 */
[----:B------:R-:W4:Y:S04]  /*812f0*/  LDL.LU R109, [R1+0x2470] ;  /* 0x00247000016d7983 */ /* 0x000f280000300800 */
[----:B------:R-:W4:Y:S04]  /*81300*/  LDL.LU R108, [R1+0x2474] ;  /* 0x00247400016c7983 */ /* 0x000f280000300800 */
[----:B------:R1:W-:Y:S04]  /*81310*/  LDGSTS.E [R96+0x25f00], desc[UR60][R98.64], P0 ;  /* 0x25f0000062607fae */ /* 0x0003e8000812187c */
[----:B------:R-:W4:Y:S04]  /*81320*/  LDL.LU R107, [R1+0x2478] ;  /* 0x00247800016b7983 */ /* 0x000f280000300800 */
[----:B-1----:R-:W4:Y:S01]  /*81330*/  LDL.LU R106, [R1+0x247c] ;  /* 0x00247c00016a7983 */ /* 0x002f220000300800 */
[----:B------:R-:W-:-:S05]  /*81340*/  IADD3 R112, P2, R112, R103, RZ ;  /* 0x0000006770707210 */ /* 0x000fca0007f5e0ff */
[----:B------:R-:W-:Y:S02]  /*81350*/  IMAD.X R113, R113, 0x1, R2, P2 ;  /* 0x0000000171717824 */ /* 0x000fe400010e0602 */
[----:B------:R-:W-:Y:S01]  /*81360*/  IMAD.MOV.U32 R98, RZ, RZ, R112 ;  /* 0x000000ffff627224 */ /* 0x000fe200078e0070 */
[----:B------:R-:W-:Y:S01]  /*81370*/  IADD3 R110, P3, R110, R103, RZ ;  /* 0x000000676e6e7210 */ /* 0x000fe20007f7e0ff */
[----:B------:R-:W-:-:S03]  /*81380*/  IMAD.MOV.U32 R99, RZ, RZ, R113 ;  /* 0x000000ffff637224 */ /* 0x000fc600078e0071 */
[----:B------:R-:W-:Y:S02]  /*81390*/  IADD3.X R111, R111, R2, RZ, P3, !PT ;  /* 0x000000026f6f7210 */ /* 0x000fe40001ffe4ff */
[----:B------:R1:W-:Y:S01]  /*813a0*/  LDGSTS.E [R96+0x25f80], desc[UR60][R98.64], P0 ;  /* 0x25f8000062607fae */ /* 0x0003e2000812187c */
[----:B------:R-:W-:-:S03]  /*813b0*/  IADD3 R104, P0, R104, R103, RZ ;  /* 0x0000006768687210 */ /* 0x000fc60007f1e0ff */
[----:B------:R-:W-:Y:S04]  /*813c0*/  STL [R1+0x238c], R112 ;  /* 0x00238c7001007387 */ /* 0x000fe80000100800 */
[----:B------:R-:W-:Y:S01]  /*813d0*/  STL [R1+0x2388], R113 ;  /* 0x0023887101007387 */ /* 0x000fe20000100800 */
[----:B------:R-:W-:-:S03]  /*813e0*/  IMAD.X R105, R105, 0x1, R2, P0 ;  /* 0x0000000169697824 */ /* 0x000fc600000e0602 */
[----:B------:R-:W-:Y:S04]  /*813f0*/  STL [R1+0x23f4], R110 ;  /* 0x0023f46e01007387 */ /* 0x000fe80000100800 */
[----:B------:R-:W-:Y:S01]  /*81400*/  STL [R1+0x23f0], R111 ;  /* 0x0023f06f01007387 */ /* 0x000fe20000100800 */
[----:B------:R-:W-:Y:S02]  /*81410*/  IADD3 R97, P2, R97, R103, RZ ;  /* 0x0000006761617210 */ /* 0x000fe40007f5e0ff */
[----:B-1----:R-:W-:Y:S01]  /*81420*/  MOV R98, R110 ;  /* 0x0000006e00627202 */ /* 0x002fe20000000f00 */
[----:B------:R-:W-:Y:S01]  /*81430*/  IMAD.MOV.U32 R99, RZ, RZ, R111 ;  /* 0x000000ffff637224 */ /* 0x000fe200078e006f */
[----:B------:R1:W-:Y:S04]  /*81440*/  STL [R1+0x23fc], R104 ;  /* 0x0023fc6801007387 */ /* 0x0003e80000100800 */
[----:B------:R1:W-:Y:S01]  /*81450*/  STL [R1+0x23f8], R105 ;  /* 0x0023f86901007387 */ /* 0x0003e20000100800 */
[----:B------:R-:W-:-:S03]  /*81460*/  IADD3.X R101, R101, R2, RZ, P2, !PT ;  /* 0x0000000265657210 */ /* 0x000fc600017fe4ff */
[----:B------:R-:W-:Y:S04]  /*81470*/  STL [R1+0x2404], R97 ;  /* 0x0024046101007387 */ /* 0x000fe80000100800 */
[----:B------:R1:W-:Y:S02]  /*81480*/  LDGSTS.E [R96+0x26600], desc[UR60][R98.64], P1 ;  /* 0x2660000062607fae */ /* 0x0003e4000892187c */
[----:B-1----:R-:W-:Y:S02]  /*81490*/  IMAD.MOV.U32 R98, RZ, RZ, R104 ;  /* 0x000000ffff627224 */ /* 0x002fe400078e0068 */
[----:B------:R-:W4:Y:S01]  /*814a0*/  LDL.LU R104, [R1+0x2484] ;  /* 0x0024840001687983 */ /* 0x000f220000300800 */
[----:B------:R-:W-:-:S03]  /*814b0*/  IMAD.MOV.U32 R99, RZ, RZ, R105 ;  /* 0x000000ffff637224 */ /* 0x000fc600078e0069 */
[----:B------:R1:W-:Y:S04]  /*814c0*/  STL [R1+0x2400], R101 ;  /* 0x0024006501007387 */ /* 0x0003e80000100800 */
[----:B------:R-:W4:Y:S04]  /*814d0*/  LDL.LU R105, [R1+0x2480] ;  /* 0x0024800001697983 */ /* 0x000f280000300800 */
[----:B------:R1:W-:Y:S02]  /*814e0*/  LDGSTS.E [R96+0x26680], desc[UR60][R98.64], P1 ;  /* 0x2668000062607fae */ /* 0x0003e4000892187c */
[----:B-1----:R-:W-:Y:S01]  /*814f0*/  MOV R98, R97 ;  /* 0x0000006100627202 */ /* 0x002fe20000000f00 */
[----:B------:R-:W-:-:S02]  /*81500*/  IMAD.MOV.U32 R99, RZ, RZ, R101 ;  /* 0x000000ffff637224 */ /* 0x000fc400078e0065 */
[----:B------:R-:W4:Y:S04]  /*81510*/  LDL.LU R101, [R1+0x248c] ;  /* 0x00248c0001657983 */ /* 0x000f280000300800 */
[----:B------:R-:W4:Y:S04]  /*81520*/  LDL.LU R97, [R1+0x24f4] ;  /* 0x0024f40001617983 */ /* 0x000f280000300800 */
[----:B------:R1:W-:Y:S01]  /*81530*/  LDGSTS.E [R96+0x26700], desc[UR60][R98.64], P1 ;  /* 0x2670000062607fae */ /* 0x0003e2000892187c */
[----:B---3--:R-:W-:-:S05]  /*81540*/  IADD3 R100, P0, R100, R103, RZ ;  /* 0x0000006764647210 */ /* 0x008fca0007f1e0ff */
[----:B------:R-:W-:Y:S01]  /*81550*/  STL [R1+0x240c], R100 ;  /* 0x00240c6401007387 */ /* 0x000fe20000100800 */
[----:B-1----:R-:W-:Y:S01]  /*81560*/  MOV R98, R100 ;  /* 0x0000006400627202 */ /* 0x002fe20000000f00 */
[----:B--2---:R-:W-:-:S04]  /*81570*/  IMAD.X R102, R102, 0x1, R2, P0 ;  /* 0x0000000166667824 */ /* 0x004fc800000e0602 */
[----:B------:R-:W-:Y:S01]  /*81580*/  IMAD.MOV.U32 R99, RZ, RZ, R102 ;  /* 0x000000ffff637224 */ /* 0x000fe200078e0066 */
[----:B------:R1:W-:Y:S04]  /*81590*/  STL [R1+0x2408], R102 ;  /* 0x0024086601007387 */ /* 0x0003e80000100800 */
[----:B------:R2:W-:Y:S04]  /*815a0*/  LDGSTS.E [R96+0x26780], desc[UR60][R98.64], P1 ;  /* 0x2678000062607fae */ /* 0x0005e8000892187c */
[----:B-1----:R-:W3:Y:S04]  /*815b0*/  LDL.LU R102, [R1+0x2488] ;  /* 0x0024880001667983 */ /* 0x002ee80000300800 */
[----:B------:R-:W3:Y:S01]  /*815c0*/  LDL.LU R100, [R1+0x24f0] ;  /* 0x0024f00001647983 */ /* 0x000ee20000300800 */
[----:B----4-:R-:W-:-:S02]  /*815d0*/  IADD3 R108, P1, R108, R103, RZ ;  /* 0x000000676c6c7210 */ /* 0x010fc40007f3e0ff */
[----:B------:R-:W-:-:S03]  /*815e0*/  IADD3 R106, P2, R106, R103, RZ ;  /* 0x000000676a6a7210 */ /* 0x000fc60007f5e0ff */
[----:B------:R-:W-:Y:S01]  /*815f0*/  IMAD.X R109, R109, 0x1, R2, P1 ;  /* 0x000000016d6d7824 */ /* 0x000fe200008e0602 */
[----:B------:R-:W-:Y:S01]  /*81600*/  IADD3.X R107, R107, R2, RZ, P2, !PT ;  /* 0x000000026b6b7210 */ /* 0x000fe200017fe4ff */
[----:B------:R1:W-:Y:S04]  /*81610*/  STL [R1+0x2474], R108 ;  /* 0x0024746c01007387 */ /* 0x0003e80000100800 */
[----:B------:R4:W-:Y:S04]  /*81620*/  STL [R1+0x2470], R109 ;  /* 0x0024706d01007387 */ /* 0x0009e80000100800 */
[----:B------:R4:W-:Y:S04]  /*81630*/  STL [R1+0x247c], R106 ;  /* 0x00247c6a01007387 */ /* 0x0009e80000100800 */
[----:B------:R-:W3:Y:S04]  /*81640*/  LDL.LU R112, [R1+0x24fc] ;  /* 0x0024fc0001707983 */ /* 0x000ee80000300800 */
[----:B------:R-:W-:Y:S04]  /*81650*/  STL [R1+0x2478], R107 ;  /* 0x0024786b01007387 */ /* 0x000fe80000100800 */
[----:B------:R-:W3:Y:S04]  /*81660*/  LDL.LU R110, [R1+0x2504] ;  /* 0x00250400016e7983 */ /* 0x000ee80000300800 */
[----:B------:R-:W3:Y:S01]  /*81670*/  LDL.LU R113, [R1+0x24f8] ;  /* 0x0024f80001717983 */ /* 0x000ee20000300800 */
[----:B--2---:R-:W-:-:S03]  /*81680*/  IMAD.MOV.U32 R98, RZ, RZ, R108 ;  /* 0x000000ffff627224 */ /* 0x004fc600078e006c */
[----:B------:R-:W2:Y:S04]  /*81690*/  LDL.LU R111, [R1+0x2500] ;  /* 0x00250000016f7983 */ /* 0x000ea80000300800 */
[----:B-1----:R-:W2:Y:S01]  /*816a0*/  LDL.LU R108, [R1+0x250c] ;  /* 0x00250c00016c7983 */ /* 0x002ea20000300800 */
[----:B------:R-:W-:Y:S01]  /*816b0*/  IMAD.MOV.U32 R99, RZ, RZ, R109 ;  /* 0x000000ffff637224 */ /* 0x000fe200078e006d */
[----:B------:R-:W-:-:S05]  /*816c0*/  IADD3 R104, P1, R104, R103, RZ ;  /* 0x0000006768687210 */ /* 0x000fca0007f3e0ff */
[----:B------:R-:W-:Y:S01]  /*816d0*/  IMAD.X R105, R105, 0x1, R2, P1 ;  /* 0x0000000169697824 */ /* 0x000fe200008e0602 */
[----:B------:R1:W-:Y:S04]  /*816e0*/  STL [R1+0x2484], R104 ;  /* 0x0024846801007387 */ /* 0x0003e80000100800 */
[----:B------:R3:W-:Y:S04]  /*816f0*/  STL [R1+0x2480], R105 ;  /* 0x0024806901007387 */ /* 0x0007e80000100800 */
[----:B----4-:R-:W4:Y:S01]  /*81700*/  LDL.LU R109, [R1+0x2508] ;  /* 0x00250800016d7983 */ /* 0x010f220000300800 */
[----:B------:R-:W-:-:S04]  /*81710*/  UISETP.GT.AND UP1, UPT, UR11, 0x37, UPT ;  /* 0x000000370b00788c */ /* 0x000fc8000bf24270 */
[----:B------:R-:W-:-:S04]  /*81720*/  USEL UR10, URZ, 0x4, !UP1 ;  /* 0x000000043f0a7887 */ /* 0x000fc8000c800000 */
[----:B------:R-:W-:-:S06]  /*81730*/  USEL UR10, UR10, URZ, !UP0 ;  /* 0x0000003f0a0a7287 */ /* 0x000fcc000c000000 */
[----:B------:R-:W-:Y:S02]  /*81740*/  ISETP.NE.U32.AND P0, PT, RZ, UR10, PT ;  /* 0x0000000aff007c0c */ /* 0x000fe4000bf05070 */
[-C--:B------:R-:W-:Y:S02]  /*81750*/  IADD3 R101, P2, R101, R103.reuse, RZ ;  /* 0x0000006765657210 */ /* 0x080fe40007f5e0ff */
[----:B------:R-:W-:-:S09]  /*81760*/  IADD3 R97, P3, R97, R103, RZ ;  /* 0x0000006761617210 */ /* 0x000fd20007f7e0ff */
[----:B------:R1:W-:Y:S02]  /*81770*/  LDGSTS.E [R96+0x26e00], desc[UR60][R98.64], P0 ;  /* 0x26e0000062607fae */ /* 0x0003e4000812187c */
[----:B-1----:R-:W-:Y:S01]  /*81780*/  MOV R98, R106 ;  /* 0x0000006a00627202 */ /* 0x002fe20000000f00 */
[----:B------:R-:W-:Y:S01]  /*81790*/  IMAD.MOV.U32 R99, RZ, RZ, R107 ;  /* 0x000000ffff637224 */ /* 0x000fe200078e006b */
[----:B------:R-:W4:Y:S04]  /*817a0*/  LDL.LU R106, [R1+0x2574] ;  /* 0x00257400016a7983 */ /* 0x000f280000300800 */
[----:B------:R1:W-:Y:S02]  /*817b0*/  LDGSTS.E [R96+0x26e80], desc[UR60][R98.64], P0 ;  /* 0x26e8000062607fae */ /* 0x0003e4000812187c */
[----:B-1----:R-:W-:-:S02]  /*817c0*/  MOV R98, R104 ;  /* 0x0000006800627202 */ /* 0x002fc40000000f00 */
[----:B------:R-:W4:Y:S04]  /*817d0*/  LDL.LU R104, [R1+0x257c] ;  /* 0x00257c0001687983 */ /* 0x000f280000300800 */
[----:B------:R-:W-:Y:S01]  /*817e0*/  STL [R1+0x248c], R101 ;  /* 0x00248c6501007387 */ /* 0x000fe20000100800 */
[----:B------:R-:W-:Y:S01]  /*817f0*/  IMAD.MOV.U32 R99, RZ, RZ, R105 ;  /* 0x000000ffff637224 */ /* 0x000fe200078e0069 */
[----:B------:R-:W-:-:S04]  /*81800*/  UISETP.GT.AND UP1, UPT, UR11, 0x3b, UPT ;  /* 0x0000003b0b00788c */ /* 0x000fc8000bf24270 */
[----:B------:R1:W-:Y:S01]  /*81810*/  LDGSTS.E [R96+0x26f00], desc[UR60][R98.64], P0 ;  /* 0x26f0000062607fae */ /* 0x0003e2000812187c */
[----:B------:R-:W-:Y:S01]  /*81820*/  USEL UR10, URZ, 0x4, !UP1 ;  /* 0x000000043f0a7887 */ /* 0x000fe2000c800000 */
[----:B-1----:R-:W-:-:S03]  /*81830*/  IMAD.MOV.U32 R98, RZ, RZ, R101 ;  /* 0x000000ffff627224 */ /* 0x002fc600078e0065 */
[----:B------:R-:W-:-:S06]  /*81840*/  USEL UR10, UR10, URZ, !UP0 ;  /* 0x0000003f0a0a7287 */ /* 0x000fcc000c000000 */
[----:B------:R-:W-:Y:S01]  /*81850*/  ISETP.NE.U32.AND P1, PT, RZ, UR10, PT ;  /* 0x0000000aff007c0c */ /* 0x000fe2000bf25070 */
[----:B---3--:R-:W-:Y:S01]  /*81860*/  IMAD.X R102, R102, 0x1, R2, P2 ;  /* 0x0000000166667824 */ /* 0x008fe200010e0602 */
[----:B------:R-:W-:-:S04]  /*81870*/  IADD3.X R100, R100, R2, RZ, P3, !PT ;  /* 0x0000000264647210 */ /* 0x000fc80001ffe4ff */
[----:B------:R1:W-:Y:S04]  /*81880*/  STL [R1+0x2488], R102 ;  /* 0x0024886601007387 */ /* 0x0003e80000100800 */
[----:B------:R-:W-:Y:S04]  /*81890*/  STL [R1+0x24f4], R97 ;  /* 0x0024f46101007387 */ /* 0x000fe80000100800 */
[----:B------:R-:W3:Y:S04]  /*818a0*/  LDL.LU R107, [R1+0x2570] ;  /* 0x00257000016b7983 */ /* 0x000ee80000300800 */
[----:B------:R1:W-:Y:S01]  /*818b0*/  STL [R1+0x24f0], R100 ;  /* 0x0024f06401007387 */ /* 0x0003e20000100800 */
[----:B------:R-:W-:-:S03]  /*818c0*/  IMAD.MOV.U32 R99, RZ, RZ, R102 ;  /* 0x000000ffff637224 */ /* 0x000fc600078e0066 */
[----:B------:R-:W3:Y:S04]  /*818d0*/  LDL.LU R105, [R1+0x2578] ;  /* 0x0025780001697983 */ /* 0x000ee80000300800 */
[----:B------:R2:W-:Y:S04]  /*818e0*/  LDGSTS.E [R96+0x26f80], desc[UR60][R98.64], P0 ;  /* 0x26f8000062607fae */ /* 0x0005e8000812187c */
[----:B-1----:R-:W3:Y:S04]  /*818f0*/  LDL.LU R102, [R1+0x2580] ;  /* 0x0025800001667983 */ /* 0x002ee80000300800 */
[----:B------:R-:W3:Y:S01]  /*81900*/  LDL.LU R101, [R1+0x2584] ;  /* 0x0025840001657983 */ /* 0x000ee20000300800 */
[----:B--2---:R-:W-:Y:S01]  /*81910*/  IMAD.MOV.U32 R99, RZ, RZ, R100 ;  /* 0x000000ffff637224 */ /* 0x004fe200078e0064 */
[----:B------:R-:W-:-:S02]  /*81920*/  MOV R98, R97 ;  /* 0x0000006100627202 */ /* 0x000fc40000000f00 */
[----:B------:R-:W2:Y:S04]  /*81930*/  LDL.LU R100, [R1+0x2588] ;  /* 0x0025880001647983 */ /* 0x000ea80000300800 */
[----:B------:R-:W2:Y:S01]  /*81940*/  LDL.LU R97, [R1+0x258c] ;  /* 0x00258c0001617983 */ /* 0x000ea20000300800 */
[-C--:B------:R-:W-:Y:S02]  /*81950*/  IADD3 R112, P0, R112, R103.reuse, RZ ;  /* 0x0000006770707210 */ /* 0x080fe40007f1e0ff */
[-C--:B------:R-:W-:Y:S01]  /*81960*/  IADD3 R110, P2, R110, R103.reuse, RZ ;  /* 0x000000676e6e7210 */ /* 0x080fe20007f5e0ff */
[----:B------:R1:W-:Y:S02]  /*81970*/  LDGSTS.E [R96+0x27600], desc[UR60][R98.64], P1 ;  /* 0x2760000062607fae */ /* 0x0003e4000892187c */
[----:B------:R-:W-:Y:S01]  /*81980*/  IMAD.X R113, R113, 0x1, R2, P0 ;  /* 0x0000000171717824 */ /* 0x000fe200000e0602 */
[----:B------:R-:W-:-:S02]  /*81990*/  IADD3 R108, P0, R108, R103, RZ ;  /* 0x000000676c6c7210 */ /* 0x000fc40007f1e0ff */
[----:B------:R-:W-:Y:S01]  /*819a0*/  IADD3.X R111, R111, R2, RZ, P2, !PT ;  /* 0x000000026f6f7210 */ /* 0x000fe200017fe4ff */
[----:B------:R-:W-:Y:S04]  /*819b0*/  STL [R1+0x24fc], R112 ;  /* 0x0024fc7001007387 */ /* 0x000fe80000100800 */
[----:B------:R4:W-:Y:S04]  /*819c0*/  STL [R1+0x24f8], R113 ;  /* 0x0024f87101007387 */ /* 0x0009e80000100800 */
[----:B------:R-:W-:Y:S04]  /*819d0*/  STL [R1+0x2504], R110 ;  /* 0x0025046e01007387 */ /* 0x000fe80000100800 */
[----:B------:R4:W-:Y:S01]  /*819e0*/  STL [R1+0x2500], R111 ;  /* 0x0025006f01007387 */ /* 0x0009e20000100800 */
[----:B-1----:R-:W-:-:S02]  /*819f0*/  IMAD.MOV.U32 R98, RZ, RZ, R112 ;  /* 0x000000ffff627224 */ /* 0x002fc400078e0070 */
[----:B------:R-:W-:Y:S01]  /*81a00*/  IMAD.MOV.U32 R99, RZ, RZ, R113 ;  /* 0x000000ffff637224 */ /* 0x000fe200078e0071 */
[----:B------:R-:W-:Y:S04]  /*81a10*/  STL [R1+0x250c], R108 ;  /* 0x00250c6c01007387 */ /* 0x000fe80000100800 */
[----:B------:R1:W-:Y:S01]  /*81a20*/  LDGSTS.E [R96+0x27680], desc[UR60][R98.64], P1 ;  /* 0x2768000062607fae */ /* 0x0003e2000892187c */
[----:B----4-:R-:W-:-:S05]  /*81a30*/  IMAD.X R109, R109, 0x1, R2, P0 ;  /* 0x000000016d6d7824 */ /* 0x010fca00000e0602 */
[----:B------:R-:W-:Y:S04]  /*81a40*/  STL [R1+0x2508], R109 ;  /* 0x0025086d01007387 */ /* 0x000fe80000100800 */
[----:B------:R-:W4:Y:S01]  /*81a50*/  LDL.LU R113, [R1+0x2590] ;  /* 0x0025900001717983 */ /* 0x000f220000300800 */
[----:B-1----:R-:W-:-:S03]  /*81a60*/  IMAD.MOV.U32 R99, RZ, RZ, R111 ;  /* 0x000000ffff637224 */ /* 0x002fc600078e006f */
[----:B------:R-:W4:Y:S01]  /*81a70*/  LDL.LU R112, [R1+0x2594] ;  /* 0x0025940001707983 */ /* 0x000f220000300800 */
[----:B------:R-:W-:-:S03]  /*81a80*/  MOV R98, R110 ;  /* 0x0000006e00627202 */ /* 0x000fc60000000f00 */
[----:B------:R-:W4:Y:S04]  /*81a90*/  LDL.LU R111, [R1+0x2598] ;  /* 0x00259800016f7983 */ /* 0x000f280000300800 */
[----:B------:R-:W4:Y:S01]  /*81aa0*/  LDL.LU R110, [R1+0x259c] ;  /* 0x00259c00016e7983 */ /* 0x000f220000300800 */
[----:B------:R-:W-:-:S03]  /*81ab0*/  UISETP.GT.AND UP1, UPT, UR11, 0x3f, UPT ;  /* 0x0000003f0b00788c */ /* 0x000fc6000bf24270 */
[----:B------:R1:W-:Y:S01]  /*81ac0*/  LDGSTS.E [R96+0x27700], desc[UR60][R98.64], P1 ;  /* 0x2770000062607fae */ /* 0x0003e2000892187c */
[----:B------:R-:W-:-:S04]  /*81ad0*/  USEL UR10, URZ, 0x4, !UP1 ;  /* 0x000000043f0a7887 */ /* 0x000fc8000c800000 */
[----:B------:R-:W-:Y:S01]  /*81ae0*/  USEL UR10, UR10, URZ, !UP0 ;  /* 0x0000003f0a0a7287 */ /* 0x000fe2000c000000 */
[----:B-1----:R-:W-:Y:S01]  /*81af0*/  MOV R98, R108 ;  /* 0x0000006c00627202 */ /* 0x002fe20000000f00 */
[----:B------:R-:W-:-:S04]  /*81b00*/  IMAD.MOV.U32 R99, RZ, RZ, R109 ;  /* 0x000000ffff637224 */ /* 0x000fc800078e006d */
[----:B------:R-:W-:Y:S01]  /*81b10*/  ISETP.NE.U32.AND P0, PT, RZ, UR10, PT ;  /* 0x0000000aff007c0c */ /* 0x000fe2000bf05070 */
[----:B------:R1:W-:Y:S01]  /*81b20*/  LDGSTS.E [R96+0x27780], desc[UR60][R98.64], P1 ;  /* 0x2778000062607fae */ /* 0x0003e2000892187c */
[----:B------:R-:W-:-:S05]  /*81b30*/  IADD3 R106, P1, R106, R103, RZ ;  /* 0x000000676a6a7210 */ /* 0x000fca0007f3e0ff */
[----:B-1----:R-:W-:Y:S01]  /*81b40*/  IMAD.MOV.U32 R98, RZ, RZ, R106 ;  /* 0x000000ffff627224 */ /* 0x002fe200078e006a */
[----:B------:R-:W-:Y:S01]  /*81b50*/  IADD3 R104, P2, R104, R103, RZ ;  /* 0x0000006768687210 */ /* 0x000fe20007f5e0ff */
[----:B------:R-:W-:Y:S01]  /*81b60*/  STL [R1+0x2574], R106 ;  /* 0x0025746a01007387 */ /* 0x000fe20000100800 */
[----:B------:R-:W-:-:S05]  /*81b70*/  IMAD.SHL.U32 R186, R186, 0x40, RZ ;  /* 0x00000040baba7824 */ /* 0x000fca00078e00ff */
[----:B------:R-:W-:Y:S01]  /*81b80*/  SHF.L.U32 R186, R186, 0x2, RZ ;  /* 0x00000002baba7819 */ /* 0x000fe200000006ff */
[----:B------:R-:W-:Y:S01]  /*81b90*/  ULEA UR10, UR7, UR5, 0x10 ;  /* 0x00000005070a7291 */ /* 0x000fe2000f8e803f */
[----:B---3--:R-:W-:Y:S01]  /*81ba0*/  IMAD.X R107, R107, 0x1, R2, P1 ;  /* 0x000000016b6b7824 */ /* 0x008fe200008e0602 */
[----:B------:R-:W-:-:S03]  /*81bb0*/  IADD3.X R105, R105, R2, RZ, P2, !PT ;  /* 0x0000000269697210 */ /* 0x000fc600017fe4ff */
[----:B------:R-:W-:Y:S01]  /*81bc0*/  IMAD.MOV.U32 R99, RZ, RZ, R107 ;  /* 0x000000ffff637224 */ /* 0x000fe200078e006b */
[----:B------:R-:W-:-:S04]  /*81bd0*/  IADD3 R101, P1, R101, R103, RZ ;  /* 0x0000006765657210 */ /* 0x000fc80007f3e0ff */
[----:B------:R1:W-:Y:S01]  /*81be0*/  LDGSTS.E [R96+0x27e00], desc[UR60][R98.64], P0 ;  /* 0x27e0000062607fae */ /* 0x0003e2000812187c */
[----:B------:R-:W-:Y:S01]  /*81bf0*/  IMAD.X R102, R102, 0x1, R2, P1 ;  /* 0x0000000166667824 */ /* 0x000fe200008e0602 */
[----:B-1----:R-:W-:Y:S01]  /*81c00*/  MOV R98, R104 ;  /* 0x0000006800627202 */ /* 0x002fe20000000f00 */
[----:B------:R-:W-:Y:S01]  /*81c10*/  IMAD.MOV.U32 R99, RZ, RZ, R105 ;  /* 0x000000ffff637224 */ /* 0x000fe200078e0069 */
[----:B--2---:R-:W-:-:S04]  /*81c20*/  IADD3 R97, P2, R97, R103, RZ ;  /* 0x0000006761617210 */ /* 0x004fc80007f5e0ff */
[----:B------:R1:W-:Y:S01]  /*81c30*/  LDGSTS.E [R96+0x27e80], desc[UR60][R98.64], P0 ;  /* 0x27e8000062607fae */ /* 0x0003e2000812187c */
[----:B------:R-:W-:Y:S01]  /*81c40*/  IADD3.X R100, R100, R2, RZ, P2, !PT ;  /* 0x0000000264647210 */ /* 0x000fe200017fe4ff */
[----:B-1----:R-:W-:Y:S02]  /*81c50*/  IMAD.MOV.U32 R98, RZ, RZ, R101 ;  /* 0x000000ffff627224 */ /* 0x002fe400078e0065 */
[----:B------:R-:W-:-:S05]  /*81c60*/  IMAD.MOV.U32 R99, RZ, RZ, R102 ;  /* 0x000000ffff637224 */ /* 0x000fca00078e0066 */
[----:B------:R1:W-:Y:S04]  /*81c70*/  LDGSTS.E [R96+0x27f00], desc[UR60][R98.64], P0 ;  /* 0x27f0000062607fae */ /* 0x0003e8000812187c */
[----:B------:R-:W-:Y:S04]  /*81c80*/  STL [R1+0x2570], R107 ;  /* 0x0025706b01007387 */ /* 0x000fe80000100800 */
[----:B------:R-:W-:Y:S01]  /*81c90*/  STL [R1+0x257c], R104 ;  /* 0x00257c6801007387 */ /* 0x000fe20000100800 */
[----:B-1----:R-:W-:Y:S01]  /*81ca0*/  MOV R98, R97 ;  /* 0x0000006100627202 */ /* 0x002fe20000000f00 */
[----:B------:R-:W-:-:S05]  /*81cb0*/  IMAD.MOV.U32 R99, RZ, RZ, R100 ;  /* 0x000000ffff637224 */ /* 0x000fca00078e0064 */
[----:B------:R1:W-:Y:S04]  /*81cc0*/  LDGSTS.E [R96+0x27f80], desc[UR60][R98.64], P0 ;  /* 0x27f8000062607fae */ /* 0x0003e8000812187c */
[----:B------:R-:W-:Y:S01]  /*81cd0*/  STL [R1+0x2578], R105 ;  /* 0x0025786901007387 */ /* 0x000fe20000100800 */
[----:B------:R-:W-:-:S03]  /*81ce0*/  ISETP.GE.AND P0, PT, R187, UR11, PT ;  /* 0x0000000bbb007c0c */ /* 0x000fc6000bf06270 */
[----:B------:R-:W-:Y:S04]  /*81cf0*/  STL [R1+0x2584], R101 ;  /* 0x0025846501007387 */ /* 0x000fe80000100800 */
[----:B------:R-:W-:Y:S04]  /*81d00*/  STL [R1+0x2580], R102 ;  /* 0x0025806601007387 */ /* 0x000fe80000100800 */
[----:B------:R2:W-:Y:S01]  /*81d10*/  STL [R1+0x258c], R97 ;  /* 0x00258c6101007387 */ /* 0x0005e20000100800 */
[----:B-1----:R-:W-:-:S04]  /*81d20*/  LOP3.LUT R96, R187, 0x20, RZ, 0xfc, !PT ;  /* 0x00000020bb607812 */ /* 0x002fc800078efcff */
[----:B------:R-:W-:Y:S02]  /*81d30*/  ISETP.GE.AND P1, PT, R96, UR11, PT ;  /* 0x0000000b60007c0c */ /* 0x000fe4000bf26270 */
[----:B------:R-:W-:Y:S02]  /*81d40*/  PLOP3.LUT P2, PT, PT, PT, UP0, 0x80, 0x0 ;  /* 0x000000000000781c */ /* 0x000fe40003f4f008 */
[----:B--2---:R-:W-:Y:S02]  /*81d50*/  SEL R97, RZ, 0x4, P0 ;  /* 0x00000004ff617807 */ /* 0x004fe40000000000 */
[----:B------:R-:W-:Y:S02]  /*81d60*/  SEL R96, RZ, 0x4, P1 ;  /* 0x00000004ff607807 */ /* 0x000fe40000800000 */
[----:B------:R-:W-:Y:S02]  /*81d70*/  SEL R97, R97, RZ, !P2 ;  /* 0x000000ff61617207 */ /* 0x000fe40005000000 */
[----:B------:R-:W-:-:S02]  /*81d80*/  SEL R96, R96, RZ, !P2 ;  /* 0x000000ff60607207 */ /* 0x000fc40005000000 */
[-C--:B----4-:R-:W-:Y:S02]  /*81d90*/  IADD3 R112, P2, R112, R186.reuse, RZ ;  /* 0x000000ba70707210 */ /* 0x090fe40007f5e0ff */
[----:B------:R-:W-:Y:S01]  /*81da0*/  IADD3 R110, P3, R110, R186, RZ ;  /* 0x000000ba6e6e7210 */ /* 0x000fe20007f7e0ff */
[----:B------:R1:W-:Y:S02]  /*81db0*/  STL [R1+0x2588], R100 ;  /* 0x0025886401007387 */ /* 0x0003e40000100800 */
[--C-:B------:R-:W-:Y:S02]  /*81dc0*/  IMAD.X R113, R113, 0x1, R3.reuse, P2 ;  /* 0x0000000171717824 */ /* 0x100fe400010e0603 */
[----:B------:R-:W-:Y:S01]  /*81dd0*/  IMAD.X R111, R111, 0x1, R3, P3 ;  /* 0x000000016f6f7824 */ /* 0x000fe200018e0603 */
[----:B------:R-:W-:Y:S04]  /*81de0*/  STL [R1+0x2594], R112 ;  /* 0x0025947001007387 */ /* 0x000fe80000100800 */
[----:B------:R-:W-:Y:S04]  /*81df0*/  STL [R1+0x2590], R113 ;  /* 0x0025907101007387 */ /* 0x000fe80000100800 */
[----:B------:R-:W-:Y:S04]  /*81e00*/  STL [R1+0x259c], R110 ;  /* 0x00259c6e01007387 */ /* 0x000fe80000100800 */
[----:B------:R-:W-:Y:S01]  /*81e10*/  STL [R1+0x2598], R111 ;  /* 0x0025986f01007387 */ /* 0x000fe20000100800 */
[----:B------:R-:W-:-:S02]  /*81e20*/  ISETP.NE.U32.AND P0, PT, R96, RZ, PT ;  /* 0x000000ff6000720c */ /* 0x000fc40003f05070 */
[----:B------:R-:W-:Y:S02]  /*81e30*/  ISETP.NE.U32.AND P1, PT, R97, RZ, PT ;  /* 0x000000ff6100720c */ /* 0x000fe40003f25070 */
[----:B------:R-:W-:Y:S01]  /*81e40*/  IADD3 R96, R181, UR10, RZ ;  /* 0x0000000ab5607c10 */ /* 0x000fe2000fffe0ff */
        /* <DEDUP_REMOVED lines=9> */
[----:B-1----:R-:W4:Y:S01]  /*81ee0*/  LDL.LU R100, [R1+0x271c] ;  /* 0x00271c0001647983 */ /* 0x002f220000300800 */
[----:B------:R-:W-:-:S02]  /*81ef0*/  IMAD.MOV.U32 R98, RZ, RZ, R112 ;  /* 0x000000ffff627224 */ /* 0x000fc400078e0070 */
        /* <DEDUP_REMOVED lines=16> */
[----:B------:R-:W0:Y:S04]  /*82000*/  LDGDEPBAR ;  /* 0x00000000000079af */ /* 0x000e280000000000 */
[----:B------:R1:W-:Y:S04]  /*82010*/  LDGSTS.E [R96], desc[UR60][R98.64], P1 ;  /* 0x0000000062607fae */ /* 0x0003e8000892187c */
[----:B-1----:R-:W4:Y:S04]  /*82020*/  LDL.LU R4, [R1+0x2710] ;  /* 0x0027100001047983 */ /* 0x002f280000300800 */
[----:B------:R-:W4:Y:S04]  /*82030*/  LDL.LU R9, [R1+0x2718] ;  /* 0x0027180001097983 */ /* 0x000f280000300800 */
[----:B------:R-:W4:Y:S01]  /*82040*/  LDL.LU R5, [R1+0x2794] ;  /* 0x0027940001057983 */ /* 0x000f220000300800 */
[----:B------:R-:W-:Y:S01]  /*82050*/  MOV R98, R110 ;  /* 0x0000006e00627202 */ /* 0x000fe20000000f00 */
[----:B------:R-:W-:-:S02]  /*82060*/  IMAD.MOV.U32 R99, RZ, RZ, R111 ;  /* 0x000000ffff637224 */ /* 0x000fc400078e006f */
[----:B------:R-:W4:Y:S04]  /*82070*/  LDL.LU R12, [R1+0x279c] ;  /* 0x00279c00010c7983 */ /* 0x000f280000300800 */
[----:B------:R1:W-:Y:S01]  /*82080*/  LDGSTS.E [R96+0x80], desc[UR60][R98.64], P0 ;  /* 0x0008000062607fae */ /* 0x0003e2000812187c */
[----:B---3--:R-:W-:-:S05]  /*82090*/  IADD3 R108, P2, R108, R186, RZ ;  /* 0x000000ba6c6c7210 */ /* 0x008fca0007f5e0ff */
[----:B--2---:R-:W-:Y:S01]  /*820a0*/  IMAD.X R109, R109, 0x1, R3, P2 ;  /* 0x000000016d6d7824 */ /* 0x004fe200010e0603 */
[-C--:B----4-:R-:W-:Y:S01]  /*820b0*/  IADD3 R106, P3, R106, R186.reuse, RZ ;  /* 0x000000ba6a6a7210 */ /* 0x090fe20007f7e0ff */
[----:B------:R-:W-:Y:S03]  /*820c0*/  STL [R1+0x2614], R108 ;  /* 0x0026146c01007387 */ /* 0x000fe60000100800 */
[----:B------:R-:W-:Y:S01]  /*820d0*/  IADD3.X R107, R107, R3, RZ, P3, !PT ;  /* 0x000000036b6b7210 */ /* 0x000fe20001ffe4ff */
[----:B------:R-:W-:Y:S04]  /*820e0*/  STL [R1+0x2610], R109 ;  /* 0x0026106d01007387 */ /* 0x000fe80000100800 */
[----:B------:R-:W-:Y:S04]  /*820f0*/  STL [R1+0x261c], R106 ;  /* 0x00261c6a01007387 */ /* 0x000fe80000100800 */
[----:B------:R-:W2:Y:S04]  /*82100*/  LDL.LU R10, [R1+0x2790] ;  /* 0x00279000010a7983 */ /* 0x000ea80000300800 */
[----:B------:R-:W-:Y:S04]  /*82110*/  STL [R1+0x2618], R107 ;  /* 0x0026186b01007387 */ /* 0x000fe80000100800 */
[----:B------:R-:W3:Y:S01]  /*82120*/  LDL.LU R15, [R1+0x2798] ;  /* 0x00279800010f7983 */ /* 0x000ee20000300800 */
[----:B------:R-:W-:-:S02]  /*82130*/  IADD3 R104, P2, R104, R186, RZ ;  /* 0x000000ba68687210 */ /* 0x000fc40007f5e0ff */
[----:B------:R-:W-:Y:S01]  /*82140*/  IADD3 R102, P3, R102, R186, RZ ;  /* 0x000000ba66667210 */ /* 0x000fe20007f7e0ff */
[----:B------:R-:W4:Y:S02]  /*82150*/  LDL.LU R11, [R1+0x2814] ;  /* 0x00281400010b7983 */ /* 0x000f240000300800 */
[----:B------:R-:W-:Y:S02]  /*82160*/  IMAD.X R105, R105, 0x1, R3, P2 ;  /* 0x0000000169697824 */ /* 0x000fe400010e0603 */
[----:B------:R-:W4:Y:S01]  /*82170*/  LDL.LU R6, [R1+0x281c] ;  /* 0x00281c0001067983 */ /* 0x000f220000300800 */
[----:B-1----:R-:W-:Y:S02]  /*82180*/  IMAD.MOV.U32 R98, RZ, RZ, R108 ;  /* 0x000000ffff627224 */ /* 0x002fe400078e006c */
[----:B------:R-:W-:Y:S01]  /*82190*/  IMAD.MOV.U32 R99, RZ, RZ, R109 ;  /* 0x000000ffff637224 */ /* 0x000fe200078e006d */
[----:B------:R-:W-:Y:S01]  /*821a0*/  STL [R1+0x2694], R104 ;  /* 0x0026946801007387 */ /* 0x000fe20000100800 */
[----:B------:R-:W-:-:S03]  /*821b0*/  IADD3.X R103, R103, R3, RZ, P3, !PT ;  /* 0x0000000367677210 */ /* 0x000fc60001ffe4ff */
[----:B------:R-:W-:Y:S04]  /*821c0*/  STL [R1+0x2690], R105 ;  /* 0x0026906901007387 */ /* 0x000fe80000100800 */
[----:B------:R-:W-:Y:S04]  /*821d0*/  STL [R1+0x269c], R102 ;  /* 0x00269c6601007387 */ /* 0x000fe80000100800 */
[----:B------:R-:W4:Y:S04]  /*821e0*/  LDL.LU R13, [R1+0x2810] ;  /* 0x00281000010d7983 */ /* 0x000f280000300800 */
[----:B------:R1:W-:Y:S04]  /*821f0*/  LDGSTS.E [R96+0x800], desc[UR60][R98.64], P1 ;  /* 0x0080000062607fae */ /* 0x0003e8000892187c */
[----:B------:R-:W-:Y:S04]  /*82200*/  STL [R1+0x2698], R103 ;  /* 0x0026986701007387 */ /* 0x000fe80000100800 */
[----:B------:R-:W4:Y:S01]  /*82210*/  LDL.LU R7, [R1+0x2818] ;  /* 0x0028180001077983 */ /* 0x000f220000300800 */
[----:B-1----:R-:W-:Y:S01]  /*82220*/  MOV R98, R106 ;  /* 0x0000006a00627202 */ /* 0x002fe20000000f00 */
[----:B------:R-:W-:Y:S01]  /*82230*/  IMAD.MOV.U32 R99, RZ, RZ, R107 ;  /* 0x000000ffff637224 */ /* 0x000fe200078e006b */
[----:B------:R-:W-:-:S04]  /*82240*/  IADD3 R101, P2, R101, R186, RZ ;  /* 0x000000ba65657210 */ /* 0x000fc80007f5e0ff */
[----:B------:R1:W-:Y:S01]  /*82250*/  LDGSTS.E [R96+0x880], desc[UR60][R98.64], P0 ;  /* 0x0088000062607fae */ /* 0x0003e2000812187c */
[----:B------:R-:W-:Y:S01]  /*82260*/  IADD3 R100, P3, R100, R186, RZ ;  /* 0x000000ba64647210 */ /* 0x000fe20007f7e0ff */
[----:B-1----:R-:W-:Y:S02]  /*82270*/  IMAD.MOV.U32 R98, RZ, RZ, R104 ;  /* 0x000000ffff627224 */ /* 0x002fe400078e0068 */
[----:B------:R-:W-:-:S05]  /*82280*/  IMAD.MOV.U32 R99, RZ, RZ, R105 ;  /* 0x000000ffff637224 */ /* 0x000fca00078e0069 */
[----:B------:R1:W-:Y:S04]  /*82290*/  LDGSTS.E [R96+0x1000], desc[UR60][R98.64], P1 ;  /* 0x0100000062607fae */ /* 0x0003e8000892187c */
[----:B------:R-:W-:Y:S01]  /*822a0*/  STL [R1+0x2714], R101 ;  /* 0x0027146501007387 */ /* 0x000fe20000100800 */
[----:B------:R-:W-:Y:S01]  /*822b0*/  IMAD.X R4, R4, 0x1, R3, P2 ;  /* 0x0000000104047824 */ /* 0x000fe200010e0603 */
[----:B-1----:R-:W-:Y:S01]  /*822c0*/  MOV R98, R102 ;  /* 0x0000006600627202 */ /* 0x002fe20000000f00 */
[----:B------:R-:W-:Y:S01]  /*822d0*/  IMAD.MOV.U32 R99, RZ, RZ, R103 ;  /* 0x000000ffff637224 */ /* 0x000fe200078e0067 */
[----:B------:R-:W-:Y:S02]  /*822e0*/  IADD3.X R9, R9, R3, RZ, P3, !PT ;  /* 0x0000000309097210 */ /* 0x000fe40001ffe4ff */
[----:B------:R1:W-:Y:S04]  /*822f0*/  STL [R1+0x2710], R4 ;  /* 0x0027100401007387 */ /* 0x0003e80000100800 */
[----:B------:R1:W-:Y:S04]  /*82300*/  LDGSTS.E [R96+0x1080], desc[UR60][R98.64], P0 ;  /* 0x0108000062607fae */ /* 0x0003e8000812187c */
[----:B------:R-:W-:Y:S04]  /*82310*/  STL [R1+0x271c], R100 ;  /* 0x00271c6401007387 */ /* 0x000fe80000100800 */
[----:B------:R-:W4:Y:S01]  /*82320*/  LDL.LU R8, [R1+0x2894] ;  /* 0x0028940001087983 */ /* 0x000f220000300800 */
[----:B-1----:R-:W-:-:S02]  /*82330*/  IMAD.MOV.U32 R98, RZ, RZ, R101 ;  /* 0x000000ffff627224 */ /* 0x002fc400078e0065 */
[----:B------:R-:W-:Y:S01]  /*82340*/  IMAD.MOV.U32 R99, RZ, RZ, R4 ;  /* 0x000000ffff637224 */ /* 0x000fe200078e0004 */
[----:B------:R1:W-:Y:S04]  /*82350*/  STL [R1+0x2718], R9 ;  /* 0x0027180901007387 */ /* 0x0003e80000100800 */
[----:B------:R1:W-:Y:S04]  /*82360*/  LDGSTS.E [R96+0x1800], desc[UR60][R98.64], P1 ;  /* 0x0180000062607fae */ /* 0x0003e8000892187c */
[----:B------:R-:W4:Y:S01]  /*82370*/  LDL.LU R4, [R1+0x289c] ;  /* 0x00289c0001047983 */ /* 0x000f220000300800 */
[----:B------:R-:W-:Y:S01]  /*82380*/  IADD3 R5, P2, R5, R186, RZ ;  /* 0x000000ba05057210 */ /* 0x000fe20007f5e0ff */
[----:B-1----:R-:W-:-:S02]  /*82390*/  IMAD.MOV.U32 R99, RZ, RZ, R9 ;  /* 0x000000ffff637224 */ /* 0x002fc400078e0009 */
[----:B------:R-:W4:Y:S04]  /*823a0*/  LDL.LU R9, [R1+0x2890] ;  /* 0x0028900001097983 */ /* 0x000f280000300800 */
[----:B------:R-:W4:Y:S01]  /*823b0*/  LDL.LU R14, [R1+0x2898] ;  /* 0x00289800010e7983 */ /* 0x000f220000300800 */
[----:B------:R-:W-:Y:S02]  /*823c0*/  MOV R98, R100 ;  /* 0x0000006400627202 */ /* 0x000fe40000000f00 */
[----:B------:R-:W-:Y:S01]  /*823d0*/  IADD3 R12, P3, R12, R186, RZ ;  /* 0x000000ba0c0c7210 */ /* 0x000fe20007f7e0ff */
[----:B------:R1:W-:Y:S04]  /*823e0*/  STL [R1+0x2794], R5 ;  /* 0x0027940501007387 */ /* 0x0003e80000100800 */
[----:B------:R1:W-:Y:S02]  /*823f0*/  LDGSTS.E [R96+0x1880], desc[UR60][R98.64], P0 ;  /* 0x0188000062607fae */ /* 0x0003e4000812187c */
[----:B-1----:R-:W-:-:S02]  /*82400*/  IMAD.MOV.U32 R98, RZ, RZ, R5 ;  /* 0x000000ffff627224 */ /* 0x002fc400078e0005 */
[----:B--2---:R-:W-:-:S04]  /*82410*/  IMAD.X R10, R10, 0x1, R3, P2 ;  /* 0x000000010a0a7824 */ /* 0x004fc800010e0603 */
[----:B------:R-:W-:Y:S01]  /*82420*/  IMAD.MOV.U32 R99, RZ, RZ, R10 ;  /* 0x000000ffff637224 */ /* 0x000fe200078e000a */
[----:B------:R1:W-:Y:S01]  /*82430*/  STL [R1+0x2790], R10 ;  /* 0x0027900a01007387 */ /* 0x0003e20000100800 */
[----:B---3--:R-:W-:-:S03]  /*82440*/  IADD3.X R15, R15, R3, RZ, P3, !PT ;  /* 0x000000030f0f7210 */ /* 0x008fc60001ffe4ff */
[----:B------:R-:W-:Y:S04]  /*82450*/  STL [R1+0x279c], R12 ;  /* 0x00279c0c01007387 */ /* 0x000fe80000100800 */
[----:B------:R-:W2:Y:S04]  /*82460*/  LDL.LU R5, [R1+0x2914] ;  /* 0x0029140001057983 */ /* 0x000ea80000300800 */
[----:B------:R3:W-:Y:S04]  /*82470*/  STL [R1+0x2798], R15 ;  /* 0x0027980f01007387 */ /* 0x0007e80000100800 */
[----:B------:R3:W-:Y:S04]  /*82480*/  LDGSTS.E [R96+0x2000], desc[UR60][R98.64], P1 ;  /* 0x0200000062607fae */ /* 0x0007e8000892187c */
[----:B-1----:R-:W2:Y:S01]  /*82490*/  LDL.LU R10, [R1+0x291c] ;  /* 0x00291c00010a7983 */ /* 0x002ea20000300800 */
[----:B---3--:R-:W-:-:S03]  /*824a0*/  IMAD.MOV.U32 R99, RZ, RZ, R15 ;  /* 0x000000ffff637224 */ /* 0x008fc600078e000f */
[----:B------:R-:W3:Y:S01]  /*824b0*/  LDL.LU R15, [R1+0x2910] ;  /* 0x00291000010f7983 */ /* 0x000ee20000300800 */
[----:B----4-:R-:W-:Y:S02]  /*824c0*/  IADD3 R11, P2, R11, R186, RZ ;  /* 0x000000ba0b0b7210 */ /* 0x010fe40007f5e0ff */
[----:B------:R-:W-:Y:S02]  /*824d0*/  MOV R98, R12 ;  /* 0x0000000c00627202 */ /* 0x000fe40000000f00 */
[----:B------:R-:W4:Y:S01]  /*824e0*/  LDL.LU R12, [R1+0x2918] ;  /* 0x00291800010c7983 */ /* 0x000f220000300800 */
[----:B------:R-:W-:Y:S01]  /*824f0*/  IMAD.X R13, R13, 0x1, R3, P2 ;  /* 0x000000010d0d7824 */ /* 0x000fe200010e0603 */
[----:B------:R-:W-:Y:S02]  /*82500*/  IADD3 R6, P3, R6, R186, RZ ;  /* 0x000000ba06067210 */ /* 0x000fe40007f7e0ff */
[----:B------:R1:W-:Y:S02]  /*82510*/  STL [R1+0x2814], R11 ;  /* 0x0028140b01007387 */ /* 0x0003e40000100800 */
[----:B------:R-:W-:-:S02]  /*82520*/  IADD3.X R7, R7, R3, RZ, P3, !PT ;  /* 0x0000000307077210 */ /* 0x000fc40001ffe4ff */
[----:B------:R1:W-:Y:S04]  /*82530*/  LDGSTS.E [R96+0x2080], desc[UR60][R98.64], P0 ;  /* 0x0208000062607fae */ /* 0x0003e8000812187c */
[----:B------:R1:W-:Y:S04]  /*82540*/  STL [R1+0x2810], R13 ;  /* 0x0028100d01007387 */ /* 0x0003e80000100800 */
[----:B------:R1:W-:Y:S02]  /*82550*/  STL [R1+0x281c], R6 ;  /* 0x00281c0601007387 */ /* 0x0003e40000100800 */
[----:B-1----:R-:W-:-:S02]  /*82560*/  IMAD.MOV.U32 R98, RZ, RZ, R11 ;  /* 0x000000ffff627224 */ /* 0x002fc400078e000b */
[----:B------:R-:W4:Y:S01]  /*82570*/  LDL.LU R11, [R1+0x2994] ;  /* 0x00299400010b7983 */ /* 0x000f220000300800 */
[----:B------:R-:W-:-:S03]  /*82580*/  IMAD.MOV.U32 R99, RZ, RZ, R13 ;  /* 0x000000ffff637224 */ /* 0x000fc600078e000d */
[----:B------:R1:W-:Y:S04]  /*82590*/  STL [R1+0x2818], R7 ;  /* 0x0028180701007387 */ /* 0x0003e80000100800 */
[----:B------:R-:W4:Y:S04]  /*825a0*/  LDL.LU R16, [R1+0x299c] ;  /* 0x00299c0001107983 */ /* 0x000f280000300800 */
[----:B------:R-:W4:Y:S04]  /*825b0*/  LDL.LU R13, [R1+0x2990] ;  /* 0x00299000010d7983 */ /* 0x000f280000300800 */
[----:B------:R-:W4:Y:S04]  /*825c0*/  LDL.LU R17, [R1+0x2998] ;  /* 0x0029980001117983 */ /* 0x000f280000300800 */
[----:B------:R1:W-:Y:S02]  /*825d0*/  LDGSTS.E [R96+0x2800], desc[UR60][R98.64], P1 ;  /* 0x0280000062607fae */ /* 0x0003e4000892187c */
[----:B-1----:R-:W-:Y:S01]  /*825e0*/  MOV R98, R6 ;  /* 0x0000000600627202 */ /* 0x002fe20000000f00 */
[----:B------:R-:W-:Y:S01]  /*825f0*/  IMAD.MOV.U32 R99, RZ, RZ, R7 ;  /* 0x000000ffff637224 */ /* 0x000fe200078e0007 */
[----:B------:R-:W4:Y:S01]  /*82600*/  LDL.LU R6, [R1+0x2a14] ;  /* 0x002a140001067983 */ /* 0x000f220000300800 */
[----:B------:R-:W-:-:S03]  /*82610*/  IADD3 R8, P2, R8, R186, RZ ;  /* 0x000000ba08087210 */ /* 0x000fc60007f5e0ff */
[----:B------:R-:W4:Y:S04]  /*82620*/  LDL.LU R7, [R1+0x2a1c] ;  /* 0x002a1c0001077983 */ /* 0x000f280000300800 */
[----:B------:R1:W-:Y:S04]  /*82630*/  STL [R1+0x2894], R8 ;  /* 0x0028940801007387 */ /* 0x0003e80000100800 */
[----:B------:R1:W-:Y:S01]  /*82640*/  LDGSTS.E [R96+0x2880], desc[UR60][R98.64], P0 ;  /* 0x0288000062607fae */ /* 0x0003e2000812187c */
[----:B------:R-:W-:Y:S01]  /*82650*/  IADD3 R4, P3, R4, R186, RZ ;  /* 0x000000ba04047210 */ /* 0x000fe20007f7e0ff */
[----:B------:R-:W-:-:S02]  /*82660*/  IMAD.X R9, R9, 0x1, R3, P2 ;  /* 0x0000000109097824 */ /* 0x000fc400010e0603 */
[----:B-1----:R-:W-:Y:S01]  /*82670*/  IMAD.MOV.U32 R98, RZ, RZ, R8 ;  /* 0x000000ffff627224 */ /* 0x002fe200078e0008 */
[----:B------:R-:W-:Y:S02]  /*82680*/  IADD3.X R14, R14, R3, RZ, P3, !PT ;  /* 0x000000030e0e7210 */ /* 0x000fe40001ffe4ff */
[----:B------:R1:W-:Y:S04]  /*82690*/  STL [R1+0x2890], R9 ;  /* 0x0028900901007387 */ /* 0x0003e80000100800 */
[----:B------:R1:W-:Y:S04]  /*826a0*/  STL [R1+0x289c], R4 ;  /* 0x00289c0401007387 */ /* 0x0003e80000100800 */
[----:B------:R-:W4:Y:S01]  /*826b0*/  LDL.LU R8, [R1+0x2a10] ;  /* 0x002a100001087983 */ /* 0x000f220000300800 */
[----:B------:R-:W-:-:S03]  /*826c0*/  IMAD.MOV.U32 R99, RZ, RZ, R9 ;  /* 0x000000ffff637224 */ /* 0x000fc600078e0009 */
[----:B------:R1:W-:Y:S04]  /*826d0*/  STL [R1+0x2898], R14 ;  /* 0x0028980e01007387 */ /* 0x0003e80000100800 */
[----:B-1----:R-:W4:Y:S04]  /*826e0*/  LDL.LU R9, [R1+0x2a18] ;  /* 0x002a180001097983 */ /* 0x002f280000300800 */
[----:B------:R1:W-:Y:S02]  /*826f0*/  LDGSTS.E [R96+0x3000], desc[UR60][R98.64], P1 ;  /* 0x0300000062607fae */ /* 0x0003e4000892187c */
[----:B-1----:R-:W-:Y:S01]  /*82700*/  MOV R98, R4 ;  /* 0x0000000400627202 */ /* 0x002fe20000000f00 */
[----:B------:R-:W-:Y:S01]  /*82710*/  IMAD.MOV.U32 R99, RZ, RZ, R14 ;  /* 0x000000ffff637224 */ /* 0x000fe200078e000e */
[----:B------:R-:W4:Y:S04]  /*82720*/  LDL.LU R4, [R1+0x2a94] ;  /* 0x002a940001047983 */ /* 0x000f280000300800 */
[----:B------:R-:W4:Y:S04]  /*82730*/  LDL.LU R14, [R1+0x2a9c] ;  /* 0x002a9c00010e7983 */ /* 0x000f280000300800 */
[----:B------:R1:W-:Y:S01]  /*82740*/  LDGSTS.E [R96+0x3080], desc[UR60][R98.64], P0 ;  /* 0x0308000062607fae */ /* 0x0003e2000812187c */
[----:B--2---:R-:W-:-:S05]  /*82750*/  IADD3 R5, P2, R5, R186, RZ ;  /* 0x000000ba05057210 */ /* 0x004fca0007f5e0ff */
[----:B------:R2:W-:Y:S01]  /*82760*/  STL [R1+0x2914], R5 ;  /* 0x0029140501007387 */ /* 0x0005e20000100800 */
[----:B-1----:R-:W-:Y:S01]  /*82770*/  IMAD.MOV.U32 R98, RZ, RZ, R5 ;  /* 0x000000ffff627224 */ /* 0x002fe200078e0005 */
[----:B------:R-:W-:Y:S01]  /*82780*/  IADD3 R10, P3, R10, R186, RZ ;  /* 0x000000ba0a0a7210 */ /* 0x000fe20007f7e0ff */
[----:B---3--:R-:W-:-:S05]  /*82790*/  IMAD.X R15, R15, 0x1, R3, P2 ;  /* 0x000000010f0f7824 */ /* 0x008fca00010e0603 */
[----:B------:R1:W-:Y:S04]  /*827a0*/  STL [R1+0x2910], R15 ;  /* 0x0029100f01007387 */ /* 0x0003e80000100800 */
[----:B------:R-:W-:Y:S04]  /*827b0*/  STL [R1+0x291c], R10 ;  /* 0x00291c0a01007387 */ /* 0x000fe80000100800 */
[----:B--2---:R-:W2:Y:S01]  /*827c0*/  LDL.LU R5, [R1+0x2a90] ;  /* 0x002a900001057983 */ /* 0x004ea20000300800 */
[----:B----4-:R-:W-:Y:S01]  /*827d0*/  IADD3.X R12, R12, R3, RZ, P3, !PT ;  /* 0x000000030c0c7210 */ /* 0x010fe20001ffe4ff */
[----:B------:R-:W-:-:S04]  /*827e0*/  IMAD.MOV.U32 R99, RZ, RZ, R15 ;  /* 0x000000ffff637224 */ /* 0x000fc800078e000f */
[----:B------:R3:W-:Y:S04]  /*827f0*/  STL [R1+0x2918], R12 ;  /* 0x0029180c01007387 */ /* 0x0007e80000100800 */
[----:B-1----:R-:W4:Y:S01]  /*82800*/  LDL.LU R15, [R1+0x2a98] ;  /* 0x002a9800010f7983 */ /* 0x002f220000300800 */
[----:B------:R-:W-:-:S03]  /*82810*/  IADD3 R11, P2, R11, R186, RZ ;  /* 0x000000ba0b0b7210 */ /* 0x000fc60007f5e0ff */
[----:B------:R1:W-:Y:S01]  /*82820*/  LDGSTS.E [R96+0x3800], desc[UR60][R98.64], P1 ;  /* 0x0380000062607fae */ /* 0x0003e2000892187c */
[----:B------:R-:W-:Y:S01]  /*82830*/  IADD3 R16, P3, R16, R186, RZ ;  /* 0x000000ba10107210 */ /* 0x000fe20007f7e0ff */
[----:B------:R-:W-:Y:S01]  /*82840*/  IMAD.X R13, R13, 0x1, R3, P2 ;  /* 0x000000010d0d7824 */ /* 0x000fe200010e0603 */
[----:B-1----:R-:W-:Y:S01]  /*82850*/  MOV R98, R10 ;  /* 0x0000000a00627202 */ /* 0x002fe20000000f00 */
[----:B------:R-:W-:Y:S02]  /*82860*/  IMAD.MOV.U32 R99, RZ, RZ, R12 ;  /* 0x000000ffff637224 */ /* 0x000fe400078e000c */
[----:B---3--:R-:W3:Y:S04]  /*82870*/  LDL.LU R12, [R1+0x2b14] ;  /* 0x002b1400010c7983 */ /* 0x008ee80000300800 */
[----:B------:R-:W3:Y:S01]  /*82880*/  LDL.LU R10, [R1+0x2b1c] ;  /* 0x002b1c00010a7983 */ /* 0x000ee20000300800 */
[----:B------:R-:W-:-:S03]  /*82890*/  IADD3.X R17, R17, R3, RZ, P3, !PT ;  /* 0x0000000311117210 */ /* 0x000fc60001ffe4ff */
[----:B------:R-:W-:Y:S04]  /*828a0*/  STL [R1+0x2994], R11 ;  /* 0x0029940b01007387 */ /* 0x000fe80000100800 */
[----:B------:R1:W-:Y:S04]  /*828b0*/  LDGSTS.E [R96+0x3880], desc[UR60][R98.64], P0 ;  /* 0x0388000062607fae */ /* 0x0003e8000812187c */
[----:B------:R1:W-:Y:S04]  /*828c0*/  STL [R1+0x2990], R13 ;  /* 0x0029900d01007387 */ /* 0x0003e80000100800 */
[----:B------:R-:W-:Y:S01]  /*828d0*/  STL [R1+0x299c], R16 ;  /* 0x00299c1001007387 */ /* 0x000fe20000100800 */
[----:B-1----:R-:W-:-:S03]  /*828e0*/  IMAD.MOV.U32 R99, RZ, RZ, R13 ;  /* 0x000000ffff637224 */ /* 0x002fc600078e000d */
[----:B------:R-:W3:Y:S01]  /*828f0*/  LDL.LU R13, [R1+0x2b10] ;  /* 0x002b1000010d7983 */ /* 0x000ee20000300800 */
[----:B------:R-:W-:-:S03]  /*82900*/  IMAD.MOV.U32 R98, RZ, RZ, R11 ;  /* 0x000000ffff627224 */ /* 0x000fc600078e000b */
[----:B------:R-:W-:Y:S04]  /*82910*/  STL [R1+0x2998], R17 ;  /* 0x0029981101007387 */ /* 0x000fe80000100800 */
[----:B------:R-:W3:Y:S01]  /*82920*/  LDL.LU R11, [R1+0x2b18] ;  /* 0x002b1800010b7983 */ /* 0x000ee20000300800 */
[----:B------:R-:W-:-:S03]  /*82930*/  IADD3 R6, P2, R6, R186, RZ ;  /* 0x000000ba06067210 */ /* 0x000fc60007f5e0ff */
[----:B------:R1:W-:Y:S01]  /*82940*/  LDGSTS.E [R96+0x4000], desc[UR60][R98.64], P1 ;  /* 0x0400000062607fae */ /* 0x0003e2000892187c */
[----:B------:R-:W-:-:S03]  /*82950*/  IADD3 R7, P3, R7, R186, RZ ;  /* 0x000000ba07077210 */ /* 0x000fc60007f7e0ff */
[----:B------:R-:W-:Y:S01]  /*82960*/  STL [R1+0x2a14], R6 ;  /* 0x002a140601007387 */ /* 0x000fe20000100800 */
[----:B-1----:R-:W-:Y:S01]  /*82970*/  MOV R98, R16 ;  /* 0x0000001000627202 */ /* 0x002fe20000000f00 */
[----:B------:R-:W-:-:S05]  /*82980*/  IMAD.MOV.U32 R99, RZ, RZ, R17 ;  /* 0x000000ffff637224 */ /* 0x000fca00078e0011 */
[----:B------:R1:W-:Y:S01]  /*82990*/  LDGSTS.E [R96+0x4080], desc[UR60][R98.64], P0 ;  /* 0x0408000062607fae */ /* 0x0003e2000812187c */
[----:B------:R-:W-:-:S05]  /*829a0*/  IMAD.X R8, R8, 0x1, R3, P2 ;  /* 0x0000000108087824 */ /* 0x000fca00010e0603 */
[----:B------:R1:W-:Y:S01]  /*829b0*/  STL [R1+0x2a10], R8 ;  /* 0x002a100801007387 */ /* 0x0003e20000100800 */
[----:B------:R-:W-:Y:S01]  /*829c0*/  IADD3.X R9, R9, R3, RZ, P3, !PT ;  /* 0x0000000309097210 */ /* 0x000fe20001ffe4ff */
[----:B-1----:R-:W-:Y:S02]  /*829d0*/  IMAD.MOV.U32 R98, RZ, RZ, R6 ;  /* 0x000000ffff627224 */ /* 0x002fe400078e0006 */
[----:B------:R-:W-:Y:S01]  /*829e0*/  STL [R1+0x2a1c], R7 ;  /* 0x002a1c0701007387 */ /* 0x000fe20000100800 */
[----:B------:R-:W-:-:S03]  /*829f0*/  IMAD.MOV.U32 R99, RZ, RZ, R8 ;  /* 0x000000ffff637224 */ /* 0x000fc600078e0008 */
[----:B------:R-:W3:Y:S04]  /*82a00*/  LDL.LU R8, [R1+0x2b94] ;  /* 0x002b940001087983 */ /* 0x000ee80000300800 */
[----:B------:R1:W-:Y:S04]  /*82a10*/  STL [R1+0x2a18], R9 ;  /* 0x002a180901007387 */ /* 0x0003e80000100800 */
[----:B------:R1:W-:Y:S04]  /*82a20*/  LDGSTS.E [R96+0x4800], desc[UR60][R98.64], P1 ;  /* 0x0480000062607fae */ /* 0x0003e8000892187c */
[----:B------:R-:W3:Y:S01]  /*82a30*/  LDL.LU R6, [R1+0x2b9c] ;  /* 0x002b9c0001067983 */ /* 0x000ee20000300800 */
[----:B------:R-:W-:Y:S01]  /*82a40*/  IADD3 R4, P2, R4, R186, RZ ;  /* 0x000000ba04047210 */ /* 0x000fe20007f5e0ff */
[----:B-1----:R-:W-:-:S02]  /*82a50*/  IMAD.MOV.U32 R99, RZ, RZ, R9 ;  /* 0x000000ffff637224 */ /* 0x002fc400078e0009 */
[----:B------:R-:W3:Y:S01]  /*82a60*/  LDL.LU R9, [R1+0x2b90] ;  /* 0x002b900001097983 */ /* 0x000ee20000300800 */
[----:B------:R-:W-:-:S03]  /*82a70*/  MOV R98, R7 ;  /* 0x0000000700627202 */ /* 0x000fc60000000f00 */
[----:B------:R-:W3:Y:S01]  /*82a80*/  LDL.LU R7, [R1+0x2b98] ;  /* 0x002b980001077983 */ /* 0x000ee20000300800 */
[----:B------:R-:W-:-:S03]  /*82a90*/  IADD3 R14, P3, R14, R186, RZ ;  /* 0x000000ba0e0e7210 */ /* 0x000fc60007f7e0ff */
[----:B------:R-:W-:Y:S04]  /*82aa0*/  STL [R1+0x2a94], R4 ;  /* 0x002a940401007387 */ /* 0x000fe80000100800 */
[----:B------:R1:W-:Y:S02]  /*82ab0*/  LDGSTS.E [R96+0x4880], desc[UR60][R98.64], P0 ;  /* 0x0488000062607fae */ /* 0x0003e4000812187c */
[----:B-1----:R-:W-:Y:S02]  /*82ac0*/  IMAD.MOV.U32 R98, RZ, RZ, R4 ;  /* 0x000000ffff627224 */ /* 0x002fe400078e0004 */
[----:B--2---:R-:W-:-:S04]  /*82ad0*/  IMAD.X R5, R5, 0x1, R3, P2 ;  /* 0x0000000105057824 */ /* 0x004fc800010e0603 */
[----:B------:R-:W-:Y:S01]  /*82ae0*/  IMAD.MOV.U32 R99, RZ, RZ, R5 ;  /* 0x000000ffff637224 */ /* 0x000fe200078e0005 */
[----:B------:R1:W-:Y:S04]  /*82af0*/  STL [R1+0x2a90], R5 ;  /* 0x002a900501007387 */ /* 0x0003e80000100800 */
[----:B------:R-:W-:Y:S01]  /*82b00*/  STL [R1+0x2a9c], R14 ;  /* 0x002a9c0e01007387 */ /* 0x000fe20000100800 */
[----:B----4-:R-:W-:-:S03]  /*82b10*/  IADD3.X R15, R15, R3, RZ, P3, !PT ;  /* 0x000000030f0f7210 */ /* 0x010fc60001ffe4ff */
[----:B------:R2:W-:Y:S04]  /*82b20*/  LDGSTS.E [R96+0x5000], desc[UR60][R98.64], P1 ;  /* 0x0500000062607fae */ /* 0x0005e8000892187c */
[----:B-1----:R-:W4:Y:S04]  /*82b30*/  LDL.LU.64 R4, [R1+0x2088] ;  /* 0x0020880001047983 */ /* 0x002f280000300a00 */
[----:B------:R1:W-:Y:S04]  /*82b40*/  STL [R1+0x2a98], R15 ;  /* 0x002a980f01007387 */ /* 0x0003e80000100800 */
[----:B------:R-:W4:Y:S04]  /*82b50*/  LDL.LU.64 R20, [R1+0x2080] ;  /* 0x0020800001147983 */ /* 0x000f280000300a00 */
[----:B------:R-:W4:Y:S01]  /*82b60*/  LDL.LU.64 R18, [R1+0x2008] ;  /* 0x0020080001127983 */ /* 0x000f220000300a00 */
[----:B---3--:R-:W-:-:S03]  /*82b70*/  IADD3 R12, P2, R12, R186, RZ ;  /* 0x000000ba0c0c7210 */ /* 0x008fc60007f5e0ff */
[----:B------:R-:W3:Y:S01]  /*82b80*/  LDL.LU.64 R16, [R1+0x2000] ;  /* 0x0020000001107983 */ /* 0x000ee20000300a00 */
[----:B------:R-:W-:-:S03]  /*82b90*/  IADD3 R10, P3, R10, R186, RZ ;  /* 0x000000ba0a0a7210 */ /* 0x000fc60007f7e0ff */
[----:B------:R-:W-:Y:S01]  /*82ba0*/  STL [R1+0x2b14], R12 ;  /* 0x002b140c01007387 */ /* 0x000fe20000100800 */
[----:B--2---:R-:W-:Y:S01]  /*82bb0*/  MOV R98, R14 ;  /* 0x0000000e00627202 */ /* 0x004fe20000000f00 */
[----:B------:R-:W-:-:S05]  /*82bc0*/  IMAD.MOV.U32 R99, RZ, RZ, R15 ;  /* 0x000000ffff637224 */ /* 0x000fca00078e000f */
[----:B------:R2:W-:Y:S01]  /*82bd0*/  LDGSTS.E [R96+0x5080], desc[UR60][R98.64], P0 ;  /* 0x0508000062607fae */ /* 0x0005e2000812187c */
[----:B------:R-:W-:-:S05]  /*82be0*/  IMAD.X R13, R13, 0x1, R3, P2 ;  /* 0x000000010d0d7824 */ /* 0x000fca00010e0603 */
[----:B------:R2:W-:Y:S01]  /*82bf0*/  STL [R1+0x2b10], R13 ;  /* 0x002b100d01007387 */ /* 0x0005e20000100800 */
[----:B------:R-:W-:-:S03]  /*82c00*/  IADD3.X R11, R11, R3, RZ, P3, !PT ;  /* 0x000000030b0b7210 */ /* 0x000fc60001ffe4ff */
[----:B------:R-:W-:Y:S04]  /*82c10*/  STL [R1+0x2b1c], R10 ;  /* 0x002b1c0a01007387 */ /* 0x000fe80000100800 */
[----:B------:R-:W3:Y:S04]  /*82c20*/  LDL.LU.64 R26, [R1+0x1f88] ;  /* 0x001f8800011a7983 */ /* 0x000ee80000300a00 */
[----:B------:R2:W-:Y:S04]  /*82c30*/  STL [R1+0x2b18], R11 ;  /* 0x002b180b01007387 */ /* 0x0005e80000100800 */
[----:B-1----:R-:W3:Y:S01]  /*82c40*/  LDL.LU.64 R14, [R1+0x1f80] ;  /* 0x001f8000010e7983 */ /* 0x002ee20000300a00 */
[----:B--2---:R-:W-:-:S02]  /*82c50*/  IMAD.MOV.U32 R98, RZ, RZ, R12 ;  /* 0x000000ffff627224 */ /* 0x004fc400078e000c */
[----:B------:R-:W-:Y:S02]  /*82c60*/  IMAD.MOV.U32 R99, RZ, RZ, R13 ;  /* 0x000000ffff637224 */ /* 0x000fe400078e000d */
[----:B------:R-:W2:Y:S04]  /*82c70*/  LDL.LU.64 R12, [R1+0x1f08] ;  /* 0x001f0800010c7983 */ /* 0x000ea80000300a00 */
[----:B------:R-:W2:Y:S04]  /*82c80*/  LDL.LU.64 R24, [R1+0x1f00] ;  /* 0x001f000001187983 */ /* 0x000ea80000300a00 */
[----:B------:R1:W-:Y:S01]  /*82c90*/  LDGSTS.E [R96+0x5800], desc[UR60][R98.64], P1 ;  /* 0x0580000062607fae */ /* 0x0003e2000892187c */
[----:B------:R-:W-:Y:S01]  /*82ca0*/  IADD3 R8, P2, R8, R186, RZ ;  /* 0x000000ba08087210 */ /* 0x000fe20007f5e0ff */
[----:B-1----:R-:W-:Y:S01]  /*82cb0*/  IMAD.MOV.U32 R99, RZ, RZ, R11 ;  /* 0x000000ffff637224 */ /* 0x002fe200078e000b */
[----:B------:R-:W-:-:S02]  /*82cc0*/  MOV R98, R10 ;  /* 0x0000000a00627202 */ /* 0x000fc40000000f00 */
[----:B------:R-:W2:Y:S04]  /*82cd0*/  LDL.LU.64 R10, [R1+0x1e88] ;  /* 0x001e8800010a7983 */ /* 0x000ea80000300a00 */
[----:B------:R-:W-:Y:S01]  /*82ce0*/  STL [R1+0x2b94], R8 ;  /* 0x002b940801007387 */ /* 0x000fe20000100800 */
[----:B------:R-:W-:-:S03]  /*82cf0*/  IADD3 R6, P3, R6, R186, RZ ;  /* 0x000000ba06067210 */ /* 0x000fc60007f7e0ff */
[----:B------:R1:W-:Y:S01]  /*82d00*/  LDGSTS.E [R96+0x5880], desc[UR60][R98.64], P0 ;  /* 0x0588000062607fae */ /* 0x0003e2000812187c */
[----:B------:R-:W-:Y:S02]  /*82d10*/  IMAD.X R9, R9, 0x1, R3, P2 ;  /* 0x0000000109097824 */ /* 0x000fe400010e0603 */
[----:B-1----:R-:W-:-:S03]  /*82d20*/  IMAD.MOV.U32 R98, RZ, RZ, R8 ;  /* 0x000000ffff627224 */ /* 0x002fc600078e0008 */
[----:B------:R1:W-:Y:S01]  /*82d30*/  STL [R1+0x2b90], R9 ;  /* 0x002b900901007387 */ /* 0x0003e20000100800 */
[----:B------:R-:W-:Y:S01]  /*82d40*/  IMAD.MOV.U32 R99, RZ, RZ, R9 ;  /* 0x000000ffff637224 */ /* 0x000fe200078e0009 */
[----:B------:R-:W-:Y:S02]  /*82d50*/  IADD3.X R7, R7, R3, RZ, P3, !PT ;  /* 0x0000000307077210 */ /* 0x000fe40001ffe4ff */
[----:B------:R-:W-:Y:S04]  /*82d60*/  STL [R1+0x2b9c], R6 ;  /* 0x002b9c0601007387 */ /* 0x000fe80000100800 */
[----:B------:R1:W-:Y:S04]  /*82d70*/  LDGSTS.E [R96+0x6000], desc[UR60][R98.64], P1 ;  /* 0x0600000062607fae */ /* 0x0003e8000892187c */
[----:B-1----:R-:W2:Y:S04]  /*82d80*/  LDL.LU.64 R8, [R1+0x1e80] ;  /* 0x001e800001087983 */ /* 0x002ea80000300a00 */
[----:B------:R1:W-:Y:S01]  /*82d90*/  STL [R1+0x2b98], R7 ;  /* 0x002b980701007387 */ /* 0x0003e20000100800 */
[----:B------:R-:W-:Y:S01]  /*82da0*/  MOV R98, R6 ;  /* 0x0000000600627202 */ /* 0x000fe20000000f00 */
[----:B------:R-:W-:-:S02]  /*82db0*/  IMAD.MOV.U32 R99, RZ, RZ, R7 ;  /* 0x000000ffff637224 */ /* 0x000fc400078e0007 */
[----:B------:R-:W2:Y:S04]  /*82dc0*/  LDL.LU.64 R22, [R1+0x1e08] ;  /* 0x001e080001167983 */ /* 0x000ea80000300a00 */
[----:B------:R4:W-:Y:S04]  /*82dd0*/  LDGSTS.E [R96+0x6080], desc[UR60][R98.64], P0 ;  /* 0x0608000062607fae */ /* 0x0009e8000812187c */
[----:B-1----:R-:W2:Y:S01]  /*82de0*/  LDL.LU.64 R6, [R1+0x1e00] ;  /* 0x001e000001067983 */ /* 0x002ea20000300a00 */
[----:B----4-:R-:W-:-:S05]  /*82df0*/  IADD3 R98, P2, R4, R186, RZ ;  /* 0x000000ba04627210 */ /* 0x010fca0007f5e0ff */
[----:B------:R-:W-:Y:S02]  /*82e00*/  IMAD.X R97, R5, 0x1, R3, P2 ;  /* 0x0000000105617824 */ /* 0x000fe400010e0603 */
[----:B------:R-:W4:Y:S01]  /*82e10*/  LDL.LU.64 R4, [R1+0x1d88] ;  /* 0x001d880001047983 */ /* 0x000f220000300a00 */
[----:B------:R-:W-:-:S04]  /*82e20*/  IADD3 R100, P2, R20, R186, RZ ;  /* 0x000000ba14647210 */ /* 0x000fc80007f5e0ff */
[----:B------:R-:W-:Y:S02]  /*82e30*/  IADD3.X R99, R21, R3, RZ, P2, !PT ;  /* 0x0000000315637210 */ /* 0x000fe400017fe4ff */
[-C--:B------:R-:W-:Y:S01]  /*82e40*/  IADD3 R102, P2, R18, R186.reuse, RZ ;  /* 0x000000ba12667210 */ /* 0x080fe20007f5e0ff */
[----:B------:R-:W4:Y:S04]  /*82e50*/  LDL.LU.64 R20, [R1+0x1d80] ;  /* 0x001d800001147983 */ /* 0x000f280000300a00 */
[--C-:B------:R-:W-:Y:S01]  /*82e60*/  IMAD.X R101, R19, 0x1, R3.reuse, P2 ;  /* 0x0000000113657824 */ /* 0x100fe200010e0603 */
[----:B---3--:R-:W-:Y:S01]  /*82e70*/  IADD3 R104, P2, R16, R186, RZ ;  /* 0x000000ba10687210 */ /* 0x008fe20007f5e0ff */
[----:B------:R-:W3:Y:S04]  /*82e80*/  LDL.LU.64 R18, [R1+0x1d08] ;  /* 0x001d080001127983 */ /* 0x000ee80000300a00 */
[----:B------:R-:W-:-:S02]  /*82e90*/  IMAD.X R103, R17, 0x1, R3, P2 ;  /* 0x0000000111677824 */ /* 0x000fc400010e0603 */
[----:B------:R-:W3:Y:S01]  /*82ea0*/  LDL.LU.64 R16, [R1+0x1d00] ;  /* 0x001d000001107983 */ /* 0x000ee20000300a00 */
[----:B------:R-:W-:-:S04]  /*82eb0*/  IADD3 R106, P2, R26, R186, RZ ;  /* 0x000000ba1a6a7210 */ /* 0x000fc80007f5e0ff */
[----:B------:R-:W-:Y:S02]  /*82ec0*/  IADD3.X R105, R27, R3, RZ, P2, !PT ;  /* 0x000000031b697210 */ /* 0x000fe400017fe4ff */
[----:B------:R-:W-:-:S05]  /*82ed0*/  IADD3 R108, P2, R14, R186, RZ ;  /* 0x000000ba0e6c7210 */ /* 0x000fca0007f5e0ff */
[--C-:B------:R-:W-:Y:S01]  /*82ee0*/  IMAD.X R107, R15, 0x1, R3.reuse, P2 ;  /* 0x000000010f6b7824 */ /* 0x100fe200010e0603 */
[-C--:B--2---:R-:W-:Y:S01]  /*82ef0*/  IADD3 R110, P2, R12, R186.reuse, RZ ;  /* 0x000000ba0c6e7210 */ /* 0x084fe20007f5e0ff */
[----:B------:R-:W2:Y:S04]  /*82f00*/  LDL.LU.64 R14, [R1+0x1c88] ;  /* 0x001c8800010e7983 */ /* 0x000ea80000300a00 */
[----:B------:R-:W-:Y:S01]  /*82f10*/  IMAD.X R109, R13, 0x1, R3, P2 ;  /* 0x000000010d6d7824 */ /* 0x000fe200010e0603 */
[----:B------:R-:W-:Y:S01]  /*82f20*/  IADD3 R112, P2, R24, R186, RZ ;  /* 0x000000ba18707210 */ /* 0x000fe20007f5e0ff */
[----:B------:R-:W2:Y:S03]  /*82f30*/  LDL.LU.64 R12, [R1+0x1c80] ;  /* 0x001c8000010c7983 */ /* 0x000ea60000300a00 */
[----:B------:R-:W-:-:S02]  /*82f40*/  IADD3.X R111, R25, R3, RZ, P2, !PT ;  /* 0x00000003196f7210 */ /* 0x000fc400017fe4ff */
[----:B------:R-:W-:-:S05]  /*82f50*/  IADD3 R114, P2, R10, R186, RZ ;  /* 0x000000ba0a727210 */ /* 0x000fca0007f5e0ff */
[----:B------:R-:W-:Y:S02]  /*82f60*/  IMAD.X R113, R11, 0x1, R3, P2 ;  /* 0x000000010b717824 */ /* 0x000fe400010e0603 */
[----:B------:R-:W2:Y:S01]  /*82f70*/  LDL.LU.64 R10, [R1+0x1c08] ;  /* 0x001c0800010a7983 */ /* 0x000ea20000300a00 */
[----:B------:R-:W-:-:S05]  /*82f80*/  IADD3 R116, P2, R8, R186, RZ ;  /* 0x000000ba08747210 */ /* 0x000fca0007f5e0ff */
[----:B------:R-:W-:Y:S02]  /*82f90*/  IMAD.X R115, R9, 0x1, R3, P2 ;  /* 0x0000000109737824 */ /* 0x000fe400010e0603 */
[----:B------:R-:W2:Y:S01]  /*82fa0*/  LDL.LU.64 R8, [R1+0x1c00] ;  /* 0x001c000001087983 */ /* 0x000ea20000300a00 */
[----:B------:R-:W-:-:S04]  /*82fb0*/  IADD3 R118, P2, R22, R186, RZ ;  /* 0x000000ba16767210 */ /* 0x000fc80007f5e0ff */
[----:B------:R-:W-:Y:S02]  /*82fc0*/  IADD3.X R117, R23, R3, RZ, P2, !PT ;  /* 0x0000000317757210 */ /* 0x000fe400017fe4ff */
[----:B------:R-:W-:-:S05]  /*82fd0*/  IADD3 R120, P2, R6, R186, RZ ;  /* 0x000000ba06787210 */ /* 0x000fca0007f5e0ff */
[----:B------:R-:W-:Y:S02]  /*82fe0*/  IMAD.X R119, R7, 0x1, R3, P2 ;  /* 0x0000000107777824 */ /* 0x000fe400010e0603 */
[----:B------:R-:W2:Y:S01]  /*82ff0*/  LDL.LU.64 R6, [R1+0x1b88] ;  /* 0x001b880001067983 */ /* 0x000ea20000300a00 */
[----:B----4-:R-:W-:-:S05]  /*83000*/  IADD3 R122, P2, R4, R186, RZ ;  /* 0x000000ba047a7210 */ /* 0x010fca0007f5e0ff */
[----:B------:R-:W-:Y:S02]  /*83010*/  IMAD.X R121, R5, 0x1, R3, P2 ;  /* 0x0000000105797824 */ /* 0x000fe400010e0603 */
[----:B------:R-:W4:Y:S04]  /*83020*/  LDL.LU.64 R4, [R1+0x1b80] ;  /* 0x001b800001047983 */ /* 0x000f280000300a00 */
[----:B------:R-:W4:Y:S04]  /*83030*/  LDL.LU.64 R152, [R1+0x1b08] ;  /* 0x001b080001987983 */ /* 0x000f280000300a00 */
[----:B------:R-:W4:Y:S04]  /*83040*/  LDL.LU.64 R32, [R1+0x1b00] ;  /* 0x001b000001207983 */ /* 0x000f280000300a00 */
[----:B------:R-:W4:Y:S04]  /*83050*/  LDL.LU.64 R30, [R1+0x1a88] ;  /* 0x001a8800011e7983 */ /* 0x000f280000300a00 */
[----:B------:R-:W4:Y:S04]  /*83060*/  LDL.LU.64 R28, [R1+0x1a80] ;  /* 0x001a8000011c7983 */ /* 0x000f280000300a00 */
[----:B------:R-:W4:Y:S04]  /*83070*/  LDL.LU.64 R26, [R1+0x1a08] ;  /* 0x001a0800011a7983 */ /* 0x000f280000300a00 */
[----:B------:R-:W4:Y:S01]  /*83080*/  LDL.LU.64 R24, [R1+0x1a00] ;  /* 0x001a000001187983 */ /* 0x000f220000300a00 */
[----:B------:R-:W-:-:S03]  /*83090*/  IADD3 R124, P2, R20, R186, RZ ;  /* 0x000000ba147c7210 */ /* 0x000fc60007f5e0ff */
[----:B------:R-:W4:Y:S01]  /*830a0*/  LDL.LU.64 R22, [R1+0x1988] ;  /* 0x0019880001167983 */ /* 0x000f220000300a00 */
[----:B------:R-:W-:Y:S02]  /*830b0*/  IADD3.X R123, R21, R3, RZ, P2, !PT ;  /* 0x00000003157b7210 */ /* 0x000fe400017fe4ff */
[-C--:B---3--:R-:W-:Y:S01]  /*830c0*/  IADD3 R126, P2, R18, R186.reuse, RZ ;  /* 0x000000ba127e7210 */ /* 0x088fe20007f5e0ff */
[----:B------:R-:W3:Y:S04]  /*830d0*/  LDL.LU.64 R20, [R1+0x1980] ;  /* 0x0019800001147983 */ /* 0x000ee80000300a00 */
[--C-:B------:R-:W-:Y:S01]  /*830e0*/  IMAD.X R125, R19, 0x1, R3.reuse, P2 ;  /* 0x00000001137d7824 */ /* 0x100fe200010e0603 */
[----:B------:R-:W-:Y:S01]  /*830f0*/  IADD3 R128, P2, R16, R186, RZ ;  /* 0x000000ba10807210 */ /* 0x000fe20007f5e0ff */
[----:B------:R-:W3:Y:S04]  /*83100*/  LDL.LU.64 R18, [R1+0x1908] ;  /* 0x0019080001127983 */ /* 0x000ee80000300a00 */
[----:B------:R-:W-:-:S02]  /*83110*/  IMAD.X R127, R17, 0x1, R3, P2 ;  /* 0x00000001117f7824 */ /* 0x000fc400010e0603 */
[----:B------:R-:W3:Y:S01]  /*83120*/  LDL.LU.64 R16, [R1+0x1900] ;  /* 0x0019000001107983 */ /* 0x000ee20000300a00 */
[----:B--2---:R-:W-:-:S04]  /*83130*/  IADD3 R130, P2, R14, R186, RZ ;  /* 0x000000ba0e827210 */ /* 0x004fc80007f5e0ff */
[----:B------:R-:W-:Y:S02]  /*83140*/  IADD3.X R129, R15, R3, RZ, P2, !PT ;  /* 0x000000030f817210 */ /* 0x000fe400017fe4ff */
[-C--:B------:R-:W-:Y:S01]  /*83150*/  IADD3 R132, P2, R12, R186.reuse, RZ ;  /* 0x000000ba0c847210 */ /* 0x080fe20007f5e0ff */
[----:B------:R-:W2:Y:S04]  /*83160*/  LDL.LU.64 R14, [R1+0x1890] ;  /* 0x00189000010e7983 */ /* 0x000ea80000300a00 */
[----:B------:R-:W-:Y:S02]  /*83170*/  IMAD.X R131, R13, 0x1, R3, P2 ;  /* 0x000000010d837824 */ /* 0x000fe400010e0603 */
[----:B------:R-:W2:Y:S01]  /*83180*/  LDL.LU.64 R12, [R1+0x1888] ;  /* 0x00188800010c7983 */ /* 0x000ea20000300a00 */
[----:B------:R-:W-:-:S05]  /*83190*/  IADD3 R134, P2, R10, R186, RZ ;  /* 0x000000ba0a867210 */ /* 0x000fca0007f5e0ff */
[----:B------:R-:W-:Y:S02]  /*831a0*/  IMAD.X R133, R11, 0x1, R3, P2 ;  /* 0x000000010b857824 */ /* 0x000fe400010e0603 */
[----:B------:R-:W2:Y:S01]  /*831b0*/  LDL.LU.64 R10, [R1+0x1880] ;  /* 0x00188000010a7983 */ /* 0x000ea20000300a00 */
[----:B------:R-:W-:-:S04]  /*831c0*/  IADD3 R140, P2, R8, R186, RZ ;  /* 0x000000ba088c7210 */ /* 0x000fc80007f5e0ff */
[----:B------:R-:W-:Y:S02]  /*831d0*/  IADD3.X R135, R9, R3, RZ, P2, !PT ;  /* 0x0000000309877210 */ /* 0x000fe400017fe4ff */
[----:B------:R-:W2:Y:S01]  /*831e0*/  LDL.LU.64 R8, [R1+0x1878] ;  /* 0x0018780001087983 */ /* 0x000ea20000300a00 */
[----:B------:R-:W-:-:S05]  /*831f0*/  IADD3 R142, P2, R6, R186, RZ ;  /* 0x000000ba068e7210 */ /* 0x000fca0007f5e0ff */
[----:B------:R-:W-:Y:S02]  /*83200*/  IMAD.X R141, R7, 0x1, R3, P2 ;  /* 0x00000001078d7824 */ /* 0x000fe400010e0603 */
[----:B------:R-:W2:Y:S01]  /*83210*/  LDL.LU.64 R6, [R1+0x1870] ;  /* 0x0018700001067983 */ /* 0x000ea20000300a00 */
[----:B----4-:R-:W-:-:S05]  /*83220*/  IADD3 R144, P2, R4, R186, RZ ;  /* 0x000000ba04907210 */ /* 0x010fca0007f5e0ff */
[----:B------:R-:W-:Y:S02]  /*83230*/  IMAD.X R143, R5, 0x1, R3, P2 ;  /* 0x00000001058f7824 */ /* 0x000fe400010e0603 */
[----:B------:R-:W4:Y:S01]  /*83240*/  LDL.LU.64 R4, [R1+0x1868] ;  /* 0x0018680001047983 */ /* 0x000f220000300a00 */
[----:B------:R-:W-:-:S04]  /*83250*/  IADD3 R146, P2, R152, R186, RZ ;  /* 0x000000ba98927210 */ /* 0x000fc80007f5e0ff */
[----:B------:R-:W-:Y:S02]  /*83260*/  IADD3.X R145, R153, R3, RZ, P2, !PT ;  /* 0x0000000399917210 */ /* 0x000fe400017fe4ff */
[----:B------:R-:W-:-:S05]  /*83270*/  IADD3 R152, P2, R32, R186, RZ ;  /* 0x000000ba20987210 */ /* 0x000fca0007f5e0ff */
[----:B------:R-:W-:Y:S01]  /*83280*/  IMAD.X R147, R33, 0x1, R3, P2 ;  /* 0x0000000121937824 */ /* 0x000fe200010e0603 */
[----:B------:R-:W-:-:S05]  /*83290*/  IADD3 R154, P2, R30, R186, RZ ;  /* 0x000000ba1e9a7210 */ /* 0x000fca0007f5e0ff */
[----:B------:R-:W-:Y:S01]  /*832a0*/  IMAD.X R153, R31, 0x1, R3, P2 ;  /* 0x000000011f997824 */ /* 0x000fe200010e0603 */
        /* <DEDUP_REMOVED lines=8> */
[----:B---3--:R-:W-:-:S05]  /*83330*/  IADD3 R164, P2, R20, R186, RZ ;  /* 0x000000ba14a47210 */ /* 0x008fca0007f5e0ff */
[----:B------:R-:W-:Y:S01]  /*83340*/  IMAD.X R163, R21, 0x1, R3, P2 ;  /* 0x0000000115a37824 */ /* 0x000fe200010e0603 */
[----:B------:R-:W-:-:S05]  /*83350*/  IADD3 R166, P2, R18, R186, RZ ;  /* 0x000000ba12a67210 */ /* 0x000fca0007f5e0ff */
[----:B------:R-:W-:Y:S01]  /*83360*/  IMAD.X R165, R19, 0x1, R3, P2 ;  /* 0x0000000113a57824 */ /* 0x000fe200010e0603 */
[----:B------:R-:W-:-:S04]  /*83370*/  IADD3 R168, P2, R16, R186, RZ ;  /* 0x000000ba10a87210 */ /* 0x000fc80007f5e0ff */
[----:B------:R-:W-:Y:S02]  /*83380*/  IADD3.X R167, R17, R3, RZ, P2, !PT ;  /* 0x0000000311a77210 */ /* 0x000fe400017fe4ff */
[----:B--2---:R-:W-:Y:S01]  /*83390*/  IADD3 R170, P2, R14, R186, RZ ;  /* 0x000000ba0eaa7210 */ /* 0x004fe20007f5e0ff */
[----:B------:R-:W-:Y:S01]  /*833a0*/  IMAD.MOV.U32 R230, RZ, RZ, R98 ;  /* 0x000000ffffe67224 */ /* 0x000fe200078e0062 */
[----:B------:R-:W-:Y:S01]  /*833b0*/  MOV R228, R100 ;  /* 0x0000006400e47202 */ /* 0x000fe20000000f00 */
[----:B------:R-:W-:Y:S02]  /*833c0*/  IMAD.MOV.U32 R231, RZ, RZ, R97 ;  /* 0x000000ffffe77224 */ /* 0x000fe400078e0061 */
[----:B------:R-:W-:Y:S01]  /*833d0*/  IMAD.X R169, R15, 0x1, R3, P2 ;  /* 0x000000010fa97824 */ /* 0x000fe200010e0603 */
[----:B------:R-:W-:Y:S01]  /*833e0*/  IADD3 R172, P2, R12, R186, RZ ;  /* 0x000000ba0cac7210 */ /* 0x000fe20007f5e0ff */
[----:B------:R-:W-:Y:S01]  /*833f0*/  IMAD.MOV.U32 R229, RZ, RZ, R99 ;  /* 0x000000ffffe57224 */ /* 0x000fe200078e0063 */
[----:B------:R-:W-:Y:S01]  /*83400*/  MOV R227, R101 ;  /* 0x0000006500e37202 */ /* 0x000fe20000000f00 */
[----:B------:R-:W-:Y:S01]  /*83410*/  IMAD.MOV.U32 R226, RZ, RZ, R102 ;  /* 0x000000ffffe27224 */ /* 0x000fe200078e0066 */
[----:B------:R-:W-:Y:S01]  /*83420*/  MOV R222, R106 ;  /* 0x0000006a00de7202 */ /* 0x000fe20000000f00 */
[----:B------:R-:W-:-:S02]  /*83430*/  IMAD.MOV.U32 R224, RZ, RZ, R104 ;  /* 0x000000ffffe07224 */ /* 0x000fc400078e0068 */
[----:B------:R-:W-:Y:S01]  /*83440*/  IMAD.MOV.U32 R225, RZ, RZ, R103 ;  /* 0x000000ffffe17224 */ /* 0x000fe200078e0067 */
[----:B------:R-:W-:Y:S01]  /*83450*/  STL.64 [R1+0x2088], R230 ;  /* 0x002088e601007387 */ /* 0x000fe20000100a00 */
[----:B------:R-:W-:Y:S01]  /*83460*/  IMAD.MOV.U32 R223, RZ, RZ, R105 ;  /* 0x000000ffffdf7224 */ /* 0x000fe200078e0069 */
[----:B------:R-:W-:Y:S01]  /*83470*/  MOV R221, R107 ;  /* 0x0000006b00dd7202 */ /* 0x000fe20000000f00 */
[----:B------:R-:W-:Y:S01]  /*83480*/  IMAD.MOV.U32 R220, RZ, RZ, R108 ;  /* 0x000000ffffdc7224 */ /* 0x000fe200078e006c */
[----:B------:R-:W-:Y:S01]  /*83490*/  STL.64 [R1+0x2080], R228 ;  /* 0x002080e401007387 */ /* 0x000fe20000100a00 */
[----:B------:R-:W-:Y:S01]  /*834a0*/  IMAD.X R171, R13, 0x1, R3, P2 ;  /* 0x000000010dab7824 */ /* 0x000fe200010e0603 */
[----:B------:R-:W-:Y:S01]  /*834b0*/  MOV R216, R112 ;  /* 0x0000007000d87202 */ /* 0x000fe20000000f00 */
[----:B------:R-:W-:Y:S01]  /*834c0*/  IMAD.MOV.U32 R218, RZ, RZ, R110 ;  /* 0x000000ffffda7224 */ /* 0x000fe200078e006e */
[----:B------:R-:W-:Y:S01]  /*834d0*/  STL.64 [R1+0x2008], R226 ;  /* 0x002008e201007387 */ /* 0x000fe20000100a00 */
[----:B------:R-:W-:Y:S01]  /*834e0*/  IMAD.MOV.U32 R219, RZ, RZ, R109 ;  /* 0x000000ffffdb7224 */ /* 0x000fe200078e006d */
[----:B------:R-:W-:Y:S01]  /*834f0*/  IADD3 R174, P2, R10, R186, RZ ;  /* 0x000000ba0aae7210 */ /* 0x000fe20007f5e0ff */
[----:B------:R-:W-:Y:S01]  /*83500*/  IMAD.MOV.U32 R217, RZ, RZ, R111 ;  /* 0x000000ffffd97224 */ /* 0x000fe200078e006f */
[----:B------:R-:W-:Y:S01]  /*83510*/  STL.64 [R1+0x2000], R224 ;  /* 0x002000e001007387 */ /* 0x000fe20000100a00 */
[----:B------:R-:W-:Y:S01]  /*83520*/  IMAD.MOV.U32 R214, RZ, RZ, R114 ;  /* 0x000000ffffd67224 */ /* 0x000fe200078e0072 */
[----:B------:R-:W-:Y:S01]  /*83530*/  MOV R215, R113 ;  /* 0x0000007100d77202 */ /* 0x000fe20000000f00 */
[----:B------:R-:W-:Y:S01]  /*83540*/  IMAD.MOV.U32 R212, RZ, RZ, R116 ;  /* 0x000000ffffd47224 */ /* 0x000fe200078e0074 */
[----:B------:R-:W-:Y:S01]  /*83550*/  STL.64 [R1+0x1f88], R222 ;  /* 0x001f88de01007387 */ /* 0x000fe20000100a00 */
[----:B------:R-:W-:Y:S01]  /*83560*/  IMAD.MOV.U32 R213, RZ, RZ, R115 ;  /* 0x000000ffffd57224 */ /* 0x000fe200078e0073 */
[----:B------:R-:W-:Y:S01]  /*83570*/  MOV R210, R118 ;  /* 0x0000007600d27202 */ /* 0x000fe20000000f00 */
[----:B------:R-:W-:Y:S01]  /*83580*/  IMAD.MOV.U32 R211, RZ, RZ, R117 ;  /* 0x000000ffffd37224 */ /* 0x000fe200078e0075 */
[----:B------:R-:W-:Y:S01]  /*83590*/  STL.64 [R1+0x1f80], R220 ;  /* 0x001f80dc01007387 */ /* 0x000fe20000100a00 */
[----:B------:R-:W-:Y:S01]  /*835a0*/  IADD3.X R173, R11, R3, RZ, P2, !PT ;  /* 0x000000030bad7210 */ /* 0x000fe200017fe4ff */
[----:B------:R-:W-:Y:S01]  /*835b0*/  IMAD.MOV.U32 R208, RZ, RZ, R120 ;  /* 0x000000ffffd07224 */ /* 0x000fe200078e0078 */
[----:B------:R-:W-:Y:S01]  /*835c0*/  MOV R209, R119 ;  /* 0x0000007700d17202 */ /* 0x000fe20000000f00 */
        /* <DEDUP_REMOVED lines=14> */
[----:B------:R-:W-:-:S02]  /*836b0*/  MOV R197, R131 ;  /* 0x0000008300c57202 */ /* 0x000fc40000000f00 */
[----:B------:R-:W-:Y:S01]  /*836c0*/  STL.64 [R1+0x1e08], R210 ;  /* 0x001e08d201007387 */ /* 0x000fe20000100a00 */
[----:B------:R-:W-:-:S03]  /*836d0*/  IADD3 R176, P2, R8, R186, RZ ;  /* 0x000000ba08b07210 */ /* 0x000fc60007f5e0ff */
[----:B------:R-:W-:Y:S01]  /*836e0*/  STL.64 [R1+0x1e00], R208 ;  /* 0x001e00d001007387 */ /* 0x000fe20000100a00 */
[----:B------:R-:W-:Y:S01]  /*836f0*/  IMAD.MOV.U32 R196, RZ, RZ, R132 ;  /* 0x000000ffffc47224 */ /* 0x000fe200078e0084 */
[----:B------:R-:W-:Y:S01]  /*83700*/  MOV R14, R140 ;  /* 0x0000008c000e7202 */ /* 0x000fe20000000f00 */
[----:B------:R-:W-:Y:S01]  /*83710*/  IMAD.MOV.U32 R194, RZ, RZ, R134 ;  /* 0x000000ffffc27224 */ /* 0x000fe200078e0086 */
[----:B------:R-:W-:Y:S01]  /*83720*/  STL.64 [R1+0x1d88], R206 ;  /* 0x001d88ce01007387 */ /* 0x000fe20000100a00 */
[----:B------:R-:W-:Y:S02]  /*83730*/  IMAD.X R175, R9, 0x1, R3, P2 ;  /* 0x0000000109af7824 */ /* 0x000fe400010e0603 */
        /* <DEDUP_REMOVED lines=10> */
[----:B------:R-:W-:Y:S01]  /*837e0*/  IADD3 R178, P2, R6, R186, RZ ;  /* 0x000000ba06b27210 */ /* 0x000fe20007f5e0ff */
[----:B------:R-:W-:-:S02]  /*837f0*/  IMAD.MOV.U32 R191, RZ, RZ, R145 ;  /* 0x000000ffffbf7224 */ /* 0x000fc400078e0091 */
[----:B------:R-:W-:Y:S01]  /*83800*/  STL.64 [R1+0x1c88], R198 ;  /* 0x001c88c601007387 */ /* 0x000fe20000100a00 */
[----:B------:R-:W-:Y:S01]  /*83810*/  IMAD.MOV.U32 R188, RZ, RZ, R152 ;  /* 0x000000ffffbc7224 */ /* 0x000fe200078e0098 */
[----:B------:R-:W-:Y:S01]  /*83820*/  MOV R189, R147 ;  /* 0x0000009300bd7202 */ /* 0x000fe20000000f00 */
[----:B------:R-:W-:Y:S01]  /*83830*/  IMAD.X R177, R7, 0x1, R3, P2 ;  /* 0x0000000107b17824 */ /* 0x000fe200010e0603 */
[----:B------:R-:W-:Y:S01]  /*83840*/  STL.64 [R1+0x1c80], R196 ;  /* 0x001c80c401007387 */ /* 0x000fe20000100a00 */
[----:B------:R-:W-:Y:S01]  /*83850*/  IMAD.MOV.U32 R182, RZ, RZ, R154 ;  /* 0x000000ffffb67224 */ /* 0x000fe200078e009a */
[----:B------:R-:W-:Y:S01]  /*83860*/  MOV R32, R156 ;  /* 0x0000009c00207202 */ /* 0x000fe20000000f00 */
[----:B------:R-:W-:Y:S01]  /*83870*/  IMAD.MOV.U32 R183, RZ, RZ, R153 ;  /* 0x000000ffffb77224 */ /* 0x000fe200078e0099 */
[----:B------:R-:W-:Y:S01]  /*83880*/  STL.64 [R1+0x1c08], R194 ;  /* 0x001c08c201007387 */ /* 0x000fe20000100a00 */
[----:B------:R-:W-:-:S03]  /*83890*/  IMAD.MOV.U32 R33, RZ, RZ, R155 ;  /* 0x000000ffff217224 */ /* 0x000fc600078e009b */
[----:B------:R-:W-:Y:S01]  /*838a0*/  LDGSTS.E [R96+0x6800], desc[UR60][R230.64], P1 ;  /* 0x06800000e6607fae */ /* 0x000fe2000892187c */
[----:B------:R-:W-:Y:S01]  /*838b0*/  IMAD.MOV.U32 R30, RZ, RZ, R158 ;  /* 0x000000ffff1e7224 */ /* 0x000fe200078e009e */
[----:B------:R-:W-:Y:S02]  /*838c0*/  MOV R31, R157 ;  /* 0x0000009d001f7202 */ /* 0x000fe40000000f00 */
[----:B------:R1:W-:Y:S01]  /*838d0*/  STL.64 [R1+0x1c00], R14 ;  /* 0x001c000e01007387 */ /* 0x0003e20000100a00 */
[----:B------:R-:W-:-:S03]  /*838e0*/  IMAD.MOV.U32 R28, RZ, RZ, R160 ;  /* 0x000000ffff1c7224 */ /* 0x000fc600078e00a0 */
[----:B------:R-:W-:Y:S01]  /*838f0*/  LDGSTS.E [R96+0x6880], desc[UR60][R228.64], P0 ;  /* 0x06880000e4607fae */ /* 0x000fe2000812187c */
[----:B------:R-:W-:-:S03]  /*83900*/  IMAD.MOV.U32 R29, RZ, RZ, R159 ;  /* 0x000000ffff1d7224 */ /* 0x000fc600078e009f */
[----:B------:R2:W-:Y:S01]  /*83910*/  STL.64 [R1+0x1b88], R10 ;  /* 0x001b880a01007387 */ /* 0x0005e20000100a00 */
[----:B------:R-:W-:-:S03]  /*83920*/  MOV R12, R162 ;  /* 0x000000a2000c7202 */ /* 0x000fc60000000f00 */
[----:B------:R-:W-:Y:S01]  /*83930*/  LDGSTS.E [R96+0x7000], desc[UR60][R226.64], P1 ;  /* 0x07000000e2607fae */ /* 0x000fe2000892187c */
[----:B------:R-:W-:-:S03]  /*83940*/  IMAD.MOV.U32 R13, RZ, RZ, R161 ;  /* 0x000000ffff0d7224 */ /* 0x000fc600078e00a1 */
[----:B------:R-:W-:Y:S04]  /*83950*/  STL.64 [R1+0x1b80], R192 ;  /* 0x001b80c001007387 */ /* 0x000fe80000100a00 */
[----:B------:R-:W-:Y:S01]  /*83960*/  LDGSTS.E [R96+0x7080], desc[UR60][R224.64], P0 ;  /* 0x07080000e0607fae */ /* 0x000fe2000812187c */
[----:B------:R-:W-:-:S03]  /*83970*/  IMAD.MOV.U32 R26, RZ, RZ, R166 ;  /* 0x000000ffff1a7224 */ /* 0x000fc600078e00a6 */
[----:B------:R-:W-:Y:S01]  /*83980*/  STL.64 [R1+0x1b08], R190 ;  /* 0x001b08be01007387 */ /* 0x000fe20000100a00 */
[----:B------:R-:W-:-:S03]  /*83990*/  IMAD.MOV.U32 R27, RZ, RZ, R165 ;  /* 0x000000ffff1b7224 */ /* 0x000fc600078e00a5 */
[----:B------:R-:W-:Y:S01]  /*839a0*/  LDGSTS.E [R96+0x7800], desc[UR60][R222.64], P1 ;  /* 0x07800000de607fae */ /* 0x000fe2000892187c */
[----:B------:R-:W-:-:S03]  /*839b0*/  MOV R8, R168 ;  /* 0x000000a800087202 */ /* 0x000fc60000000f00 */
[----:B------:R-:W-:Y:S01]  /*839c0*/  STL.64 [R1+0x1b00], R188 ;  /* 0x001b00bc01007387 */ /* 0x000fe20000100a00 */
[----:B------:R-:W-:-:S03]  /*839d0*/  IMAD.MOV.U32 R9, RZ, RZ, R167 ;  /* 0x000000ffff097224 */ /* 0x000fc600078e00a7 */
[----:B------:R-:W-:Y:S01]  /*839e0*/  LDGSTS.E [R96+0x7880], desc[UR60][R220.64], P0 ;  /* 0x07880000dc607fae */ /* 0x000fe2000812187c */
[----:B------:R-:W-:-:S03]  /*839f0*/  IMAD.MOV.U32 R24, RZ, RZ, R170 ;  /* 0x000000ffff187224 */ /* 0x000fc600078e00aa */
[----:B------:R-:W-:Y:S01]  /*83a00*/  STL.64 [R1+0x1a88], R182 ;  /* 0x001a88b601007387 */ /* 0x000fe20000100a00 */
[----:B------:R-:W-:-:S03]  /*83a10*/  MOV R25, R169 ;  /* 0x000000a900197202 */ /* 0x000fc60000000f00 */
        /* <DEDUP_REMOVED lines=14> */
[----:B------:R3:W-:Y:S01]  /*83b00*/  STL.64 [R1+0x1988], R12 ;  /* 0x0019880c01007387 */ /* 0x0007e20000100a00 */
[----:B------:R-:W-:-:S03]  /*83b10*/  IMAD.MOV.U32 R17, RZ, RZ, R177 ;  /* 0x000000ffff117224 */ /* 0x000fc600078e00b1 */
        /* <DEDUP_REMOVED lines=10> */
[----:B------:R3:W-:Y:S04]  /*83bc0*/  LDGSTS.E [R96+0xb800], desc[UR60][R10.64], P1 ;  /* 0x0b8000000a607fae */ /* 0x0007e8000892187c */
[----:B------:R-:W-:Y:S04]  /*83bd0*/  LDGSTS.E [R96+0xb880], desc[UR60][R192.64], P0 ;  /* 0x0b880000c0607fae */ /* 0x000fe8000812187c */
[----:B------:R-:W-:Y:S04]  /*83be0*/  LDGSTS.E [R96+0xc000], desc[UR60][R190.64], P1 ;  /* 0x0c000000be607fae */ /* 0x000fe8000892187c */
[----:B------:R-:W-:Y:S04]  /*83bf0*/  LDGSTS.E [R96+0xc080], desc[UR60][R188.64], P0 ;  /* 0x0c080000bc607fae */ /* 0x000fe8000812187c */
[----:B------:R-:W-:Y:S04]  /*83c00*/  LDGSTS.E [R96+0xc800], desc[UR60][R182.64], P1 ;  /* 0x0c800000b6607fae */ /* 0x000fe8000892187c */
[----:B------:R-:W-:Y:S04]  /*83c10*/  LDGSTS.E [R96+0xc880], desc[UR60][R32.64], P0 ;  /* 0x0c88000020607fae */ /* 0x000fe8000812187c */
[----:B------:R-:W-:Y:S01]  /*83c20*/  LDGSTS.E [R96+0xd000], desc[UR60][R30.64], P1 ;  /* 0x0d0000001e607fae */ /* 0x000fe2000892187c */
[----:B----4-:R-:W-:Y:S01]  /*83c30*/  IADD3 R180, P2, R4, R186, RZ ;  /* 0x000000ba04b47210 */ /* 0x010fe20007f5e0ff */
[----:B------:R-:W-:-:S02]  /*83c40*/  IMAD.MOV.U32 R4, RZ, RZ, R164 ;  /* 0x000000ffff047224 */ /* 0x000fc400078e00a4 */
[----:B------:R-:W-:Y:S01]  /*83c50*/  LDGSTS.E [R96+0xd080], desc[UR60][R28.64], P0 ;  /* 0x0d0800001c607fae */ /* 0x000fe2000812187c */
[----:B------:R-:W-:Y:S02]  /*83c60*/  IADD3.X R179, R5, R3, RZ, P2, !PT ;  /* 0x0000000305b37210 */ /* 0x000fe400017fe4ff */
[----:B------:R-:W-:Y:S01]  /*83c70*/  MOV R5, R163 ;  /* 0x000000a300057202 */ /* 0x000fe20000000f00 */
[----:B------:R4:W-:Y:S01]  /*83c80*/  LDGSTS.E [R96+0xd800], desc[UR60][R12.64], P1 ;  /* 0x0d8000000c607fae */ /* 0x0009e2000892187c */
[----:B------:R-:W-:-:S03]  /*83c90*/  MOV R6, R180 ;  /* 0x000000b400067202 */ /* 0x000fc60000000f00 */
[----:B------:R4:W-:Y:S01]  /*83ca0*/  STL.64 [R1+0x1980], R4 ;  /* 0x0019800401007387 */ /* 0x0009e20000100a00 */
[----:B------:R-:W-:-:S03]  /*83cb0*/  IMAD.MOV.U32 R7, RZ, RZ, R179 ;  /* 0x000000ffff077224 */ /* 0x000fc600078e00b3 */
[----:B------:R-:W-:Y:S04]  /*83cc0*/  STL.64 [R1+0x1908], R26 ;  /* 0x0019081a01007387 */ /* 0x000fe80000100a00 */
[----:B------:R4:W-:Y:S04]  /*83cd0*/  STL.64 [R1+0x1900], R8 ;  /* 0x0019000801007387 */ /* 0x0009e80000100a00 */
[----:B------:R-:W-:Y:S04]  /*83ce0*/  STL.64 [R1+0x1890], R24 ;  /* 0x0018901801007387 */ /* 0x000fe80000100a00 */
[----:B------:R-:W-:Y:S04]  /*83cf0*/  STL.64 [R1+0x1888], R22 ;  /* 0x0018881601007387 */ /* 0x000fe80000100a00 */
[----:B------:R-:W-:Y:S04]  /*83d00*/  STL.64 [R1+0x1880], R20 ;  /* 0x0018801401007387 */ /* 0x000fe80000100a00 */
[----:B------:R-:W-:Y:S04]  /*83d10*/  STL.64 [R1+0x1878], R18 ;  /* 0x0018781201007387 */ /* 0x000fe80000100a00 */
[----:B------:R-:W-:Y:S04]  /*83d20*/  STL.64 [R1+0x1870], R16 ;  /* 0x0018701001007387 */ /* 0x000fe80000100a00 */
[----:B------:R4:W-:Y:S04]  /*83d30*/  STL.64 [R1+0x1868], R6 ;  /* 0x0018680601007387 */ /* 0x0009e80000100a00 */
[----:B-1----:R-:W4:Y:S04]  /*83d40*/  LDL.LU R14, [R1+0x25a4] ;  /* 0x0025a400010e7983 */ /* 0x002f280000300800 */
[----:B--2---:R-:W2:Y:S04]  /*83d50*/  LDL.LU R10, [R1+0x25ac] ;  /* 0x0025ac00010a7983 */ /* 0x004ea80000300800 */
[----:B------:R-:W2:Y:S04]  /*83d60*/  LDL.LU R15, [R1+0x25a0] ;  /* 0x0025a000010f7983 */ /* 0x000ea80000300800 */
[----:B------:R-:W2:Y:S04]  /*83d70*/  LDL.LU R11, [R1+0x25a8] ;  /* 0x0025a800010b7983 */ /* 0x000ea80000300800 */
[----:B---3--:R-:W3:Y:S04]  /*83d80*/  LDL.LU R12, [R1+0x2624] ;  /* 0x00262400010c7983 */ /* 0x008ee80000300800 */
[----:B------:R-:W-:Y:S04]  /*83d90*/  LDGSTS.E [R96+0xd880], desc[UR60][R4.64], P0 ;  /* 0x0d88000004607fae */ /* 0x000fe8000812187c */
[----:B------:R-:W-:Y:S04]  /*83da0*/  LDGSTS.E [R96+0xe000], desc[UR60][R26.64], P1 ;  /* 0x0e0000001a607fae */ /* 0x000fe8000892187c */
[----:B------:R-:W-:Y:S04]  /*83db0*/  LDGSTS.E [R96+0xe080], desc[UR60][R8.64], P0 ;  /* 0x0e08000008607fae */ /* 0x000fe8000812187c */
[----:B----4-:R-:W4:Y:S04]  /*83dc0*/  LDL.LU R4, [R1+0x262c] ;  /* 0x00262c0001047983 */ /* 0x010f280000300800 */
[----:B------:R-:W4:Y:S04]  /*83dd0*/  LDL.LU R13, [R1+0x2620] ;  /* 0x00262000010d7983 */ /* 0x000f280000300800 */
[----:B------:R-:W4:Y:S04]  /*83de0*/  LDL.LU R8, [R1+0x2628] ;  /* 0x0026280001087983 */ /* 0x000f280000300800 */
[----:B------:R-:W-:Y:S04]  /*83df0*/  LDGSTS.E [R96+0xe800], desc[UR60][R24.64], P1 ;  /* 0x0e80000018607fae */ /* 0x000fe8000892187c */
[----:B------:R-:W-:Y:S04]  /*83e00*/  LDGSTS.E [R96+0xe880], desc[UR60][R22.64], P0 ;  /* 0x0e88000016607fae */ /* 0x000fe8000812187c */
[----:B------:R-:W-:Y:S04]  /*83e10*/  LDGSTS.E [R96+0xf000], desc[UR60][R20.64], P1 ;  /* 0x0f00000014607fae */ /* 0x000fe8000892187c */
[----:B------:R-:W-:Y:S04]  /*83e20*/  LDGSTS.E [R96+0xf080], desc[UR60][R18.64], P0 ;  /* 0x0f08000012607fae */ /* 0x000fe8000812187c */
[----:B------:R-:W-:Y:S04]  /*83e30*/  LDGSTS.E [R96+0xf800], desc[UR60][R16.64], P1 ;  /* 0x0f80000010607fae */ /* 0x000fe8000892187c */
[----:B------:R1:W-:Y:S04]  /*83e40*/  LDGSTS.E [R96+0xf880], desc[UR60][R6.64], P0 ;  /* 0x0f88000006607fae */ /* 0x0003e8000812187c */
[----:B------:R-:W4:Y:S04]  /*83e50*/  LDL.LU R9, [R1+0x26a0] ;  /* 0x0026a00001097983 */ /* 0x000f280000300800 */
[----:B------:R-:W4:Y:S04]  /*83e60*/  LDL.LU R6, [R1+0x26a4] ;  /* 0x0026a40001067983 */ /* 0x000f280000300800 */
[----:B------:R-:W4:Y:S04]  /*83e70*/  LDL.LU R17, [R1+0x26a8] ;  /* 0x0026a80001117983 */ /* 0x000f280000300800 */
[----:B------:R-:W4:Y:S04]  /*83e80*/  LDL.LU R16, [R1+0x26ac] ;  /* 0x0026ac0001107983 */ /* 0x000f280000300800 */
[----:B------:R-:W4:Y:S04]  /*83e90*/  LDL.LU R5, [R1+0x2724] ;  /* 0x0027240001057983 */ /* 0x000f280000300800 */
[----:B------:R-:W4:Y:S01]  /*83ea0*/  LDL.LU R7, [R1+0x272c] ;  /* 0x00272c0001077983 */ /* 0x000f220000300800 */
[----:B------:R-:W-:-:S02]  /*83eb0*/  IADD3 R14, P2, R14, R186, RZ ;  /* 0x000000ba0e0e7210 */ /* 0x000fc40007f5e0ff */
[----:B--2---:R-:W-:-:S03]  /*83ec0*/  IADD3 R10, P3, R10, R186, RZ ;  /* 0x000000ba0a0a7210 */ /* 0x004fc60007f7e0ff */
[--C-:B------:R-:W-:Y:S01]  /*83ed0*/  IMAD.X R15, R15, 0x1, R3.reuse, P2 ;  /* 0x000000010f0f7824 */ /* 0x100fe200010e0603 */
[----:B------:R2:W-:Y:S01]  /*83ee0*/  STL [R1+0x25a4], R14 ;  /* 0x0025a40e01007387 */ /* 0x0005e20000100800 */
[----:B------:R-:W-:Y:S02]  /*83ef0*/  IMAD.MOV.U32 R98, RZ, RZ, R14 ;  /* 0x000000ffff627224 */ /* 0x000fe400078e000e */
[----:B------:R-:W-:Y:S01]  /*83f00*/  IMAD.X R11, R11, 0x1, R3, P3 ;  /* 0x000000010b0b7824 */ /* 0x000fe200018e0603 */
[----:B------:R1:W-:Y:S04]  /*83f10*/  STL [R1+0x25a0], R15 ;  /* 0x0025a00f01007387 */ /* 0x0003e80000100800 */
[----:B------:R4:W-:Y:S01]  /*83f20*/  STL [R1+0x25ac], R10 ;  /* 0x0025ac0a01007387 */ /* 0x0009e20000100800 */
[----:B------:R-:W-:-:S03]  /*83f30*/  MOV R99, R15 ;  /* 0x0000000f00637202 */ /* 0x000fc60000000f00 */
[----:B--2---:R-:W2:Y:S04]  /*83f40*/  LDL.LU R14, [R1+0x2720] ;  /* 0x00272000010e7983 */ /* 0x004ea80000300800 */
[----:B------:R4:W-:Y:S04]  /*83f50*/  STL [R1+0x25a8], R11 ;  /* 0x0025a80b01007387 */ /* 0x0009e80000100800 */
[----:B-1----:R-:W2:Y:S01]  /*83f60*/  LDL.LU R15, [R1+0x2728] ;  /* 0x00272800010f7983 */ /* 0x002ea20000300800 */
[----:B------:R-:W-:Y:S02]  /*83f70*/  LOP3.LUT R97, R181, 0x10, RZ, 0x3c, !PT ;  /* 0x00000010b5617812 */ /* 0x000fe400078e3cff */
[----:B---3--:R-:W-:-:S02]  /*83f80*/  IADD3 R12, P2, R12, R186, RZ ;  /* 0x000000ba0c0c7210 */ /* 0x008fc40007f5e0ff */
[----:B------:R-:W-:Y:S02]  /*83f90*/  IADD3 R96, R97, UR10, RZ ;  /* 0x0000000a61607c10 */ /* 0x000fe4000fffe0ff */
[----:B----4-:R-:W-:Y:S02]  /*83fa0*/  IADD3 R4, P3, R4, R186, RZ ;  /* 0x000000ba04047210 */ /* 0x010fe40007f7e0ff */
[----:B------:R-:W-:Y:S01]  /*83fb0*/  IADD3.X R13, R13, R3, RZ, P2, !PT ;  /* 0x000000030d0d7210 */ /* 0x000fe200017fe4ff */
[----:B------:R1:W-:Y:S02]  /*83fc0*/  LDGSTS.E [R96+0x100], desc[UR60][R98.64], P1 ;  /* 0x0010000062607fae */ /* 0x0003e4000892187c */
[----:B------:R-:W-:Y:S02]  /*83fd0*/  IMAD.X R8, R8, 0x1, R3, P3 ;  /* 0x0000000108087824 */ /* 0x000fe400018e0603 */
[----:B-1----:R-:W-:Y:S02]  /*83fe0*/  IMAD.MOV.U32 R98, RZ, RZ, R10 ;  /* 0x000000ffff627224 */ /* 0x002fe400078e000a */
[----:B------:R-:W-:Y:S01]  /*83ff0*/  IMAD.MOV.U32 R99, RZ, RZ, R11 ;  /* 0x000000ffff637224 */ /* 0x000fe200078e000b */
[----:B------:R-:W3:Y:S04]  /*84000*/  LDL.LU R10, [R1+0x27a4] ;  /* 0x0027a400010a7983 */ /* 0x000ee80000300800 */
[----:B------:R-:W4:Y:S04]  /*84010*/  LDL.LU R11, [R1+0x27ac] ;  /* 0x0027ac00010b7983 */ /* 0x000f280000300800 */
[----:B------:R-:W-:Y:S04]  /*84020*/  STL [R1+0x2624], R12 ;  /* 0x0026240c01007387 */ /* 0x000fe80000100800 */
[----:B------:R1:W-:Y:S04]  /*84030*/  LDGSTS.E [R96+0x180], desc[UR60][R98.64], P0 ;  /* 0x0018000062607fae */ /* 0x0003e8000812187c */
[----:B------:R1:W-:Y:S04]  /*84040*/  STL [R1+0x2620], R13 ;  /* 0x0026200d01007387 */ /* 0x0003e80000100800 */
[----:B------:R-:W-:Y:S01]  /*84050*/  STL [R1+0x262c], R4 ;  /* 0x00262c0401007387 */ /* 0x000fe20000100800 */
[----:B-1----:R-:W-:-:S03]  /*84060*/  MOV R99, R13 ;  /* 0x0000000d00637202 */ /* 0x002fc60000000f00 */
[----:B------:R-:W4:Y:S01]  /*84070*/  LDL.LU R13, [R1+0x27a0] ;  /* 0x0027a000010d7983 */ /* 0x000f220000300800 */
[----:B------:R-:W-:-:S03]  /*84080*/  IMAD.MOV.U32 R98, RZ, RZ, R12 ;  /* 0x000000ffff627224 */ /* 0x000fc600078e000c */
[----:B------:R1:W-:Y:S04]  /*84090*/  STL [R1+0x2628], R8 ;  /* 0x0026280801007387 */ /* 0x0003e80000100800 */
[----:B------:R-:W4:Y:S01]  /*840a0*/  LDL.LU R12, [R1+0x27a8] ;  /* 0x0027a800010c7983 */ /* 0x000f220000300800 */
[-C--:B------:R-:W-:Y:S02]  /*840b0*/  IADD3 R6, P2, R6, R186.reuse, RZ ;  /* 0x000000ba06067210 */ /* 0x080fe40007f5e0ff */
[----:B------:R-:W-:Y:S01]  /*840c0*/  IADD3 R16, P3, R16, R186, RZ ;  /* 0x000000ba10107210 */ /* 0x000fe20007f7e0ff */
[----:B------:R1:W-:Y:S01]  /*840d0*/  LDGSTS.E [R96+0x900], desc[UR60][R98.64], P1 ;  /* 0x0090000062607fae */ /* 0x0003e2000892187c */
[----:B------:R-:W-:-:S03]  /*840e0*/  IADD3.X R9, R9, R3, RZ, P2, !PT ;  /* 0x0000000309097210 */ /* 0x000fc600017fe4ff */
[----:B------:R-:W-:Y:S02]  /*840f0*/  IMAD.X R17, R17, 0x1, R3, P3 ;  /* 0x0000000111117824 */ /* 0x000fe400018e0603 */
[----:B-1----:R-:W-:Y:S02]  /*84100*/  IMAD.MOV.U32 R98, RZ, RZ, R4 ;  /* 0x000000ffff627224 */ /* 0x002fe400078e0004 */
[----:B------:R-:W-:Y:S02]  /*84110*/  IMAD.MOV.U32 R99, RZ, RZ, R8 ;  /* 0x000000ffff637224 */ /* 0x000fe400078e0008 */
[----:B------:R-:W4:Y:S04]  /*84120*/  LDL.LU R8, [R1+0x2824] ;  /* 0x0028240001087983 */ /* 0x000f280000300800 */
        /* <DEDUP_REMOVED lines=8> */
[----:B------:R-:W-:Y:S04]  /*841b0*/  STL [R1+0x26a8], R17 ;  /* 0x0026a81101007387 */ /* 0x000fe80000100800 */
[----:B------:R-:W4:Y:S01]  /*841c0*/  LDL.LU R6, [R1+0x2828] ;  /* 0x0028280001067983 */ /* 0x000f220000300800 */
[----:B------:R-:W-:-:S03]  /*841d0*/  IADD3 R5, P2, R5, R186, RZ ;  /* 0x000000ba05057210 */ /* 0x000fc60007f5e0ff */
[----:B------:R1:W-:Y:S01]  /*841e0*/  LDGSTS.E [R96+0x1100], desc[UR60][R98.64], P1 ;  /* 0x0110000062607fae */ /* 0x0003e2000892187c */
[----:B------:R-:W-:-:S03]  /*841f0*/  IADD3 R7, P3, R7, R186, RZ ;  /* 0x000000ba07077210 */ /* 0x000fc60007f7e0ff */
[----:B------:R2:W-:Y:S01]  /*84200*/  STL [R1+0x2724], R5 ;  /* 0x0027240501007387 */ /* 0x0005e20000100800 */
[----:B-1----:R-:W-:Y:S02]  /*84210*/  IMAD.MOV.U32 R98, RZ, RZ, R16 ;  /* 0x000000ffff627224 */ /* 0x002fe400078e0010 */
[----:B------:R-:W-:-:S05]  /*84220*/  IMAD.MOV.U32 R99, RZ, RZ, R17 ;  /* 0x000000ffff637224 */ /* 0x000fca00078e0011 */
[----:B------:R1:W-:Y:S02]  /*84230*/  LDGSTS.E [R96+0x1180], desc[UR60][R98.64], P0 ;  /* 0x0118000062607fae */ /* 0x0003e4000812187c */
[----:B-1----:R-:W-:Y:S01]  /*84240*/  IMAD.MOV.U32 R98, RZ, RZ, R5 ;  /* 0x000000ffff627224 */ /* 0x002fe200078e0005 */
[----:B--2---:R-:W-:-:S04]  /*84250*/  IADD3.X R14, R14, R3, RZ, P2, !PT ;  /* 0x000000030e0e7210 */ /* 0x004fc800017fe4ff */
[----:B------:R-:W-:Y:S01]  /*84260*/  MOV R99, R14 ;  /* 0x0000000e00637202 */ /* 0x000fe20000000f00 */
[----:B------:R1:W-:Y:S01]  /*84270*/  STL [R1+0x2720], R14 ;  /* 0x0027200e01007387 */ /* 0x0003e20000100800 */
[----:B------:R-:W-:-:S03]  /*84280*/  IMAD.X R15, R15, 0x1, R3, P3 ;  /* 0x000000010f0f7824 */ /* 0x000fc600018e0603 */
[----:B------:R2:W-:Y:S04]  /*84290*/  STL [R1+0x272c], R7 ;  /* 0x00272c0701007387 */ /* 0x0005e80000100800 */
[----:B------:R-:W4:Y:S04]  /*842a0*/  LDL.LU R5, [R1+0x28a4] ;  /* 0x0028a40001057983 */ /* 0x000f280000300800 */
[----:B------:R4:W-:Y:S04]  /*842b0*/  STL [R1+0x2728], R15 ;  /* 0x0027280f01007387 */ /* 0x0009e80000100800 */
[----:B------:R2:W-:Y:S04]  /*842c0*/  LDGSTS.E [R96+0x1900], desc[UR60][R98.64], P1 ;  /* 0x0190000062607fae */ /* 0x0005e8000892187c */
[----:B-1----:R-:W4:Y:S01]  /*842d0*/  LDL.LU R14, [R1+0x28ac] ;  /* 0x0028ac00010e7983 */ /* 0x002f220000300800 */
[----:B--2---:R-:W-:-:S03]  /*842e0*/  IMAD.MOV.U32 R98, RZ, RZ, R7 ;  /* 0x000000ffff627224 */ /* 0x004fc600078e0007 */
[----:B------:R-:W2:Y:S04]  /*842f0*/  LDL.LU R7, [R1+0x28a0] ;  /* 0x0028a00001077983 */ /* 0x000ea80000300800 */
[----:B------:R-:W2:Y:S01]  /*84300*/  LDL.LU R16, [R1+0x28a8] ;  /* 0x0028a80001107983 */ /* 0x000ea20000300800 */
[-C--:B---3--:R-:W-:Y:S02]  /*84310*/  IADD3 R10, P2, R10, R186.reuse, RZ ;  /* 0x000000ba0a0a7210 */ /* 0x088fe40007f5e0ff */
[----:B----4-:R-:W-:Y:S01]  /*84320*/  IADD3 R11, P3, R11, R186, RZ ;  /* 0x000000ba0b0b7210 */ /* 0x010fe20007f7e0ff */
[----:B------:R-:W-:Y:S02]  /*84330*/  IMAD.MOV.U32 R99, RZ, RZ, R15 ;  /* 0x000000ffff637224 */ /* 0x000fe400078e000f */
[----:B------:R1:W-:Y:S04]  /*84340*/  STL [R1+0x27a4], R10 ;  /* 0x0027a40a01007387 */ /* 0x0003e80000100800 */
[----:B------:R3:W-:Y:S01]  /*84350*/  LDGSTS.E [R96+0x1980], desc[UR60][R98.64], P0 ;  /* 0x0198000062607fae */ /* 0x0007e2000812187c */
[----:B------:R-:W-:-:S05]  /*84360*/  IADD3.X R13, R13, R3, RZ, P2, !PT ;  /* 0x000000030d0d7210 */ /* 0x000fca00017fe4ff */
[----:B------:R-:W-:Y:S01]  /*84370*/  STL [R1+0x27a0], R13 ;  /* 0x0027a00d01007387 */ /* 0x000fe20000100800 */
[----:B------:R-:W-:-:S03]  /*84380*/  IMAD.X R12, R12, 0x1, R3, P3 ;  /* 0x000000010c0c7824 */ /* 0x000fc600018e0603 */
[----:B------:R-:W-:Y:S01]  /*84390*/  STL [R1+0x27ac], R11 ;  /* 0x0027ac0b01007387 */ /* 0x000fe20000100800 */
[----:B---3--:R-:W-:-:S03]  /*843a0*/  IMAD.MOV.U32 R98, RZ, RZ, R10 ;  /* 0x000000ffff627224 */ /* 0x008fc600078e000a */
[----:B------:R-:W3:Y:S01]  /*843b0*/  LDL.LU R15, [R1+0x2924] ;  /* 0x00292400010f7983 */ /* 0x000ee20000300800 */
[----:B------:R-:W-:-:S03]  /*843c0*/  MOV R99, R13 ;  /* 0x0000000d00637202 */ /* 0x000fc60000000f00 */
[----:B------:R4:W-:Y:S04]  /*843d0*/  STL [R1+0x27a8], R12 ;  /* 0x0027a80c01007387 */ /* 0x0009e80000100800 */
[----:B-1----:R-:W3:Y:S04]  /*843e0*/  LDL.LU R10, [R1+0x292c] ;  /* 0x00292c00010a7983 */ /* 0x002ee80000300800 */
[----:B------:R-:W3:Y:S04]  /*843f0*/  LDL.LU R17, [R1+0x2920] ;  /* 0x0029200001117983 */ /* 0x000ee80000300800 */
[----:B------:R1:W-:Y:S01]  /*84400*/  LDGSTS.E [R96+0x2100], desc[UR60][R98.64], P1 ;  /* 0x0210000062607fae */ /* 0x0003e2000892187c */
[----:B------:R-:W-:-:S02]  /*84410*/  IADD3 R8, P2, R8, R186, RZ ;  /* 0x000000ba08087210 */ /* 0x000fc40007f5e0ff */
[----:B------:R-:W-:Y:S01]  /*84420*/  IADD3 R4, P3, R4, R186, RZ ;  /* 0x000000ba04047210 */ /* 0x000fe20007f7e0ff */
[----:B-1----:R-:W-:Y:S02]  /*84430*/  IMAD.MOV.U32 R99, RZ, RZ, R12 ;  /* 0x000000ffff637224 */ /* 0x002fe400078e000c */
[----:B----4-:R-:W4:Y:S01]  /*84440*/  LDL.LU R12, [R1+0x2928] ;  /* 0x00292800010c7983 */ /* 0x010f220000300800 */
[----:B------:R-:W-:-:S03]  /*84450*/  IMAD.MOV.U32 R98, RZ, RZ, R11 ;  /* 0x000000ffff627224 */ /* 0x000fc600078e000b */
[----:B------:R1:W-:Y:S04]  /*84460*/  STL [R1+0x2824], R8 ;  /* 0x0028240801007387 */ /* 0x0003e80000100800 */
[----:B------:R1:W-:Y:S01]  /*84470*/  LDGSTS.E [R96+0x2180], desc[UR60][R98.64], P0 ;  /* 0x0218000062607fae */ /* 0x0003e2000812187c */
[----:B------:R-:W-:-:S05]  /*84480*/  IADD3.X R9, R9, R3, RZ, P2, !PT ;  /* 0x0000000309097210 */ /* 0x000fca00017fe4ff */
[----:B------:R1:W-:Y:S01]  /*84490*/  STL [R1+0x2820], R9 ;  /* 0x0028200901007387 */ /* 0x0003e20000100800 */
[----:B------:R-:W-:-:S03]  /*844a0*/  IMAD.X R6, R6, 0x1, R3, P3 ;  /* 0x0000000106067824 */ /* 0x000fc600018e0603 */
[----:B------:R-:W-:Y:S01]  /*844b0*/  STL [R1+0x282c], R4 ;  /* 0x00282c0401007387 */ /* 0x000fe20000100800 */
[----:B-1----:R-:W-:-:S03]  /*844c0*/  IMAD.MOV.U32 R98, RZ, RZ, R8 ;  /* 0x000000ffff627224 */ /* 0x002fc600078e0008 */
[----:B------:R-:W4:Y:S04]  /*844d0*/  LDL.LU R11, [R1+0x29a4] ;  /* 0x0029a400010b7983 */ /* 0x000f280000300800 */
[----:B------:R1:W-:Y:S04]  /*844e0*/  STL [R1+0x2828], R6 ;  /* 0x0028280601007387 */ /* 0x0003e80000100800 */
[----:B------:R-:W4:Y:S04]  /*844f0*/  LDL.LU R8, [R1+0x29ac] ;  /* 0x0029ac0001087983 */ /* 0x000f280000300800 */
[----:B------:R-:W4:Y:S01]  /*84500*/  LDL.LU R13, [R1+0x29a0] ;  /* 0x0029a000010d7983 */ /* 0x000f220000300800 */
[----:B------:R-:W-:-:S03]  /*84510*/  MOV R99, R9 ;  /* 0x0000000900637202 */ /* 0x000fc60000000f00 */
[----:B------:R-:W4:Y:S04]  /*84520*/  LDL.LU R9, [R1+0x29a8] ;  /* 0x0029a80001097983 */ /* 0x000f280000300800 */
[----:B------:R1:W-:Y:S02]  /*84530*/  LDGSTS.E [R96+0x2900], desc[UR60][R98.64], P1 ;  /* 0x0290000062607fae */ /* 0x0003e4000892187c */
[----:B-1----:R-:W-:Y:S02]  /*84540*/  IMAD.MOV.U32 R98, RZ, RZ, R4 ;  /* 0x000000ffff627224 */ /* 0x002fe400078e0004 */
[----:B------:R-:W-:Y:S02]  /*84550*/  IMAD.MOV.U32 R99, RZ, RZ, R6 ;  /* 0x000000ffff637224 */ /* 0x000fe400078e0006 */
[----:B------:R-:W4:Y:S04]  /*84560*/  LDL.LU R6, [R1+0x2a24] ;  /* 0x002a240001067983 */ /* 0x000f280000300800 */
[----:B------:R-:W4:Y:S04]  /*84570*/  LDL.LU R4, [R1+0x2a2c] ;  /* 0x002a2c0001047983 */ /* 0x000f280000300800 */
[----:B------:R1:W-:Y:S01]  /*84580*/  LDGSTS.E [R96+0x2980], desc[UR60][R98.64], P0 ;  /* 0x0298000062607fae */ /* 0x0003e2000812187c */
[----:B------:R-:W-:-:S05]  /*84590*/  IADD3 R5, P2, R5, R186, RZ ;  /* 0x000000ba05057210 */ /* 0x000fca0007f5e0ff */
[----:B------:R-:W-:Y:S01]  /*845a0*/  STL [R1+0x28a4], R5 ;  /* 0x0028a40501007387 */ /* 0x000fe20000100800 */
[----:B------:R-:W-:Y:S02]  /*845b0*/  IADD3 R14, P3, R14, R186, RZ ;  /* 0x000000ba0e0e7210 */ /* 0x000fe40007f7e0ff */
[----:B--2---:R-:W-:-:S04]  /*845c0*/  IADD3.X R7, R7, R3, RZ, P2, !PT ;  /* 0x0000000307077210 */ /* 0x004fc800017fe4ff */
[----:B-1----:R-:W-:Y:S01]  /*845d0*/  MOV R99, R7 ;  /* 0x0000000700637202 */ /* 0x002fe20000000f00 */
[----:B------:R1:W-:Y:S04]  /*845e0*/  STL [R1+0x28a0], R7 ;  /* 0x0028a00701007387 */ /* 0x0003e80000100800 */
[----:B------:R-:W-:Y:S01]  /*845f0*/  STL [R1+0x28ac], R14 ;  /* 0x0028ac0e01007387 */ /* 0x000fe20000100800 */
[----:B------:R-:W-:-:S03]  /*84600*/  IMAD.X R16, R16, 0x1, R3, P3 ;  /* 0x0000000110107824 */ /* 0x000fc600018e0603 */
[----:B-1----:R-:W2:Y:S01]  /*84610*/  LDL.LU R7, [R1+0x2a20] ;  /* 0x002a200001077983 */ /* 0x002ea20000300800 */
[----:B------:R-:W-:-:S03]  /*84620*/  IMAD.MOV.U32 R98, RZ, RZ, R5 ;  /* 0x000000ffff627224 */ /* 0x000fc600078e0005 */
[----:B------:R1:W-:Y:S04]  /*84630*/  STL [R1+0x28a8], R16 ;  /* 0x0028a81001007387 */ /* 0x0003e80000100800 */
[----:B------:R-:W2:Y:S04]  /*84640*/  LDL.LU R5, [R1+0x2a28] ;  /* 0x002a280001057983 */ /* 0x000ea80000300800 */
[----:B------:R1:W-:Y:S01]  /*84650*/  LDGSTS.E [R96+0x3100], desc[UR60][R98.64], P1 ;  /* 0x0310000062607fae */ /* 0x0003e2000892187c */
[----:B---3--:R-:W-:Y:S01]  /*84660*/  IADD3 R15, P2, R15, R186, RZ ;  /* 0x000000ba0f0f7210 */ /* 0x008fe20007f5e0ff */
[----:B-1----:R-:W-:-:S02]  /*84670*/  IMAD.MOV.U32 R98, RZ, RZ, R14 ;  /* 0x000000ffff627224 */ /* 0x002fc400078e000e */
[----:B------:R-:W-:Y:S02]  /*84680*/  IMAD.MOV.U32 R99, RZ, RZ, R16 ;  /* 0x000000ffff637224 */ /* 0x000fe400078e0010 */
[----:B------:R-:W3:Y:S01]  /*84690*/  LDL.LU R16, [R1+0x2aa4] ;  /* 0x002aa40001107983 */ /* 0x000ee20000300800 */
[----:B------:R-:W-:-:S03]  /*846a0*/  IADD3 R10, P3, R10, R186, RZ ;  /* 0x000000ba0a0a7210 */ /* 0x000fc60007f7e0ff */
[----:B------:R-:W3:Y:S01]  /*846b0*/  LDL.LU R14, [R1+0x2aac] ;  /* 0x002aac00010e7983 */ /* 0x000ee20000300800 */
[----:B------:R-:W-:-:S03]  /*846c0*/  IADD3.X R17, R17, R3, RZ, P2, !PT ;  /* 0x0000000311117210 */ /* 0x000fc600017fe4ff */
[----:B------:R-:W-:Y:S04]  /*846d0*/  STL [R1+0x2924], R15 ;  /* 0x0029240f01007387 */ /* 0x000fe80000100800 */
[----:B------:R1:W-:Y:S04]  /*846e0*/  LDGSTS.E [R96+0x3180], desc[UR60][R98.64], P0 ;  /* 0x0318000062607fae */ /* 0x0003e8000812187c */
[----:B------:R4:W-:Y:S04]  /*846f0*/  STL [R1+0x2920], R17 ;  /* 0x0029201101007387 */ /* 0x0009e80000100800 */
[----:B------:R-:W-:Y:S01]  /*84700*/  STL [R1+0x292c], R10 ;  /* 0x00292c0a01007387 */ /* 0x000fe20000100800 */
[----:B-1----:R-:W-:Y:S01]  /*84710*/  MOV R99, R17 ;  /* 0x0000001100637202 */ /* 0x002fe20000000f00 */
[----:B----4-:R-:W-:-:S02]  /*84720*/  IMAD.X R12, R12, 0x1, R3, P3 ;  /* 0x000000010c0c7824 */ /* 0x010fc400018e0603 */
[----:B------:R-:W4:Y:S01]  /*84730*/  LDL.LU R17, [R1+0x2aa0] ;  /* 0x002aa00001117983 */ /* 0x000f220000300800 */
[----:B------:R-:W-:-:S03]  /*84740*/  IMAD.MOV.U32 R98, RZ, RZ, R15 ;  /* 0x000000ffff627224 */ /* 0x000fc600078e000f */
[----:B------:R1:W-:Y:S04]  /*84750*/  STL [R1+0x2928], R12 ;  /* 0x0029280c01007387 */ /* 0x0003e80000100800 */
[----:B------:R-:W4:Y:S04]  /*84760*/  LDL.LU R15, [R1+0x2aa8] ;  /* 0x002aa800010f7983 */ /* 0x000f280000300800 */
[----:B------:R1:W-:Y:S01]  /*84770*/  LDGSTS.E [R96+0x3900], desc[UR60][R98.64], P1 ;  /* 0x0390000062607fae */ /* 0x0003e2000892187c */
[----:B------:R-:W-:Y:S01]  /*84780*/  IADD3 R11, P2, R11, R186, RZ ;  /* 0x000000ba0b0b7210 */ /* 0x000fe20007f5e0ff */
[----:B-1----:R-:W-:-:S02]  /*84790*/  IMAD.MOV.U32 R98, RZ, RZ, R10 ;  /* 0x000000ffff627224 */ /* 0x002fc400078e000a */
[----:B------:R-:W-:Y:S02]  /*847a0*/  IMAD.MOV.U32 R99, RZ, RZ, R12 ;  /* 0x000000ffff637224 */ /* 0x000fe400078e000c */
[----:B------:R-:W4:Y:S01]  /*847b0*/  LDL.LU R12, [R1+0x2b24] ;  /* 0x002b2400010c7983 */ /* 0x000f220000300800 */
[----:B------:R-:W-:-:S03]  /*847c0*/  IADD3 R8, P3, R8, R186, RZ ;  /* 0x000000ba08087210 */ /* 0x000fc60007f7e0ff */
[----:B------:R-:W4:Y:S01]  /*847d0*/  LDL.LU R10, [R1+0x2b2c] ;  /* 0x002b2c00010a7983 */ /* 0x000f220000300800 */
[----:B------:R-:W-:-:S03]  /*847e0*/  IADD3.X R13, R13, R3, RZ, P2, !PT ;  /* 0x000000030d0d7210 */ /* 0x000fc600017fe4ff */
[----:B------:R-:W-:Y:S04]  /*847f0*/  STL [R1+0x29a4], R11 ;  /* 0x0029a40b01007387 */ /* 0x000fe80000100800 */
[----:B------:R1:W-:Y:S01]  /*84800*/  LDGSTS.E [R96+0x3980], desc[UR60][R98.64], P0 ;  /* 0x0398000062607fae */ /* 0x0003e2000812187c */
[----:B------:R-:W-:-:S03]  /*84810*/  IMAD.X R9, R9, 0x1, R3, P3 ;  /* 0x0000000109097824 */ /* 0x000fc600018e0603 */
[----:B------:R1:W-:Y:S04]  /*84820*/  STL [R1+0x29a0], R13 ;  /* 0x0029a00d01007387 */ /* 0x0003e80000100800 */
[----:B------:R-:W-:Y:S01]  /*84830*/  STL [R1+0x29ac], R8 ;  /* 0x0029ac0801007387 */ /* 0x000fe20000100800 */
[----:B-1----:R-:W-:-:S03]  /*84840*/  MOV R99, R13 ;  /* 0x0000000d00637202 */ /* 0x002fc60000000f00 */
[----:B------:R-:W4:Y:S01]  /*84850*/  LDL.LU R13, [R1+0x2b20] ;  /* 0x002b2000010d7983 */ /* 0x000f220000300800 */
[----:B------:R-:W-:-:S03]  /*84860*/  IMAD.MOV.U32 R98, RZ, RZ, R11 ;  /* 0x000000ffff627224 */ /* 0x000fc600078e000b */
[----:B------:R1:W-:Y:S01]  /*84870*/  STL [R1+0x29a8], R9 ;  /* 0x0029a80901007387 */ /* 0x0003e20000100800 */
[----:B------:R-:W-:-:S03]  /*84880*/  IADD3 R6, P2, R6, R186, RZ ;  /* 0x000000ba06067210 */ /* 0x000fc60007f5e0ff */
[----:B------:R-:W4:Y:S01]  /*84890*/  LDL.LU R11, [R1+0x2b28] ;  /* 0x002b2800010b7983 */ /* 0x000f220000300800 */
[----:B------:R-:W-:-:S03]  /*848a0*/  IADD3 R4, P3, R4, R186, RZ ;  /* 0x000000ba04047210 */ /* 0x000fc60007f7e0ff */
[----:B------:R-:W-:Y:S04]  /*848b0*/  STL [R1+0x2a24], R6 ;  /* 0x002a240601007387 */ /* 0x000fe80000100800 */
[----:B------:R1:W-:Y:S02]  /*848c0*/  LDGSTS.E [R96+0x4100], desc[UR60][R98.64], P1 ;  /* 0x0410000062607fae */ /* 0x0003e4000892187c */
[----:B-1----:R-:W-:Y:S02]  /*848d0*/  IMAD.MOV.U32 R98, RZ, RZ, R8 ;  /* 0x000000ffff627224 */ /* 0x002fe400078e0008 */
[----:B------:R-:W-:-:S05]  /*848e0*/  IMAD.MOV.U32 R99, RZ, RZ, R9 ;  /* 0x000000ffff637224 */ /* 0x000fca00078e0009 */
[----:B------:R1:W-:Y:S02]  /*848f0*/  LDGSTS.E [R96+0x4180], desc[UR60][R98.64], P0 ;  /* 0x0418000062607fae */ /* 0x0003e4000812187c */
[----:B-1----:R-:W-:Y:S01]  /*84900*/  IMAD.MOV.U32 R98, RZ, RZ, R6 ;  /* 0x000000ffff627224 */ /* 0x002fe200078e0006 */
[----:B--2---:R-:W-:-:S05]  /*84910*/  IADD3.X R7, R7, R3, RZ, P2, !PT ;  /* 0x0000000307077210 */ /* 0x004fca00017fe4ff */
[----:B------:R1:W-:Y:S04]  /*84920*/  STL [R1+0x2a20], R7 ;  /* 0x002a200701007387 */ /* 0x0003e80000100800 */
[----:B------:R-:W-:Y:S04]  /*84930*/  STL [R1+0x2a2c], R4 ;  /* 0x002a2c0401007387 */ /* 0x000fe80000100800 */
[----:B------:R-:W2:Y:S01]  /*84940*/  LDL.LU.64 R8, [R1+0x20f8] ;  /* 0x0020f80001087983 */ /* 0x000ea20000300a00 */
[----:B------:R-:W-:Y:S01]  /*84950*/  IMAD.X R5, R5, 0x1, R3, P3 ;  /* 0x0000000105057824 */ /* 0x000fe200018e0603 */
[----:B------:R-:W-:-:S04]  /*84960*/  MOV R99, R7 ;  /* 0x0000000700637202 */ /* 0x000fc80000000f00 */
[----:B------:R3:W-:Y:S04]  /*84970*/  STL [R1+0x2a28], R5 ;  /* 0x002a280501007387 */ /* 0x0007e80000100800 */
[----:B-1----:R-:W2:Y:S04]  /*84980*/  LDL.LU.64 R6, [R1+0x20f0] ;  /* 0x0020f00001067983 */ /* 0x002ea80000300a00 */
[----:B------:R1:W-:Y:S02]  /*84990*/  LDGSTS.E [R96+0x4900], desc[UR60][R98.64], P1 ;  /* 0x0490000062607fae */ /* 0x0003e4000892187c */
[----:B-1----:R-:W-:-:S02]  /*849a0*/  IMAD.MOV.U32 R98, RZ, RZ, R4 ;  /* 0x000000ffff627224 */ /* 0x002fc400078e0004 */
[----:B------:R-:W-:Y:S02]  /*849b0*/  IMAD.MOV.U32 R99, RZ, RZ, R5 ;  /* 0x000000ffff637224 */ /* 0x000fe400078e0005 */
[----:B---3--:R-:W3:Y:S01]  /*849c0*/  LDL.LU.64 R4, [R1+0x2078] ;  /* 0x0020780001047983 */ /* 0x008ee20000300a00 */
[-C--:B------:R-:W-:Y:S02]  /*849d0*/  IADD3 R16, P2, R16, R186.reuse, RZ ;  /* 0x000000ba10107210 */ /* 0x080fe40007f5e0ff */
[----:B------:R-:W-:Y:S01]  /*849e0*/  IADD3 R14, P3, R14, R186, RZ ;  /* 0x000000ba0e0e7210 */ /* 0x000fe20007f7e0ff */
[----:B------:R-:W3:Y:S04]  /*849f0*/  LDL.LU.64 R20, [R1+0x2070] ;  /* 0x0020700001147983 */ /* 0x000ee80000300a00 */
[----:B------:R1:W-:Y:S01]  /*84a00*/  LDGSTS.E [R96+0x4980], desc[UR60][R98.64], P0 ;  /* 0x0498000062607fae */ /* 0x0003e2000812187c */
[----:B----4-:R-:W-:-:S03]  /*84a10*/  IADD3.X R17, R17, R3, RZ, P2, !PT ;  /* 0x0000000311117210 */ /* 0x010fc600017fe4ff */
[----:B------:R-:W-:Y:S04]  /*84a20*/  STL [R1+0x2aa4], R16 ;  /* 0x002aa41001007387 */ /* 0x000fe80000100800 */
[----:B------:R4:W-:Y:S01]  /*84a30*/  STL [R1+0x2aa0], R17 ;  /* 0x002aa01101007387 */ /* 0x0009e20000100800 */
[----:B------:R-:W-:-:S03]  /*84a40*/  IMAD.X R15, R15, 0x1, R3, P3 ;  /* 0x000000010f0f7824 */ /* 0x000fc600018e0603 */
[----:B------:R-:W-:Y:S04]  /*84a50*/  STL [R1+0x2aac], R14 ;  /* 0x002aac0e01007387 */ /* 0x000fe80000100800 */
[----:B------:R-:W3:Y:S01]  /*84a60*/  LDL.LU.64 R18, [R1+0x1ff8] ;  /* 0x001ff80001127983 */ /* 0x000ee20000300a00 */
[----:B-1----:R-:W-:Y:S01]  /*84a70*/  IMAD.MOV.U32 R98, RZ, RZ, R16 ;  /* 0x000000ffff627224 */ /* 0x002fe200078e0010 */
[----:B------:R-:W-:Y:S02]  /*84a80*/  MOV R99, R17 ;  /* 0x0000001100637202 */ /* 0x000fe40000000f00 */
[----:B------:R1:W-:Y:S04]  /*84a90*/  STL [R1+0x2aa8], R15 ;  /* 0x002aa80f01007387 */ /* 0x0003e80000100800 */
[----:B----4-:R-:W4:Y:S04]  /*84aa0*/  LDL.LU.64 R16, [R1+0x1ff0] ;  /* 0x001ff00001107983 */ /* 0x010f280000300a00 */
[----:B------:R-:W4:Y:S01]  /*84ab0*/  LDL.LU.64 R26, [R1+0x1f78] ;  /* 0x001f7800011a7983 */ /* 0x000f220000300a00 */
[----:B------:R-:W-:-:S03]  /*84ac0*/  IADD3 R12, P2, R12, R186, RZ ;  /* 0x000000ba0c0c7210 */ /* 0x000fc60007f5e0ff */
[----:B------:R1:W-:Y:S01]  /*84ad0*/  LDGSTS.E [R96+0x5100], desc[UR60][R98.64], P1 ;  /* 0x0510000062607fae */ /* 0x0003e2000892187c */
[----:B------:R-:W-:Y:S01]  /*84ae0*/  IADD3 R10, P3, R10, R186, RZ ;  /* 0x000000ba0a0a7210 */ /* 0x000fe20007f7e0ff */
[----:B-1----:R-:W-:Y:S02]  /*84af0*/  IMAD.MOV.U32 R98, RZ, RZ, R14 ;  /* 0x000000ffff627224 */ /* 0x002fe400078e000e */
[----:B------:R-:W-:Y:S02]  /*84b00*/  IMAD.MOV.U32 R99, RZ, RZ, R15 ;  /* 0x000000ffff637224 */ /* 0x000fe400078e000f */
[----:B------:R-:W4:Y:S04]  /*84b10*/  LDL.LU.64 R14, [R1+0x1f70] ;  /* 0x001f7000010e7983 */ /* 0x000f280000300a00 */
[----:B------:R-:W-:Y:S04]  /*84b20*/  STL [R1+0x2b24], R12 ;  /* 0x002b240c01007387 */ /* 0x000fe80000100800 */
[----:B------:R1:W-:Y:S01]  /*84b30*/  LDGSTS.E [R96+0x5180], desc[UR60][R98.64], P0 ;  /* 0x0518000062607fae */ /* 0x0003e2000812187c */
[----:B------:R-:W-:-:S05]  /*84b40*/  IADD3.X R13, R13, R3, RZ, P2, !PT ;  /* 0x000000030d0d7210 */ /* 0x000fca00017fe4ff */
[----:B------:R1:W-:Y:S01]  /*84b50*/  STL [R1+0x2b20], R13 ;  /* 0x002b200d01007387 */ /* 0x0003e20000100800 */
[----:B------:R-:W-:-:S03]  /*84b60*/  IMAD.X R11, R11, 0x1, R3, P3 ;  /* 0x000000010b0b7824 */ /* 0x000fc600018e0603 */
[----:B------:R-:W-:Y:S01]  /*84b70*/  STL [R1+0x2b2c], R10 ;  /* 0x002b2c0a01007387 */ /* 0x000fe20000100800 */
[----:B-1----:R-:W-:Y:S01]  /*84b80*/  IMAD.MOV.U32 R98, RZ, RZ, R12 ;  /* 0x000000ffff627224 */ /* 0x002fe200078e000c */
[----:B------:R-:W-:Y:S02]  /*84b90*/  MOV R99, R13 ;  /* 0x0000000d00637202 */ /* 0x000fe40000000f00 */
[----:B------:R-:W4:Y:S04]  /*84ba0*/  LDL.LU.64 R12, [R1+0x1ef8] ;  /* 0x001ef800010c7983 */ /* 0x000f280000300a00 */
[----:B------:R1:W-:Y:S04]  /*84bb0*/  STL [R1+0x2b28], R11 ;  /* 0x002b280b01007387 */ /* 0x0003e80000100800 */
[----:B------:R1:W-:Y:S04]  /*84bc0*/  LDGSTS.E [R96+0x5900], desc[UR60][R98.64], P1 ;  /* 0x0590000062607fae */ /* 0x0003e8000892187c */
[----:B------:R-:W4:Y:S01]  /*84bd0*/  LDL.LU.64 R24, [R1+0x1ef0] ;  /* 0x001ef00001187983 */ /* 0x000f220000300a00 */
[----:B-1----:R-:W-:-:S02]  /*84be0*/  IMAD.MOV.U32 R98, RZ, RZ, R10 ;  /* 0x000000ffff627224 */ /* 0x002fc400078e000a */
[----:B------:R-:W-:Y:S02]  /*84bf0*/  IMAD.MOV.U32 R99, RZ, RZ, R11 ;  /* 0x000000ffff637224 */ /* 0x000fe400078e000b */
[----:B------:R-:W4:Y:S04]  /*84c00*/  LDL.LU.64 R10, [R1+0x1e78] ;  /* 0x001e7800010a7983 */ /* 0x000f280000300a00 */
[----:B------:R2:W-:Y:S02]  /*84c10*/  LDGSTS.E [R96+0x5980], desc[UR60][R98.64], P0 ;  /* 0x0598000062607fae */ /* 0x0005e4000812187c */
[----:B--2---:R-:W-:-:S04]  /*84c20*/  IADD3 R98, P2, R8, R186, RZ ;  /* 0x000000ba08627210 */ /* 0x004fc80007f5e0ff */
[----:B------:R-:W-:Y:S02]  /*84c30*/  IADD3.X R97, R9, R3, RZ, P2, !PT ;  /* 0x0000000309617210 */ /* 0x000fe400017fe4ff */
[----:B------:R-:W2:Y:S01]  /*84c40*/  LDL.LU.64 R8, [R1+0x1e70] ;  /* 0x001e700001087983 */ /* 0x000ea20000300a00 */
[----:B------:R-:W-:-:S03]  /*84c50*/  IADD3 R100, P2, R6, R186, RZ ;  /* 0x000000ba06647210 */ /* 0x000fc60007f5e0ff */
[----:B------:R-:W2:Y:S02]  /*84c60*/  LDL.LU.64 R22, [R1+0x1df8] ;  /* 0x001df80001167983 */ /* 0x000ea40000300a00 */
[----:B------:R-:W-:Y:S02]  /*84c70*/  IMAD.X R99, R7, 0x1, R3, P2 ;  /* 0x0000000107637824 */ /* 0x000fe400010e0603 */
[----:B------:R-:W2:Y:S01]  /*84c80*/  LDL.LU.64 R6, [R1+0x1df0] ;  /* 0x001df00001067983 */ /* 0x000ea20000300a00 */
[----:B---3--:R-:W-:-:S05]  /*84c90*/  IADD3 R102, P2, R4, R186, RZ ;  /* 0x000000ba04667210 */ /* 0x008fca0007f5e0ff */
[----:B------:R-:W-:Y:S02]  /*84ca0*/  IMAD.X R101, R5, 0x1, R3, P2 ;  /* 0x0000000105657824 */ /* 0x000fe400010e0603 */
[----:B------:R-:W3:Y:S01]  /*84cb0*/  LDL.LU.64 R4, [R1+0x1838] ;  /* 0x0018380001047983 */ /* 0x000ee20000300a00 */
[----:B------:R-:W-:-:S04]  /*84cc0*/  IADD3 R104, P2, R20, R186, RZ ;  /* 0x000000ba14687210 */ /* 0x000fc80007f5e0ff */
[----:B------:R-:W-:Y:S02]  /*84cd0*/  IADD3.X R103, R21, R3, RZ, P2, !PT ;  /* 0x0000000315677210 */ /* 0x000fe400017fe4ff */
[----:B------:R-:W3:Y:S01]  /*84ce0*/  LDL.LU.64 R20, [R1+0x1d78] ;  /* 0x001d780001147983 */ /* 0x000ee20000300a00 */
[----:B------:R-:W-:-:S05]  /*84cf0*/  IADD3 R106, P2, R18, R186, RZ ;  /* 0x000000ba126a7210 */ /* 0x000fca0007f5e0ff */
[----:B------:R-:W-:Y:S02]  /*84d00*/  IMAD.X R105, R19, 0x1, R3, P2 ;  /* 0x0000000113697824 */ /* 0x000fe400010e0603 */
[----:B------:R-:W3:Y:S01]  /*84d10*/  LDL.LU.64 R18, [R1+0x1d70] ;  /* 0x001d700001127983 */ /* 0x000ee20000300a00 */
[----:B----4-:R-:W-:-:S05]  /*84d20*/  IADD3 R108, P2, R16, R186, RZ ;  /* 0x000000ba106c7210 */ /* 0x010fca0007f5e0ff */
[----:B------:R-:W-:Y:S01]  /*84d30*/  IMAD.X R107, R17, 0x1, R3, P2 ;  /* 0x00000001116b7824 */ /* 0x000fe200010e0603 */
[-C--:B------:R-:W-:Y:S01]  /*84d40*/  IADD3 R110, P2, R26, R186.reuse, RZ ;  /* 0x000000ba1a6e7210 */ /* 0x080fe20007f5e0ff */
[----:B------:R-:W4:Y:S03]  /*84d50*/  LDL.LU.64 R16, [R1+0x1cf8] ;  /* 0x001cf80001107983 */ /* 0x000f260000300a00 */
[----:B------:R-:W-:Y:S02]  /*84d60*/  IADD3.X R109, R27, R3, RZ, P2, !PT ;  /* 0x000000031b6d7210 */ /* 0x000fe400017fe4ff */
[----:B------:R-:W-:-:S05]  /*84d70*/  IADD3 R112, P2, R14, R186, RZ ;  /* 0x000000ba0e707210 */ /* 0x000fca0007f5e0ff */
[----:B------:R-:W-:Y:S02]  /*84d80*/  IMAD.X R111, R15, 0x1, R3, P2 ;  /* 0x000000010f6f7824 */ /* 0x000fe400010e0603 */
[----:B------:R-:W4:Y:S01]  /*84d90*/  LDL.LU.64 R14, [R1+0x1cf0] ;  /* 0x001cf000010e7983 */ /* 0x000f220000300a00 */
[----:B------:R-:W-:-:S05]  /*84da0*/  IADD3 R114, P2, R12, R186, RZ ;  /* 0x000000ba0c727210 */ /* 0x000fca0007f5e0ff */
[----:B------:R-:W-:Y:S02]  /*84db0*/  IMAD.X R113, R13, 0x1, R3, P2 ;  /* 0x000000010d717824 */ /* 0x000fe400010e0603 */
[----:B------:R-:W4:Y:S01]  /*84dc0*/  LDL.LU.64 R12, [R1+0x1c78] ;  /* 0x001c7800010c7983 */ /* 0x000f220000300a00 */
[----:B------:R-:W-:-:S04]  /*84dd0*/  IADD3 R116, P2, R24, R186, RZ ;  /* 0x000000ba18747210 */ /* 0x000fc80007f5e0ff */
[----:B------:R-:W-:Y:S02]  /*84de0*/  IADD3.X R115, R25, R3, RZ, P2, !PT ;  /* 0x0000000319737210 */ /* 0x000fe400017fe4ff */
[----:B------:R-:W-:-:S05]  /*84df0*/  IADD3 R118, P2, R10, R186, RZ ;  /* 0x000000ba0a767210 */ /* 0x000fca0007f5e0ff */
[----:B------:R-:W-:Y:S02]  /*84e00*/  IMAD.X R117, R11, 0x1, R3, P2 ;  /* 0x000000010b757824 */ /* 0x000fe400010e0603 */
[----:B------:R-:W4:Y:S01]  /*84e10*/  LDL.LU.64 R10, [R1+0x1c70] ;  /* 0x001c7000010a7983 */ /* 0x000f220000300a00 */
[----:B--2---:R-:W-:-:S05]  /*84e20*/  IADD3 R120, P2, R8, R186, RZ ;  /* 0x000000ba08787210 */ /* 0x004fca0007f5e0ff */
[----:B------:R-:W-:Y:S01]  /*84e30*/  IMAD.X R119, R9, 0x1, R3, P2 ;  /* 0x0000000109777824 */ /* 0x000fe200010e0603 */
[-C--:B------:R-:W-:Y:S01]  /*84e40*/  IADD3 R122, P2, R22, R186.reuse, RZ ;  /* 0x000000ba167a7210 */ /* 0x080fe20007f5e0ff */
[----:B------:R-:W2:Y:S03]  /*84e50*/  LDL.LU.64 R8, [R1+0x1bf8] ;  /* 0x001bf80001087983 */ /* 0x000ea60000300a00 */
[----:B------:R-:W-:Y:S02]  /*84e60*/  IADD3.X R121, R23, R3, RZ, P2, !PT ;  /* 0x0000000317797210 */ /* 0x000fe400017fe4ff */
[----:B------:R-:W-:-:S05]  /*84e70*/  IADD3 R124, P2, R6, R186, RZ ;  /* 0x000000ba067c7210 */ /* 0x000fca0007f5e0ff */
[----:B------:R-:W-:Y:S02]  /*84e80*/  IMAD.X R123, R7, 0x1, R3, P2 ;  /* 0x00000001077b7824 */ /* 0x000fe400010e0603 */
[----:B------:R-:W2:Y:S01]  /*84e90*/  LDL.LU.64 R6, [R1+0x1bf0] ;  /* 0x001bf00001067983 */ /* 0x000ea20000300a00 */
[----:B---3--:R-:W-:-:S05]  /*84ea0*/  IADD3 R126, P2, R4, R186, RZ ;  /* 0x000000ba047e7210 */ /* 0x008fca0007f5e0ff */
[----:B------:R-:W-:Y:S02]  /*84eb0*/  IMAD.X R125, R5, 0x1, R3, P2 ;  /* 0x00000001057d7824 */ /* 0x000fe400010e0603 */
[----:B------:R-:W3:Y:S04]  /*84ec0*/  LDL.LU.64 R4, [R1+0x1b78] ;  /* 0x001b780001047983 */ /* 0x000ee80000300a00 */
[----:B------:R-:W3:Y:S04]  /*84ed0*/  LDL.LU.64 R156, [R1+0x1b70] ;  /* 0x001b7000019c7983 */ /* 0x000ee80000300a00 */
[----:B------:R-:W3:Y:S04]  /*84ee0*/  LDL.LU.64 R32, [R1+0x1af8] ;  /* 0x001af80001207983 */ /* 0x000ee80000300a00 */
[----:B------:R-:W3:Y:S04]  /*84ef0*/  LDL.LU.64 R30, [R1+0x1af0] ;  /* 0x001af000011e7983 */ /* 0x000ee80000300a00 */
[----:B------:R-:W3:Y:S04]  /*84f00*/  LDL.LU.64 R28, [R1+0x1a78] ;  /* 0x001a7800011c7983 */ /* 0x000ee80000300a00 */
[----:B------:R-:W3:Y:S04]  /*84f10*/  LDL.LU.64 R26, [R1+0x1a70] ;  /* 0x001a7000011a7983 */ /* 0x000ee80000300a00 */
[----:B------:R-:W3:Y:S01]  /*84f20*/  LDL.LU.64 R24, [R1+0x19f8] ;  /* 0x0019f80001187983 */ /* 0x000ee20000300a00 */
[----:B------:R-:W-:-:S03]  /*84f30*/  IADD3 R128, P2, R20, R186, RZ ;  /* 0x000000ba14807210 */ /* 0x000fc60007f5e0ff */
[----:B------:R-:W3:Y:S01]  /*84f40*/  LDL.LU.64 R22, [R1+0x19f0] ;  /* 0x0019f00001167983 */ /* 0x000ee20000300a00 */
[----:B------:R-:W-:Y:S02]  /*84f50*/  IADD3.X R127, R21, R3, RZ, P2, !PT ;  /* 0x00000003157f7210 */ /* 0x000fe400017fe4ff */
[-C--:B------:R-:W-:Y:S01]  /*84f60*/  IADD3 R130, P2, R18, R186.reuse, RZ ;  /* 0x000000ba12827210 */ /* 0x080fe20007f5e0ff */
[----:B------:R-:W3:Y:S04]  /*84f70*/  LDL.LU.64 R20, [R1+0x1978] ;  /* 0x0019780001147983 */ /* 0x000ee80000300a00 */
[--C-:B------:R-:W-:Y:S01]  /*84f80*/  IMAD.X R129, R19, 0x1, R3.reuse, P2 ;  /* 0x0000000113817824 */ /* 0x100fe200010e0603 */
[----:B----4-:R-:W-:Y:S01]  /*84f90*/  IADD3 R132, P2, R16, R186, RZ ;  /* 0x000000ba10847210 */ /* 0x010fe20007f5e0ff */
[----:B------:R-:W4:Y:S04]  /*84fa0*/  LDL.LU.64 R18, [R1+0x1970] ;  /* 0x0019700001127983 */ /* 0x000f280000300a00 */
[----:B------:R-:W-:-:S02]  /*84fb0*/  IMAD.X R131, R17, 0x1, R3, P2 ;  /* 0x0000000111837824 */ /* 0x000fc400010e0603 */
[----:B------:R-:W4:Y:S01]  /*84fc0*/  LDL.LU.64 R16, [R1+0x18f8] ;  /* 0x0018f80001107983 */ /* 0x000f220000300a00 */
[----:B------:R-:W-:-:S04]  /*84fd0*/  IADD3 R134, P2, R14, R186, RZ ;  /* 0x000000ba0e867210 */ /* 0x000fc80007f5e0ff */
[----:B------:R-:W-:Y:S02]  /*84fe0*/  IADD3.X R133, R15, R3, RZ, P2, !PT ;  /* 0x000000030f857210 */ /* 0x000fe400017fe4ff */
[----:B------:R-:W4:Y:S01]  /*84ff0*/  LDL.LU.64 R14, [R1+0x18f0] ;  /* 0x0018f000010e7983 */ /* 0x000f220000300a00 */
[----:B------:R-:W-:-:S05]  /*85000*/  IADD3 R140, P2, R12, R186, RZ ;  /* 0x000000ba0c8c7210 */ /* 0x000fca0007f5e0ff */
[----:B------:R-:W-:Y:S02]  /*85010*/  IMAD.X R135, R13, 0x1, R3, P2 ;  /* 0x000000010d877824 */ /* 0x000fe400010e0603 */
[----:B------:R-:W4:Y:S01]  /*85020*/  LDL.LU.64 R12, [R1+0x1860] ;  /* 0x00186000010c7983 */ /* 0x000f220000300a00 */
[----:B------:R-:W-:-:S05]  /*85030*/  IADD3 R142, P2, R10, R186, RZ ;  /* 0x000000ba0a8e7210 */ /* 0x000fca0007f5e0ff */
[----:B------:R-:W-:Y:S02]  /*85040*/  IMAD.X R141, R11, 0x1, R3, P2 ;  /* 0x000000010b8d7824 */ /* 0x000fe400010e0603 */
[----:B------:R-:W4:Y:S01]  /*85050*/  LDL.LU.64 R10, [R1+0x1858] ;  /* 0x00185800010a7983 */ /* 0x000f220000300a00 */
[----:B--2---:R-:W-:-:S04]  /*85060*/  IADD3 R144, P2, R8, R186, RZ ;  /* 0x000000ba08907210 */ /* 0x004fc80007f5e0ff */
[----:B------:R-:W-:Y:S02]  /*85070*/  IADD3.X R143, R9, R3, RZ, P2, !PT ;  /* 0x00000003098f7210 */ /* 0x000fe400017fe4ff */
[----:B------:R-:W2:Y:S01]  /*85080*/  LDL.LU.64 R8, [R1+0x1850] ;  /* 0x0018500001087983 */ /* 0x000ea20000300a00 */
[----:B------:R-:W-:-:S05]  /*85090*/  IADD3 R146, P2, R6, R186, RZ ;  /* 0x000000ba06927210 */ /* 0x000fca0007f5e0ff */
[----:B------:R-:W-:Y:S02]  /*850a0*/  IMAD.X R145, R7, 0x1, R3, P2 ;  /* 0x0000000107917824 */ /* 0x000fe400010e0603 */
[----:B------:R-:W2:Y:S01]  /*850b0*/  LDL.LU.64 R6, [R1+0x1848] ;  /* 0x0018480001067983 */ /* 0x000ea20000300a00 */
[----:B---3--:R-:W-:-:S05]  /*850c0*/  IADD3 R152, P2, R4, R186, RZ ;  /* 0x000000ba04987210 */ /* 0x008fca0007f5e0ff */
[----:B------:R-:W-:Y:S02]  /*850d0*/  IMAD.X R147, R5, 0x1, R3, P2 ;  /* 0x0000000105937824 */ /* 0x000fe400010e0603 */
[----:B------:R-:W3:Y:S01]  /*850e0*/  LDL.LU.64 R4, [R1+0x1840] ;  /* 0x0018400001047983 */ /* 0x000ee20000300a00 */
        /* <DEDUP_REMOVED lines=16> */
[----:B----4-:R-:W-:-:S05]  /*851f0*/  IADD3 R170, P2, R18, R186, RZ ;  /* 0x000000ba12aa7210 */ /* 0x010fca0007f5e0ff */
        /* <DEDUP_REMOVED lines=8> */
[----:B------:R-:W-:Y:S01]  /*85280*/  IADD3.X R177, R11, R3, RZ, P2, !PT ;  /* 0x000000030bb17210 */ /* 0x000fe200017fe4ff */
[----:B------:R-:W-:Y:S01]  /*85290*/  IMAD.MOV.U32 R231, RZ, RZ, R103 ;  /* 0x000000ffffe77224 */ /* 0x000fe200078e0067 */
[----:B------:R-:W-:Y:S01]  /*852a0*/  MOV R230, R104 ;  /* 0x0000006800e67202 */ /* 0x000fe20000000f00 */
[----:B------:R-:W-:Y:S01]  /*852b0*/  IMAD.MOV.U32 R228, RZ, RZ, R106 ;  /* 0x000000ffffe47224 */ /* 0x000fe200078e006a */
[----:B------:R-:W-:Y:S01]  /*852c0*/  MOV R226, R108 ;  /* 0x0000006c00e27202 */ /* 0x000fe20000000f00 */
[----:B------:R-:W-:Y:S01]  /*852d0*/  IMAD.MOV.U32 R229, RZ, RZ, R105 ;  /* 0x000000ffffe57224 */ /* 0x000fe200078e0069 */
[----:B------:R-:W-:Y:S01]  /*852e0*/  MOV R225, R109 ;  /* 0x0000006d00e17202 */ /* 0x000fe20000000f00 */
[----:B------:R-:W-:Y:S02]  /*852f0*/  IMAD.MOV.U32 R227, RZ, RZ, R107 ;  /* 0x000000ffffe37224 */ /* 0x000fe400078e006b */
[----:B------:R-:W-:Y:S01]  /*85300*/  IMAD.MOV.U32 R224, RZ, RZ, R110 ;  /* 0x000000ffffe07224 */ /* 0x000fe200078e006e */
[----:B------:R-:W-:Y:S01]  /*85310*/  MOV R220, R114 ;  /* 0x0000007200dc7202 */ /* 0x000fe20000000f00 */
[----:B------:R-:W-:-:S02]  /*85320*/  IMAD.MOV.U32 R222, RZ, RZ, R112 ;  /* 0x000000ffffde7224 */ /* 0x000fc400078e0070 */
[----:B------:R-:W-:Y:S01]  /*85330*/  IMAD.MOV.U32 R223, RZ, RZ, R111 ;  /* 0x000000ffffdf7224 */ /* 0x000fe200078e006f */
[----:B------:R-:W-:Y:S01]  /*85340*/  MOV R219, R115 ;  /* 0x0000007300db7202 */ /* 0x000fe20000000f00 */
[----:B------:R-:W-:Y:S02]  /*85350*/  IMAD.MOV.U32 R221, RZ, RZ, R113 ;  /* 0x000000ffffdd7224 */ /* 0x000fe400078e0071 */
        /* <DEDUP_REMOVED lines=51> */
[----:B--2---:R-:W-:-:S05]  /*85690*/  IADD3 R180, P2, R8, R186, RZ ;  /* 0x000000ba08b47210 */ /* 0x004fca0007f5e0ff */
[----:B------:R-:W-:Y:S01]  /*856a0*/  IMAD.X R179, R9, 0x1, R3, P2 ;  /* 0x0000000109b37824 */ /* 0x000fe200010e0603 */
[----:B------:R-:W-:-:S05]  /*856b0*/  IADD3 R182, P2, R6, R186, RZ ;  /* 0x000000ba06b67210 */ /* 0x000fca0007f5e0ff */
[----:B------:R-:W-:Y:S01]  /*856c0*/  IMAD.X R181, R7, 0x1, R3, P2 ;  /* 0x0000000107b57824 */ /* 0x000fe200010e0603 */
[----:B------:R-:W-:Y:S01]  /*856d0*/  MOV R6, R100 ;  /* 0x0000006400067202 */ /* 0x000fe20000000f00 */
[----:B------:R-:W-:Y:S01]  /*856e0*/  IMAD.MOV.U32 R7, RZ, RZ, R99 ;  /* 0x000000ffff077224 */ /* 0x000fe200078e0063 */
[----:B------:R-:W-:Y:S02]  /*856f0*/  MOV R99, R101 ;  /* 0x0000006500637202 */ /* 0x000fe40000000f00 */
[----:B---3--:R-:W-:Y:S01]  /*85700*/  IADD3 R184, P2, R4, R186, RZ ;  /* 0x000000ba04b87210 */ /* 0x008fe20007f5e0ff */
[----:B------:R-:W-:-:S03]  /*85710*/  IMAD.MOV.U32 R4, RZ, RZ, R98 ;  /* 0x000000ffff047224 */ /* 0x000fc600078e0062 */
[----:B------:R-:W-:Y:S01]  /*85720*/  IADD3.X R183, R5, R3, RZ, P2, !PT ;  /* 0x0000000305b77210 */ /* 0x000fe200017fe4ff */
[----:B------:R-:W-:Y:S02]  /*85730*/  IMAD.MOV.U32 R5, RZ, RZ, R97 ;  /* 0x000000ffff057224 */ /* 0x000fe400078e0061 */
[----:B------:R-:W-:Y:S01]  /*85740*/  IMAD.MOV.U32 R98, RZ, RZ, R102 ;  /* 0x000000ffff627224 */ /* 0x000fe200078e0066 */
        /* <DEDUP_REMOVED lines=13> */
[----:B------:R-:W-:-:S03]  /*85820*/  MOV R103, R5 ;  /* 0x0000000500677202 */ /* 0x000fc60000000f00 */
[----:B------:R-:W-:Y:S01]  /*85830*/  STL.64 [R1+0x1df8], R212 ;  /* 0x001df8d401007387 */ /* 0x000fe20000100a00 */
[----:B------:R-:W-:-:S03]  /*85840*/  IMAD.MOV.U32 R100, RZ, RZ, R6 ;  /* 0x000000ffff647224 */ /* 0x000fc600078e0006 */
[----:B------:R-:W-:Y:S01]  /*85850*/  STL.64 [R1+0x1df0], R210 ;  /* 0x001df0d201007387 */ /* 0x000fe20000100a00 */
[----:B------:R-:W-:-:S03]  /*85860*/  IMAD.MOV.U32 R101, RZ, RZ, R7 ;  /* 0x000000ffff657224 */ /* 0x000fc600078e0007 */
[----:B------:R-:W-:Y:S04]  /*85870*/  STL.64 [R1+0x1838], R18 ;  /* 0x0018381201007387 */ /* 0x000fe80000100a00 */
[----:B------:R-:W-:Y:S04]  /*85880*/  STL.64 [R1+0x1d78], R208 ;  /* 0x001d78d001007387 */ /* 0x000fe80000100a00 */
[----:B------:R-:W-:Y:S04]  /*85890*/  STL.64 [R1+0x1d70], R206 ;  /* 0x001d70ce01007387 */ /* 0x000fe80000100a00 */
[----:B------:R-:W-:Y:S04]  /*858a0*/  STL.64 [R1+0x1cf8], R204 ;  /* 0x001cf8cc01007387 */ /* 0x000fe80000100a00 */
[----:B------:R-:W-:Y:S04]  /*858b0*/  STL.64 [R1+0x1cf0], R202 ;  /* 0x001cf0ca01007387 */ /* 0x000fe80000100a00 */
[----:B------:R-:W-:Y:S04]  /*858c0*/  STL.64 [R1+0x1c78], R200 ;  /* 0x001c78c801007387 */ /* 0x000fe80000100a00 */
[----:B------:R-:W-:Y:S04]  /*858d0*/  LDGSTS.E [R96+0x6100], desc[UR60][R102.64], P1 ;  /* 0x0610000066607fae */ /* 0x000fe8000892187c */
[----:B------:R-:W-:Y:S04]  /*858e0*/  STL.64 [R1+0x1c70], R198 ;  /* 0x001c70c601007387 */ /* 0x000fe80000100a00 */
[----:B------:R-:W-:Y:S04]  /*858f0*/  LDGSTS.E [R96+0x6180], desc[UR60][R100.64], P0 ;  /* 0x0618000064607fae */ /* 0x000fe8000812187c */
[----:B------:R2:W-:Y:S04]  /*85900*/  STL.64 [R1+0x1bf8], R14 ;  /* 0x001bf80e01007387 */ /* 0x0005e80000100a00 */
[----:B------:R-:W-:Y:S04]  /*85910*/  LDGSTS.E [R96+0x6900], desc[UR60][R98.64], P1 ;  /* 0x0690000062607fae */ /* 0x000fe8000892187c */
[----:B------:R3:W-:Y:S04]  /*85920*/  STL.64 [R1+0x1bf0], R10 ;  /* 0x001bf00a01007387 */ /* 0x0007e80000100a00 */
[----:B------:R-:W-:Y:S01]  /*85930*/  LDGSTS.E [R96+0x6980], desc[UR60][R230.64], P0 ;  /* 0x06980000e6607fae */ /* 0x000fe2000812187c */
[----:B-1----:R-:W-:-:S03]  /*85940*/  IMAD.MOV.U32 R4, RZ, RZ, R168 ;  /* 0x000000ffff047224 */ /* 0x002fc600078e00a8 */
[----:B------:R-:W-:Y:S01]  /*85950*/  STL.64 [R1+0x1b78], R196 ;  /* 0x001b78c401007387 */ /* 0x000fe20000100a00 */
[----:B------:R-:W-:-:S03]  /*85960*/  IMAD.MOV.U32 R5, RZ, RZ, R167 ;  /* 0x000000ffff057224 */ /* 0x000fc600078e00a7 */
[----:B------:R-:W-:Y:S04]  /*85970*/  LDGSTS.E [R96+0x7100], desc[UR60][R228.64], P1 ;  /* 0x07100000e4607fae */ /* 0x000fe8000892187c */
[----:B------:R-:W-:Y:S04]  /*85980*/  STL.64 [R1+0x1b70], R194 ;  /* 0x001b70c201007387 */ /* 0x000fe80000100a00 */
[----:B------:R-:W-:Y:S01]  /*85990*/  LDGSTS.E [R96+0x7180], desc[UR60][R226.64], P0 ;  /* 0x07180000e2607fae */ /* 0x000fe2000812187c */
[----:B------:R-:W-:-:S03]  /*859a0*/  IMAD.MOV.U32 R8, RZ, RZ, R172 ;  /* 0x000000ffff087224 */ /* 0x000fc600078e00ac */
[----:B------:R-:W-:Y:S01]  /*859b0*/  STL.64 [R1+0x1af8], R192 ;  /* 0x001af8c001007387 */ /* 0x000fe20000100a00 */
[----:B------:R-:W-:-:S03]  /*859c0*/  MOV R9, R171 ;  /* 0x000000ab00097202 */ /* 0x000fc60000000f00 */
[----:B------:R-:W-:Y:S04]  /*859d0*/  LDGSTS.E [R96+0x7900], desc[UR60][R224.64], P1 ;  /* 0x07900000e0607fae */ /* 0x000fe8000892187c */
[----:B------:R-:W-:Y:S04]  /*859e0*/  STL.64 [R1+0x1af0], R190 ;  /* 0x001af0be01007387 */ /* 0x000fe80000100a00 */
[----:B------:R-:W-:Y:S04]  /*859f0*/  LDGSTS.E [R96+0x7980], desc[UR60][R222.64], P0 ;  /* 0x07980000de607fae */ /* 0x000fe8000812187c */
[----:B------:R-:W-:Y:S04]  /*85a00*/  STL.64 [R1+0x1a78], R188 ;  /* 0x001a78bc01007387 */ /* 0x000fe80000100a00 */
[----:B------:R-:W-:Y:S04]  /*85a10*/  LDGSTS.E [R96+0x8100], desc[UR60][R220.64], P1 ;  /* 0x08100000dc607fae */ /* 0x000fe8000892187c */
[----:B------:R-:W-:Y:S04]  /*85a20*/  STL.64 [R1+0x1a70], R32 ;  /* 0x001a702001007387 */ /* 0x000fe80000100a00 */
[----:B------:R-:W-:Y:S01]  /*85a30*/  LDGSTS.E [R96+0x8180], desc[UR60][R218.64], P0 ;  /* 0x08180000da607fae */ /* 0x000fe2000812187c */
[----:B------:R-:W-:-:S03]  /*85a40*/  IMAD.MOV.U32 R20, RZ, RZ, R180 ;  /* 0x000000ffff147224 */ /* 0x000fc600078e00b4 */
[----:B------:R-:W-:Y:S01]  /*85a50*/  STL.64 [R1+0x19f8], R30 ;  /* 0x0019f81e01007387 */ /* 0x000fe20000100a00 */
[----:B------:R-:W-:-:S03]  /*85a60*/  IMAD.MOV.U32 R21, RZ, RZ, R179 ;  /* 0x000000ffff157224 */ /* 0x000fc600078e00b3 */
[----:B------:R-:W-:Y:S01]  /*85a70*/  LDGSTS.E [R96+0x8900], desc[UR60][R216.64], P1 ;  /* 0x08900000d8607fae */ /* 0x000fe2000892187c */
[----:B------:R-:W-:-:S03]  /*85a80*/  MOV R16, R182 ;  /* 0x000000b600107202 */ /* 0x000fc60000000f00 */
[----:B------:R1:W-:Y:S01]  /*85a90*/  STL.64 [R1+0x19f0], R12 ;  /* 0x0019f00c01007387 */ /* 0x0003e20000100a00 */
[----:B------:R-:W-:-:S03]  /*85aa0*/  IMAD.MOV.U32 R17, RZ, RZ, R181 ;  /* 0x000000ffff117224 */ /* 0x000fc600078e00b5 */
[----:B------:R-:W-:Y:S01]  /*85ab0*/  LDGSTS.E [R96+0x8980], desc[UR60][R214.64], P0 ;  /* 0x08980000d6607fae */ /* 0x000fe2000812187c */
[----:B------:R-:W-:-:S03]  /*85ac0*/  IMAD.MOV.U32 R6, RZ, RZ, R184 ;  /* 0x000000ffff067224 */ /* 0x000fc600078e00b8 */
[----:B------:R4:W-:Y:S01]  /*85ad0*/  STL.64 [R1+0x1978], R4 ;  /* 0x0019780401007387 */ /* 0x0009e20000100a00 */
[----:B------:R-:W-:-:S03]  /*85ae0*/  MOV R7, R183 ;  /* 0x000000b700077202 */ /* 0x000fc60000000f00 */
[----:B------:R-:W-:Y:S04]  /*85af0*/  LDGSTS.E [R96+0x9100], desc[UR60][R212.64], P1 ;  /* 0x09100000d4607fae */ /* 0x000fe8000892187c */
[----:B------:R-:W-:Y:S04]  /*85b00*/  STL.64 [R1+0x1970], R28 ;  /* 0x0019701c01007387 */ /* 0x000fe80000100a00 */
[----:B------:R-:W-:Y:S04]  /*85b10*/  LDGSTS.E [R96+0x9180], desc[UR60][R210.64], P0 ;  /* 0x09180000d2607fae */ /* 0x000fe8000812187c */
[----:B------:R4:W-:Y:S04]  /*85b20*/  STL.64 [R1+0x18f8], R8 ;  /* 0x0018f80801007387 */ /* 0x0009e80000100a00 */
[----:B------:R-:W-:Y:S04]  /*85b30*/  LDGSTS.E [R96+0x9900], desc[UR60][R208.64], P1 ;  /* 0x09900000d0607fae */ /* 0x000fe8000892187c */
[----:B------:R-:W-:Y:S04]  /*85b40*/  STL.64 [R1+0x18f0], R26 ;  /* 0x0018f01a01007387 */ /* 0x000fe80000100a00 */
        /* <DEDUP_REMOVED lines=9> */
[----:B------:R4:W-:Y:S04]  /*85be0*/  STL.64 [R1+0x1840], R6 ;  /* 0x0018400601007387 */ /* 0x0009e80000100a00 */
[----:B------:R4:W-:Y:S04]  /*85bf0*/  LDGSTS.E [R96+0xb100], desc[UR60][R14.64], P1 ;  /* 0x0b1000000e607fae */ /* 0x0009e8000892187c */
[----:B------:R4:W-:Y:S04]  /*85c00*/  LDGSTS.E [R96+0xb180], desc[UR60][R10.64], P0 ;  /* 0x0b1800000a607fae */ /* 0x0009e8000812187c */
[----:B------:R-:W-:Y:S04]  /*85c10*/  LDGSTS.E [R96+0xb900], desc[UR60][R196.64], P1 ;  /* 0x0b900000c4607fae */ /* 0x000fe8000892187c */
[----:B--2---:R-:W2:Y:S04]  /*85c20*/  LDL.LU R14, [R1+0x25b4] ;  /* 0x0025b400010e7983 */ /* 0x004ea80000300800 */
[----:B---3--:R-:W3:Y:S04]  /*85c30*/  LDL.LU R10, [R1+0x25bc] ;  /* 0x0025bc00010a7983 */ /* 0x008ee80000300800 */
[----:B------:R-:W3:Y:S04]  /*85c40*/  LDL.LU R15, [R1+0x25b0] ;  /* 0x0025b000010f7983 */ /* 0x000ee80000300800 */
[----:B------:R-:W3:Y:S04]  /*85c50*/  LDL.LU R11, [R1+0x25b8] ;  /* 0x0025b800010b7983 */ /* 0x000ee80000300800 */
        /* <DEDUP_REMOVED lines=9> */
[----:B-1----:R-:W3:Y:S04]  /*85cf0*/  LDL.LU R12, [R1+0x2634] ;  /* 0x00263400010c7983 */ /* 0x002ee80000300800 */
[----:B----4-:R-:W4:Y:S04]  /*85d00*/  LDL.LU R4, [R1+0x263c] ;  /* 0x00263c0001047983 */ /* 0x010f280000300800 */
[----:B------:R-:W4:Y:S04]  /*85d10*/  LDL.LU R13, [R1+0x2630] ;  /* 0x00263000010d7983 */ /* 0x000f280000300800 */
[----:B------:R-:W-:Y:S04]  /*85d20*/  LDGSTS.E [R96+0xe100], desc[UR60][R8.64], P1 ;  /* 0x0e10000008607fae */ /* 0x000fe8000892187c */
[----:B------:R-:W-:Y:S04]  /*85d30*/  LDGSTS.E [R96+0xe180], desc[UR60][R26.64], P0 ;  /* 0x0e1800001a607fae */ /* 0x000fe8000812187c */
[----:B------:R-:W-:Y:S04]  /*85d40*/  LDGSTS.E [R96+0xe900], desc[UR60][R24.64], P1 ;  /* 0x0e90000018607fae */ /* 0x000fe8000892187c */
[----:B------:R-:W4:Y:S04]  /*85d50*/  LDL.LU R8, [R1+0x2638] ;  /* 0x0026380001087983 */ /* 0x000f280000300800 */
        /* <DEDUP_REMOVED lines=11> */
[----:B--2---:R-:W-:-:S02]  /*85e10*/  IADD3 R14, P2, R14, R186, RZ ;  /* 0x000000ba0e0e7210 */ /* 0x004fc40007f5e0ff */
[----:B---3--:R-:W-:-:S03]  /*85e20*/  IADD3 R10, P3, R10, R186, RZ ;  /* 0x000000ba0a0a7210 */ /* 0x008fc60007f7e0ff */
[----:B------:R-:W-:Y:S01]  /*85e30*/  IMAD.X R15, R15, 0x1, R3, P2 ;  /* 0x000000010f0f7824 */ /* 0x000fe200010e0603 */
[----:B------:R2:W-:Y:S01]  /*85e40*/  STL [R1+0x25b4], R14 ;  /* 0x0025b40e01007387 */ /* 0x0005e20000100800 */
[----:B------:R-:W-:Y:S01]  /*85e50*/  IMAD.MOV.U32 R98, RZ, RZ, R14 ;  /* 0x000000ffff627224 */ /* 0x000fe200078e000e */
[----:B------:R-:W-:Y:S02]  /*85e60*/  IADD3.X R11, R11, R3, RZ, P3, !PT ;  /* 0x000000030b0b7210 */ /* 0x000fe40001ffe4ff */
[----:B------:R3:W-:Y:S04]  /*85e70*/  STL [R1+0x25b0], R15 ;  /* 0x0025b00f01007387 */ /* 0x0007e80000100800 */
[----:B------:R1:W-:Y:S04]  /*85e80*/  STL [R1+0x25bc], R10 ;  /* 0x0025bc0a01007387 */ /* 0x0003e80000100800 */
[----:B--2---:R-:W2:Y:S01]  /*85e90*/  LDL.LU R14, [R1+0x2730] ;  /* 0x00273000010e7983 */ /* 0x004ea20000300800 */
[----:B------:R-:W-:-:S03]  /*85ea0*/  IMAD.MOV.U32 R99, RZ, RZ, R15 ;  /* 0x000000ffff637224 */ /* 0x000fc600078e000f */
[----:B------:R4:W-:Y:S04]  /*85eb0*/  STL [R1+0x25b8], R11 ;  /* 0x0025b80b01007387 */ /* 0x0009e80000100800 */
[----:B---3--:R-:W3:Y:S01]  /*85ec0*/  LDL.LU R15, [R1+0x2738] ;  /* 0x00273800010f7983 */ /* 0x008ee20000300800 */
[----:B-1----:R-:W-:-:S05]  /*85ed0*/  VIADD R96, R185, UR10 ;  /* 0x0000000ab9607c36 */ /* 0x002fca0008000000 */
[----:B------:R1:W-:Y:S02]  /*85ee0*/  LDGSTS.E [R96+0x200], desc[UR60][R98.64], P1 ;  /* 0x0020000062607fae */ /* 0x0003e4000892187c */
[----:B-1----:R-:W-:Y:S02]  /*85ef0*/  MOV R98, R10 ;  /* 0x0000000a00627202 */ /* 0x002fe40000000f00 */
[-C--:B------:R-:W-:Y:S01]  /*85f00*/  IADD3 R12, P2, R12, R186.reuse, RZ ;  /* 0x000000ba0c0c7210 */ /* 0x080fe20007f5e0ff */
[----:B------:R-:W-:Y:S01]  /*85f10*/  IMAD.MOV.U32 R99, RZ, RZ, R11 ;  /* 0x000000ffff637224 */ /* 0x000fe200078e000b */
[----:B------:R-:W3:Y:S01]  /*85f20*/  LDL.LU R10, [R1+0x27b4] ;  /* 0x0027b400010a7983 */ /* 0x000ee20000300800 */
[----:B----4-:R-:W-:-:S03]  /*85f30*/  IADD3 R4, P3, R4, R186, RZ ;  /* 0x000000ba04047210 */ /* 0x010fc60007f7e0ff */
[----:B------:R-:W4:Y:S01]  /*85f40*/  LDL.LU R11, [R1+0x27bc] ;  /* 0x0027bc00010b7983 */ /* 0x000f220000300800 */
[----:B------:R-:W-:-:S03]  /*85f50*/  IMAD.X R13, R13, 0x1, R3, P2 ;  /* 0x000000010d0d7824 */ /* 0x000fc600010e0603 */
[----:B------:R-:W-:Y:S04]  /*85f60*/  STL [R1+0x2634], R12 ;  /* 0x0026340c01007387 */ /* 0x000fe80000100800 */
[----:B------:R1:W-:Y:S04]  /*85f70*/  LDGSTS.E [R96+0x280], desc[UR60][R98.64], P0 ;  /* 0x0028000062607fae */ /* 0x0003e8000812187c */
[----:B------:R1:W-:Y:S04]  /*85f80*/  STL [R1+0x2630], R13 ;  /* 0x0026300d01007387 */ /* 0x0003e80000100800 */
[----:B------:R-:W-:Y:S01]  /*85f90*/  STL [R1+0x263c], R4 ;  /* 0x00263c0401007387 */ /* 0x000fe20000100800 */
[----:B------:R-:W-:Y:S01]  /*85fa0*/  IADD3.X R8, R8, R3, RZ, P3, !PT ;  /* 0x0000000308087210 */ /* 0x000fe20001ffe4ff */
[----:B-1----:R-:W-:-:S02]  /*85fb0*/  IMAD.MOV.U32 R99, RZ, RZ, R13 ;  /* 0x000000ffff637224 */ /* 0x002fc400078e000d */
[----:B------:R-:W4:Y:S01]  /*85fc0*/  LDL.LU R13, [R1+0x27b0] ;  /* 0x0027b000010d7983 */ /* 0x000f220000300800 */
[----:B------:R-:W-:-:S03]  /*85fd0*/  IMAD.MOV.U32 R98, RZ, RZ, R12 ;  /* 0x000000ffff627224 */ /* 0x000fc600078e000c */
[----:B------:R1:W-:Y:S04]  /*85fe0*/  STL [R1+0x2638], R8 ;  /* 0x0026380801007387 */ /* 0x0003e80000100800 */
[----:B------:R-:W4:Y:S04]  /*85ff0*/  LDL.LU R12, [R1+0x27b8] ;  /* 0x0027b800010c7983 */ /* 0x000f280000300800 */
[----:B------:R1:W-:Y:S01]  /*86000*/  LDGSTS.E [R96+0xa00], desc[UR60][R98.64], P1 ;  /* 0x00a0000062607fae */ /* 0x0003e2000892187c */
[----:B------:R-:W-:Y:S01]  /*86010*/  IADD3 R6, P2, R6, R186, RZ ;  /* 0x000000ba06067210 */ /* 0x000fe20007f5e0ff */
[----:B-1----:R-:W-:Y:S01]  /*86020*/  IMAD.MOV.U32 R99, RZ, RZ, R8 ;  /* 0x000000ffff637224 */ /* 0x002fe200078e0008 */
[----:B------:R-:W-:Y:S01]  /*86030*/  MOV R98, R4 ;  /* 0x0000000400627202 */ /* 0x000fe20000000f00 */
[----:B------:R-:W4:Y:S01]  /*86040*/  LDL.LU R8, [R1+0x2834] ;  /* 0x0028340001087983 */ /* 0x000f220000300800 */
[----:B------:R-:W-:-:S03]  /*86050*/  IADD3 R16, P3, R16, R186, RZ ;  /* 0x000000ba10107210 */ /* 0x000fc60007f7e0ff */
[----:B------:R-:W4:Y:S01]  /*86060*/  LDL.LU R4, [R1+0x283c] ;  /* 0x00283c0001047983 */ /* 0x000f220000300800 */
[----:B------:R-:W-:-:S03]  /*86070*/  IMAD.X R9, R9, 0x1, R3, P2 ;  /* 0x0000000109097824 */ /* 0x000fc600010e0603 */
[----:B------:R-:W-:Y:S01]  /*86080*/  STL [R1+0x26b4], R6 ;  /* 0x0026b40601007387 */ /* 0x000fe20000100800 */
[----:B------:R-:W-:-:S03]  /*86090*/  IADD3.X R17, R17, R3, RZ, P3, !PT ;  /* 0x0000000311117210 */ /* 0x000fc60001ffe4ff */
[----:B------:R1:W-:Y:S04]  /*860a0*/  LDGSTS.E [R96+0xa80], desc[UR60][R98.64], P0 ;  /* 0x00a8000062607fae */ /* 0x0003e8000812187c */
[----:B------:R1:W-:Y:S04]  /*860b0*/  STL [R1+0x26b0], R9 ;  /* 0x0026b00901007387 */ /* 0x0003e80000100800 */
[----:B------:R-:W-:Y:S01]  /*860c0*/  STL [R1+0x26bc], R16 ;  /* 0x0026bc1001007387 */ /* 0x000fe20000100800 */
[----:B-1----:R-:W-:-:S03]  /*860d0*/  IMAD.MOV.U32 R99, RZ, RZ, R9 ;  /* 0x000000ffff637224 */ /* 0x002fc600078e0009 */
[----:B------:R-:W4:Y:S01]  /*860e0*/  LDL.LU R9, [R1+0x2830] ;  /* 0x0028300001097983 */ /* 0x000f220000300800 */
[----:B------:R-:W-:Y:S01]  /*860f0*/  IMAD.MOV.U32 R98, RZ, RZ, R6 ;  /* 0x000000ffff627224 */ /* 0x000fe200078e0006 */
[-C--:B------:R-:W-:Y:S02]  /*86100*/  IADD3 R5, P2, R5, R186.reuse, RZ ;  /* 0x000000ba05057210 */ /* 0x080fe40007f5e0ff */
[----:B------:R-:W-:Y:S04]  /*86110*/  STL [R1+0x26b8], R17 ;  /* 0x0026b81101007387 */ /* 0x000fe80000100800 */
[----:B------:R-:W4:Y:S01]  /*86120*/  LDL.LU R6, [R1+0x2838] ;  /* 0x0028380001067983 */ /* 0x000f220000300800 */
[----:B------:R-:W-:-:S03]  /*86130*/  IADD3 R7, P3, R7, R186, RZ ;  /* 0x000000ba07077210 */ /* 0x000fc60007f7e0ff */
[----:B------:R1:W-:Y:S04]  /*86140*/  LDGSTS.E [R96+0x1200], desc[UR60][R98.64], P1 ;  /* 0x0120000062607fae */ /* 0x0003e8000892187c */
[----:B------:R3:W-:Y:S01]  /*86150*/  STL [R1+0x2734], R5 ;  /* 0x0027340501007387 */ /* 0x0007e20000100800 */
[----:B-1----:R-:W-:Y:S01]  /*86160*/  MOV R98, R16 ;  /* 0x0000001000627202 */ /* 0x002fe20000000f00 */
[----:B------:R-:W-:-:S05]  /*86170*/  IMAD.MOV.U32 R99, RZ, RZ, R17 ;  /* 0x000000ffff637224 */ /* 0x000fca00078e0011 */
[----:B------:R1:W-:Y:S02]  /*86180*/  LDGSTS.E [R96+0x1280], desc[UR60][R98.64], P0 ;  /* 0x0128000062607fae */ /* 0x0003e4000812187c */
[----:B-1----:R-:W-:Y:S02]  /*86190*/  IMAD.MOV.U32 R98, RZ, RZ, R5 ;  /* 0x000000ffff627224 */ /* 0x002fe400078e0005 */
[----:B--2---:R-:W-:-:S04]  /*861a0*/  IMAD.X R14, R14, 0x1, R3, P2 ;  /* 0x000000010e0e7824 */ /* 0x004fc800010e0603 */
[----:B------:R-:W-:Y:S01]  /*861b0*/  IMAD.MOV.U32 R99, RZ, RZ, R14 ;  /* 0x000000ffff637224 */ /* 0x000fe200078e000e */
[----:B------:R1:W-:Y:S01]  /*861c0*/  STL [R1+0x2730], R14 ;  /* 0x0027300e01007387 */ /* 0x0003e20000100800 */
[----:B---3--:R-:W-:-:S03]  /*861d0*/  IADD3.X R15, R15, R3, RZ, P3, !PT ;  /* 0x000000030f0f7210 */ /* 0x008fc60001ffe4ff */
[----:B------:R2:W-:Y:S04]  /*861e0*/  STL [R1+0x273c], R7 ;  /* 0x00273c0701007387 */ /* 0x0005e80000100800 */
[----:B------:R-:W3:Y:S04]  /*861f0*/  LDL.LU R5, [R1+0x28b4] ;  /* 0x0028b40001057983 */ /* 0x000ee80000300800 */
[----:B------:R4:W-:Y:S04]  /*86200*/  STL [R1+0x2738], R15 ;  /* 0x0027380f01007387 */ /* 0x0009e80000100800 */
[----:B------:R2:W-:Y:S04]  /*86210*/  LDGSTS.E [R96+0x1a00], desc[UR60][R98.64], P1 ;  /* 0x01a0000062607fae */ /* 0x0005e8000892187c */
[----:B-1----:R-:W3:Y:S01]  /*86220*/  LDL.LU R14, [R1+0x28bc] ;  /* 0x0028bc00010e7983 */ /* 0x002ee20000300800 */
[----:B--2---:R-:W-:-:S03]  /*86230*/  MOV R98, R7 ;  /* 0x0000000700627202 */ /* 0x004fc60000000f00 */
[----:B------:R-:W2:Y:S04]  /*86240*/  LDL.LU R7, [R1+0x28b0] ;  /* 0x0028b00001077983 */ /* 0x000ea80000300800 */
[----:B------:R-:W2:Y:S01]  /*86250*/  LDL.LU R16, [R1+0x28b8] ;  /* 0x0028b80001107983 */ /* 0x000ea20000300800 */
[-C--:B------:R-:W-:Y:S02]  /*86260*/  IADD3 R10, P2, R10, R186.reuse, RZ ;  /* 0x000000ba0a0a7210 */ /* 0x080fe40007f5e0ff */
[----:B----4-:R-:W-:Y:S01]  /*86270*/  IADD3 R11, P3, R11, R186, RZ ;  /* 0x000000ba0b0b7210 */ /* 0x010fe20007f7e0ff */
[----:B------:R-:W-:Y:S02]  /*86280*/  IMAD.MOV.U32 R99, RZ, RZ, R15 ;  /* 0x000000ffff637224 */ /* 0x000fe400078e000f */
[----:B------:R1:W-:Y:S04]  /*86290*/  STL [R1+0x27b4], R10 ;  /* 0x0027b40a01007387 */ /* 0x0003e80000100800 */
[----:B------:R4:W-:Y:S01]  /*862a0*/  LDGSTS.E [R96+0x1a80], desc[UR60][R98.64], P0 ;  /* 0x01a8000062607fae */ /* 0x0009e2000812187c */
[----:B------:R-:W-:-:S05]  /*862b0*/  IMAD.X R13, R13, 0x1, R3, P2 ;  /* 0x000000010d0d7824 */ /* 0x000fca00010e0603 */
[----:B------:R-:W-:Y:S01]  /*862c0*/  STL [R1+0x27b0], R13 ;  /* 0x0027b00d01007387 */ /* 0x000fe20000100800 */
[----:B------:R-:W-:-:S03]  /*862d0*/  IADD3.X R12, R12, R3, RZ, P3, !PT ;  /* 0x000000030c0c7210 */ /* 0x000fc60001ffe4ff */
[----:B------:R-:W-:Y:S01]  /*862e0*/  STL [R1+0x27bc], R11 ;  /* 0x0027bc0b01007387 */ /* 0x000fe20000100800 */
[----:B----4-:R-:W-:-:S03]  /*862f0*/  IMAD.MOV.U32 R98, RZ, RZ, R10 ;  /* 0x000000ffff627224 */ /* 0x010fc600078e000a */
[----:B------:R-:W4:Y:S01]  /*86300*/  LDL.LU R15, [R1+0x2934] ;  /* 0x00293400010f7983 */ /* 0x000f220000300800 */
[----:B------:R-:W-:-:S03]  /*86310*/  IMAD.MOV.U32 R99, RZ, RZ, R13 ;  /* 0x000000ffff637224 */ /* 0x000fc600078e000d */
[----:B------:R1:W-:Y:S04]  /*86320*/  STL [R1+0x27b8], R12 ;  /* 0x0027b80c01007387 */ /* 0x0003e80000100800 */
[----:B-1----:R-:W4:Y:S04]  /*86330*/  LDL.LU R10, [R1+0x293c] ;  /* 0x00293c00010a7983 */ /* 0x002f280000300800 */
[----:B------:R-:W4:Y:S01]  /*86340*/  LDL.LU R17, [R1+0x2930] ;  /* 0x0029300001117983 */ /* 0x000f220000300800 */
[----:B------:R-:W-:-:S03]  /*86350*/  IADD3 R8, P2, R8, R186, RZ ;  /* 0x000000ba08087210 */ /* 0x000fc60007f5e0ff */
[----:B------:R1:W-:Y:S01]  /*86360*/  LDGSTS.E [R96+0x2200], desc[UR60][R98.64], P1 ;  /* 0x0220000062607fae */ /* 0x0003e2000892187c */
[----:B------:R-:W-:Y:S01]  /*86370*/  IADD3 R4, P3, R4, R186, RZ ;  /* 0x000000ba04047210 */ /* 0x000fe20007f7e0ff */
[----:B-1----:R-:W-:Y:S02]  /*86380*/  IMAD.MOV.U32 R99, RZ, RZ, R12 ;  /* 0x000000ffff637224 */ /* 0x002fe400078e000c */
[----:B------:R-:W4:Y:S01]  /*86390*/  LDL.LU R12, [R1+0x2938] ;  /* 0x00293800010c7983 */ /* 0x000f220000300800 */
[----:B------:R-:W-:-:S03]  /*863a0*/  MOV R98, R11 ;  /* 0x0000000b00627202 */ /* 0x000fc60000000f00 */
[----:B------:R1:W-:Y:S04]  /*863b0*/  STL [R1+0x2834], R8 ;  /* 0x0028340801007387 */ /* 0x0003e80000100800 */
[----:B------:R1:W-:Y:S01]  /*863c0*/  LDGSTS.E [R96+0x2280], desc[UR60][R98.64], P0 ;  /* 0x0228000062607fae */ /* 0x0003e2000812187c */
[----:B------:R-:W-:-:S05]  /*863d0*/  IMAD.X R9, R9, 0x1, R3, P2 ;  /* 0x0000000109097824 */ /* 0x000fca00010e0603 */
[----:B------:R1:W-:Y:S01]  /*863e0*/  STL [R1+0x2830], R9 ;  /* 0x0028300901007387 */ /* 0x0003e20000100800 */
[----:B------:R-:W-:-:S03]  /*863f0*/  IADD3.X R6, R6, R3, RZ, P3, !PT ;  /* 0x0000000306067210 */ /* 0x000fc60001ffe4ff */
[----:B------:R-:W-:Y:S01]  /*86400*/  STL [R1+0x283c], R4 ;  /* 0x00283c0401007387 */ /* 0x000fe20000100800 */
[----:B-1----:R-:W-:-:S03]  /*86410*/  IMAD.MOV.U32 R98, RZ, RZ, R8 ;  /* 0x000000ffff627224 */ /* 0x002fc600078e0008 */
[----:B------:R-:W4:Y:S04]  /*86420*/  LDL.LU R11, [R1+0x29b4] ;  /* 0x0029b400010b7983 */ /* 0x000f280000300800 */
[----:B------:R1:W-:Y:S04]  /*86430*/  STL [R1+0x2838], R6 ;  /* 0x0028380601007387 */ /* 0x0003e80000100800 */
[----:B------:R-:W4:Y:S04]  /*86440*/  LDL.LU R8, [R1+0x29bc] ;  /* 0x0029bc0001087983 */ /* 0x000f280000300800 */
[----:B------:R-:W4:Y:S01]  /*86450*/  LDL.LU R13, [R1+0x29b0] ;  /* 0x0029b000010d7983 */ /* 0x000f220000300800 */
[----:B------:R-:W-:-:S03]  /*86460*/  IMAD.MOV.U32 R99, RZ, RZ, R9 ;  /* 0x000000ffff637224 */ /* 0x000fc600078e0009 */
[----:B------:R-:W4:Y:S04]  /*86470*/  LDL.LU R9, [R1+0x29b8] ;  /* 0x0029b80001097983 */ /* 0x000f280000300800 */
[----:B------:R1:W-:Y:S02]  /*86480*/  LDGSTS.E [R96+0x2a00], desc[UR60][R98.64], P1 ;  /* 0x02a0000062607fae */ /* 0x0003e4000892187c */
[----:B-1----:R-:W-:Y:S01]  /*86490*/  MOV R98, R4 ;  /* 0x0000000400627202 */ /* 0x002fe20000000f00 */
[----:B------:R-:W-:Y:S02]  /*864a0*/  IMAD.MOV.U32 R99, RZ, RZ, R6 ;  /* 0x000000ffff637224 */ /* 0x000fe400078e0006 */
[----:B------:R-:W4:Y:S04]  /*864b0*/  LDL.LU R6, [R1+0x2a34] ;  /* 0x002a340001067983 */ /* 0x000f280000300800 */
[----:B------:R-:W4:Y:S04]  /*864c0*/  LDL.LU R4, [R1+0x2a3c] ;  /* 0x002a3c0001047983 */ /* 0x000f280000300800 */
[----:B------:R1:W-:Y:S01]  /*864d0*/  LDGSTS.E [R96+0x2a80], desc[UR60][R98.64], P0 ;  /* 0x02a8000062607fae */ /* 0x0003e2000812187c */
[----:B---3--:R-:W-:-:S05]  /*864e0*/  IADD3 R5, P2, R5, R186, RZ ;  /* 0x000000ba05057210 */ /* 0x008fca0007f5e0ff */
[----:B------:R-:W-:Y:S01]  /*864f0*/  STL [R1+0x28b4], R5 ;  /* 0x0028b40501007387 */ /* 0x000fe20000100800 */
[----:B------:R-:W-:Y:S01]  /*86500*/  IADD3 R14, P3, R14, R186, RZ ;  /* 0x000000ba0e0e7210 */ /* 0x000fe20007f7e0ff */
[----:B--2---:R-:W-:-:S04]  /*86510*/  IMAD.X R7, R7, 0x1, R3, P2 ;  /* 0x0000000107077824 */ /* 0x004fc800010e0603 */
[----:B-1----:R-:W-:Y:S01]  /*86520*/  IMAD.MOV.U32 R99, RZ, RZ, R7 ;  /* 0x000000ffff637224 */ /* 0x002fe200078e0007 */
[----:B------:R1:W-:Y:S04]  /*86530*/  STL [R1+0x28b0], R7 ;  /* 0x0028b00701007387 */ /* 0x0003e80000100800 */
[----:B------:R-:W-:Y:S04]  /*86540*/  STL [R1+0x28bc], R14 ;  /* 0x0028bc0e01007387 */ /* 0x000fe80000100800 */
[----:B-1----:R-:W2:Y:S01]  /*86550*/  LDL.LU R7, [R1+0x2a30] ;  /* 0x002a300001077983 */ /* 0x002ea20000300800 */
[----:B------:R-:W-:Y:S01]  /*86560*/  IADD3.X R16, R16, R3, RZ, P3, !PT ;  /* 0x0000000310107210 */ /* 0x000fe20001ffe4ff */
[----:B------:R-:W-:-:S04]  /*86570*/  IMAD.MOV.U32 R98, RZ, RZ, R5 ;  /* 0x000000ffff627224 */ /* 0x000fc800078e0005 */
[----:B------:R1:W-:Y:S04]  /*86580*/  STL [R1+0x28b8], R16 ;  /* 0x0028b81001007387 */ /* 0x0003e80000100800 */
[----:B------:R-:W3:Y:S04]  /*86590*/  LDL.LU R5, [R1+0x2a38] ;  /* 0x002a380001057983 */ /* 0x000ee80000300800 */
[----:B------:R1:W-:Y:S01]  /*865a0*/  LDGSTS.E [R96+0x3200], desc[UR60][R98.64], P1 ;  /* 0x0320000062607fae */ /* 0x0003e2000892187c */
[----:B----4-:R-:W-:Y:S02]  /*865b0*/  IADD3 R15, P2, R15, R186, RZ ;  /* 0x000000ba0f0f7210 */ /* 0x010fe40007f5e0ff */
[----:B-1----:R-:W-:Y:S01]  /*865c0*/  MOV R98, R14 ;  /* 0x0000000e00627202 */ /* 0x002fe20000000f00 */
[----:B------:R-:W-:-:S02]  /*865d0*/  IMAD.MOV.U32 R99, RZ, RZ, R16 ;  /* 0x000000ffff637224 */ /* 0x000fc400078e0010 */
[----:B------:R-:W4:Y:S01]  /*865e0*/  LDL.LU R16, [R1+0x2ab4] ;  /* 0x002ab40001107983 */ /* 0x000f220000300800 */
[----:B------:R-:W-:-:S03]  /*865f0*/  IADD3 R10, P3, R10, R186, RZ ;  /* 0x000000ba0a0a7210 */ /* 0x000fc60007f7e0ff */
        /* <DEDUP_REMOVED lines=13> */
[----:B------:R-:W-:Y:S02]  /*866d0*/  IADD3 R11, P2, R11, R186, RZ ;  /* 0x000000ba0b0b7210 */ /* 0x000fe40007f5e0ff */
[----:B-1----:R-:W-:Y:S01]  /*866e0*/  MOV R98, R10 ;  /* 0x0000000a00627202 */ /* 0x002fe20000000f00 */
[----:B------:R-:W-:-:S02]  /*866f0*/  IMAD.MOV.U32 R99, RZ, RZ, R12 ;  /* 0x000000ffff637224 */ /* 0x000fc400078e000c */
        /* <DEDUP_REMOVED lines=13> */
[----:B------:R1:W-:Y:S04]  /*867d0*/  STL [R1+0x29b8], R9 ;  /* 0x0029b80901007387 */ /* 0x0003e80000100800 */
[----:B------:R-:W4:Y:S01]  /*867e0*/  LDL.LU R11, [R1+0x2b38] ;  /* 0x002b3800010b7983 */ /* 0x000f220000300800 */
[----:B------:R-:W-:-:S03]  /*867f0*/  IADD3 R4, P3, R4, R186, RZ ;  /* 0x000000ba04047210 */ /* 0x000fc60007f7e0ff */
[----:B------:R-:W-:Y:S04]  /*86800*/  STL [R1+0x2a34], R6 ;  /* 0x002a340601007387 */ /* 0x000fe80000100800 */
[----:B------:R1:W-:Y:S02]  /*86810*/  LDGSTS.E [R96+0x4200], desc[UR60][R98.64], P1 ;  /* 0x0420000062607fae */ /* 0x0003e4000892187c */
[----:B-1----:R-:W-:Y:S01]  /*86820*/  MOV R98, R8 ;  /* 0x0000000800627202 */ /* 0x002fe20000000f00 */
[----:B------:R-:W-:-:S05]  /*86830*/  IMAD.MOV.U32 R99, RZ, RZ, R9 ;  /* 0x000000ffff637224 */ /* 0x000fca00078e0009 */
[----:B------:R1:W-:Y:S02]  /*86840*/  LDGSTS.E [R96+0x4280], desc[UR60][R98.64], P0 ;  /* 0x0428000062607fae */ /* 0x0003e4000812187c */
[----:B-1----:R-:W-:Y:S02]  /*86850*/  IMAD.MOV.U32 R98, RZ, RZ, R6 ;  /* 0x000000ffff627224 */ /* 0x002fe400078e0006 */
[----:B--2---:R-:W-:-:S05]  /*86860*/  IMAD.X R7, R7, 0x1, R3, P2 ;  /* 0x0000000107077824 */ /* 0x004fca00010e0603 */
[----:B------:R1:W-:Y:S04]  /*86870*/  STL [R1+0x2a30], R7 ;  /* 0x002a300701007387 */ /* 0x0003e80000100800 */
[----:B------:R-:W-:Y:S04]  /*86880*/  STL [R1+0x2a3c], R4 ;  /* 0x002a3c0401007387 */ /* 0x000fe80000100800 */
[----:B------:R-:W2:Y:S01]  /*86890*/  LDL.LU.64 R8, [R1+0x20e8] ;  /* 0x0020e80001087983 */ /* 0x000ea20000300a00 */
[----:B---3--:R-:W-:Y:S01]  /*868a0*/  IADD3.X R5, R5, R3, RZ, P3, !PT ;  /* 0x0000000305057210 */ /* 0x008fe20001ffe4ff */
[----:B------:R-:W-:-:S04]  /*868b0*/  IMAD.MOV.U32 R99, RZ, RZ, R7 ;  /* 0x000000ffff637224 */ /* 0x000fc800078e0007 */
[----:B------:R3:W-:Y:S04]  /*868c0*/  STL [R1+0x2a38], R5 ;  /* 0x002a380501007387 */ /* 0x0007e80000100800 */
[----:B-1----:R-:W2:Y:S04]  /*868d0*/  LDL.LU.64 R6, [R1+0x20e0] ;  /* 0x0020e00001067983 */ /* 0x002ea80000300a00 */
[----:B------:R1:W-:Y:S02]  /*868e0*/  LDGSTS.E [R96+0x4a00], desc[UR60][R98.64], P1 ;  /* 0x04a0000062607fae */ /* 0x0003e4000892187c */
[----:B-1----:R-:W-:Y:S01]  /*868f0*/  MOV R98, R4 ;  /* 0x0000000400627202 */ /* 0x002fe20000000f00 */
[----:B------:R-:W-:-:S02]  /*86900*/  IMAD.MOV.U32 R99, RZ, RZ, R5 ;  /* 0x000000ffff637224 */ /* 0x000fc400078e0005 */
[----:B---3--:R-:W3:Y:S01]  /*86910*/  LDL.LU.64 R4, [R1+0x2068] ;  /* 0x0020680001047983 */ /* 0x008ee20000300a00 */
[-C--:B----4-:R-:W-:Y:S02]  /*86920*/  IADD3 R16, P2, R16, R186.reuse, RZ ;  /* 0x000000ba10107210 */ /* 0x090fe40007f5e0ff */
[----:B------:R-:W-:Y:S01]  /*86930*/  IADD3 R14, P3, R14, R186, RZ ;  /* 0x000000ba0e0e7210 */ /* 0x000fe20007f7e0ff */
[----:B------:R-:W4:Y:S04]  /*86940*/  LDL.LU.64 R20, [R1+0x2060] ;  /* 0x0020600001147983 */ /* 0x000f280000300a00 */
[----:B------:R-:W-:Y:S04]  /*86950*/  STL [R1+0x2ab4], R16 ;  /* 0x002ab41001007387 */ /* 0x000fe80000100800 */
[----:B------:R1:W-:Y:S01]  /*86960*/  LDGSTS.E [R96+0x4a80], desc[UR60][R98.64], P0 ;  /* 0x04a8000062607fae */ /* 0x0003e2000812187c */
[----:B------:R-:W-:-:S05]  /*86970*/  IMAD.X R17, R17, 0x1, R3, P2 ;  /* 0x0000000111117824 */ /* 0x000fca00010e0603 */
[----:B------:R1:W-:Y:S01]  /*86980*/  STL [R1+0x2ab0], R17 ;  /* 0x002ab01101007387 */ /* 0x0003e20000100800 */
[----:B------:R-:W-:-:S03]  /*86990*/  IADD3.X R15, R15, R3, RZ, P3, !PT ;  /* 0x000000030f0f7210 */ /* 0x000fc60001ffe4ff */
[----:B------:R-:W-:Y:S04]  /*869a0*/  STL [R1+0x2abc], R14 ;  /* 0x002abc0e01007387 */ /* 0x000fe80000100800 */
[----:B------:R-:W4:Y:S01]  /*869b0*/  LDL.LU.64 R18, [R1+0x1fe8] ;  /* 0x001fe80001127983 */ /* 0x000f220000300a00 */
[----:B-1----:R-:W-:Y:S02]  /*869c0*/  IMAD.MOV.U32 R98, RZ, RZ, R16 ;  /* 0x000000ffff627224 */ /* 0x002fe400078e0010 */
[----:B------:R-:W-:Y:S01]  /*869d0*/  IMAD.MOV.U32 R99, RZ, RZ, R17 ;  /* 0x000000ffff637224 */ /* 0x000fe200078e0011 */
[----:B------:R1:W-:Y:S04]  /*869e0*/  STL [R1+0x2ab8], R15 ;  /* 0x002ab80f01007387 */ /* 0x0003e80000100800 */
[----:B------:R-:W4:Y:S04]  /*869f0*/  LDL.LU.64 R16, [R1+0x1fe0] ;  /* 0x001fe00001107983 */ /* 0x000f280000300a00 */
[----:B------:R-:W4:Y:S01]  /*86a00*/  LDL.LU.64 R26, [R1+0x1f68] ;  /* 0x001f6800011a7983 */ /* 0x000f220000300a00 */
[----:B------:R-:W-:-:S03]  /*86a10*/  IADD3 R12, P2, R12, R186, RZ ;  /* 0x000000ba0c0c7210 */ /* 0x000fc60007f5e0ff */
[----:B------:R1:W-:Y:S01]  /*86a20*/  LDGSTS.E [R96+0x5200], desc[UR60][R98.64], P1 ;  /* 0x0520000062607fae */ /* 0x0003e2000892187c */
[----:B------:R-:W-:Y:S02]  /*86a30*/  IADD3 R10, P3, R10, R186, RZ ;  /* 0x000000ba0a0a7210 */ /* 0x000fe40007f7e0ff */
[----:B-1----:R-:W-:Y:S01]  /*86a40*/  MOV R98, R14 ;  /* 0x0000000e00627202 */ /* 0x002fe20000000f00 */
[----:B------:R-:W-:Y:S02]  /*86a50*/  IMAD.MOV.U32 R99, RZ, RZ, R15 ;  /* 0x000000ffff637224 */ /* 0x000fe400078e000f */
[----:B------:R-:W4:Y:S04]  /*86a60*/  LDL.LU.64 R14, [R1+0x1f60] ;  /* 0x001f6000010e7983 */ /* 0x000f280000300a00 */
[----:B------:R-:W-:Y:S04]  /*86a70*/  STL [R1+0x2b34], R12 ;  /* 0x002b340c01007387 */ /* 0x000fe80000100800 */
[----:B------:R1:W-:Y:S01]  /*86a80*/  LDGSTS.E [R96+0x5280], desc[UR60][R98.64], P0 ;  /* 0x0528000062607fae */ /* 0x0003e2000812187c */
[----:B------:R-:W-:-:S05]  /*86a90*/  IMAD.X R13, R13, 0x1, R3, P2 ;  /* 0x000000010d0d7824 */ /* 0x000fca00010e0603 */
[----:B------:R1:W-:Y:S01]  /*86aa0*/  STL [R1+0x2b30], R13 ;  /* 0x002b300d01007387 */ /* 0x0003e20000100800 */
[----:B------:R-:W-:-:S03]  /*86ab0*/  IADD3.X R11, R11, R3, RZ, P3, !PT ;  /* 0x000000030b0b7210 */ /* 0x000fc60001ffe4ff */
[----:B------:R-:W-:Y:S01]  /*86ac0*/  STL [R1+0x2b3c], R10 ;  /* 0x002b3c0a01007387 */ /* 0x000fe20000100800 */
[----:B-1----:R-:W-:Y:S02]  /*86ad0*/  IMAD.MOV.U32 R98, RZ, RZ, R12 ;  /* 0x000000ffff627224 */ /* 0x002fe400078e000c */
[----:B------:R-:W-:Y:S02]  /*86ae0*/  IMAD.MOV.U32 R99, RZ, RZ, R13 ;  /* 0x000000ffff637224 */ /* 0x000fe400078e000d */
[----:B------:R-:W4:Y:S04]  /*86af0*/  LDL.LU.64 R12, [R1+0x1ee8] ;  /* 0x001ee800010c7983 */ /* 0x000f280000300a00 */
[----:B------:R1:W-:Y:S04]  /*86b00*/  LDGSTS.E [R96+0x5a00], desc[UR60][R98.64], P1 ;  /* 0x05a0000062607fae */ /* 0x0003e8000892187c */
[----:B------:R1:W-:Y:S04]  /*86b10*/  STL [R1+0x2b38], R11 ;  /* 0x002b380b01007387 */ /* 0x0003e80000100800 */
[----:B------:R-:W4:Y:S01]  /*86b20*/  LDL.LU.64 R24, [R1+0x1ee0] ;  /* 0x001ee00001187983 */ /* 0x000f220000300a00 */
[----:B-1----:R-:W-:Y:S01]  /*86b30*/  MOV R98, R10 ;  /* 0x0000000a00627202 */ /* 0x002fe20000000f00 */
[----:B------:R-:W-:-:S02]  /*86b40*/  IMAD.MOV.U32 R99, RZ, RZ, R11 ;  /* 0x000000ffff637224 */ /* 0x000fc400078e000b */
[----:B------:R-:W4:Y:S04]  /*86b50*/  LDL.LU.64 R10, [R1+0x1e68] ;  /* 0x001e6800010a7983 */ /* 0x000f280000300a00 */
[----:B------:R2:W-:Y:S02]  /*86b60*/  LDGSTS.E [R96+0x5a80], desc[UR60][R98.64], P0 ;  /* 0x05a8000062607fae */ /* 0x0005e4000812187c */
[----:B--2---:R-:W-:-:S05]  /*86b70*/  IADD3 R98, P2, R8, R186, RZ ;  /* 0x000000ba08627210 */ /* 0x004fca0007f5e0ff */
[----:B------:R-:W-:Y:S02]  /*86b80*/  IMAD.X R97, R9, 0x1, R3, P2 ;  /* 0x0000000109617824 */ /* 0x000fe400010e0603 */
[----:B------:R-:W2:Y:S01]  /*86b90*/  LDL.LU.64 R8, [R1+0x1e60] ;  /* 0x001e600001087983 */ /* 0x000ea20000300a00 */
[----:B------:R-:W-:-:S03]  /*86ba0*/  IADD3 R100, P2, R6, R186, RZ ;  /* 0x000000ba06647210 */ /* 0x000fc60007f5e0ff */
[----:B------:R-:W2:Y:S01]  /*86bb0*/  LDL.LU.64 R22, [R1+0x1de8] ;  /* 0x001de80001167983 */ /* 0x000ea20000300a00 */
[----:B------:R-:W-:-:S03]  /*86bc0*/  IADD3.X R99, R7, R3, RZ, P2, !PT ;  /* 0x0000000307637210 */ /* 0x000fc600017fe4ff */
[----:B------:R-:W2:Y:S01]  /*86bd0*/  LDL.LU.64 R6, [R1+0x1de0] ;  /* 0x001de00001067983 */ /* 0x000ea20000300a00 */
[----:B---3--:R-:W-:-:S05]  /*86be0*/  IADD3 R102, P2, R4, R186, RZ ;  /* 0x000000ba04667210 */ /* 0x008fca0007f5e0ff */
[----:B------:R-:W-:Y:S02]  /*86bf0*/  IMAD.X R101, R5, 0x1, R3, P2 ;  /* 0x0000000105657824 */ /* 0x000fe400010e0603 */
[----:B------:R-:W3:Y:S01]  /*86c00*/  LDL.LU.64 R4, [R1+0x1d68] ;  /* 0x001d680001047983 */ /* 0x000ee20000300a00 */
[----:B----4-:R-:W-:-:S05]  /*86c10*/  IADD3 R104, P2, R20, R186, RZ ;  /* 0x000000ba14687210 */ /* 0x010fca0007f5e0ff */
[----:B------:R-:W-:Y:S02]  /*86c20*/  IMAD.X R103, R21, 0x1, R3, P2 ;  /* 0x0000000115677824 */ /* 0x000fe400010e0603 */
[----:B------:R-:W4:Y:S01]  /*86c30*/  LDL.LU.64 R20, [R1+0x1d60] ;  /* 0x001d600001147983 */ /* 0x000f220000300a00 */
[----:B------:R-:W-:-:S04]  /*86c40*/  IADD3 R106, P2, R18, R186, RZ ;  /* 0x000000ba126a7210 */ /* 0x000fc80007f5e0ff */
[----:B------:R-:W-:Y:S02]  /*86c50*/  IADD3.X R105, R19, R3, RZ, P2, !PT ;  /* 0x0000000313697210 */ /* 0x000fe400017fe4ff */
[----:B------:R-:W4:Y:S01]  /*86c60*/  LDL.LU.64 R18, [R1+0x1ce8] ;  /* 0x001ce80001127983 */ /* 0x000f220000300a00 */
[----:B------:R-:W-:-:S05]  /*86c70*/  IADD3 R108, P2, R16, R186, RZ ;  /* 0x000000ba106c7210 */ /* 0x000fca0007f5e0ff */
[--C-:B------:R-:W-:Y:S01]  /*86c80*/  IMAD.X R107, R17, 0x1, R3.reuse, P2 ;  /* 0x00000001116b7824 */ /* 0x100fe200010e0603 */
[-C--:B------:R-:W-:Y:S01]  /*86c90*/  IADD3 R110, P2, R26, R186.reuse, RZ ;  /* 0x000000ba1a6e7210 */ /* 0x080fe20007f5e0ff */
[----:B------:R-:W4:Y:S04]  /*86ca0*/  LDL.LU.64 R16, [R1+0x1ce0] ;  /* 0x001ce00001107983 */ /* 0x000f280000300a00 */
[----:B------:R-:W-:Y:S01]  /*86cb0*/  IMAD.X R109, R27, 0x1, R3, P2 ;  /* 0x000000011b6d7824 */ /* 0x000fe200010e0603 */
[----:B------:R-:W-:-:S04]  /*86cc0*/  IADD3 R112, P2, R14, R186, RZ ;  /* 0x000000ba0e707210 */ /* 0x000fc80007f5e0ff */
[----:B------:R-:W-:Y:S02]  /*86cd0*/  IADD3.X R111, R15, R3, RZ, P2, !PT ;  /* 0x000000030f6f7210 */ /* 0x000fe400017fe4ff */
[----:B------:R-:W4:Y:S01]  /*86ce0*/  LDL.LU.64 R14, [R1+0x1c68] ;  /* 0x001c6800010e7983 */ /* 0x000f220000300a00 */
[----:B------:R-:W-:-:S05]  /*86cf0*/  IADD3 R114, P2, R12, R186, RZ ;  /* 0x000000ba0c727210 */ /* 0x000fca0007f5e0ff */
[----:B------:R-:W-:Y:S02]  /*86d00*/  IMAD.X R113, R13, 0x1, R3, P2 ;  /* 0x000000010d717824 */ /* 0x000fe400010e0603 */
[----:B------:R-:W4:Y:S01]  /*86d10*/  LDL.LU.64 R12, [R1+0x1c60] ;  /* 0x001c6000010c7983 */ /* 0x000f220000300a00 */
[----:B------:R-:W-:-:S05]  /*86d20*/  IADD3 R116, P2, R24, R186, RZ ;  /* 0x000000ba18747210 */ /* 0x000fca0007f5e0ff */
[----:B------:R-:W-:Y:S01]  /*86d30*/  IMAD.X R115, R25, 0x1, R3, P2 ;  /* 0x0000000119737824 */ /* 0x000fe200010e0603 */
[----:B------:R-:W-:-:S04]  /*86d40*/  IADD3 R118, P2, R10, R186, RZ ;  /* 0x000000ba0a767210 */ /* 0x000fc80007f5e0ff */
[----:B------:R-:W-:Y:S02]  /*86d50*/  IADD3.X R117, R11, R3, RZ, P2, !PT ;  /* 0x000000030b757210 */ /* 0x000fe400017fe4ff */
[----:B------:R-:W4:Y:S01]  /*86d60*/  LDL.LU.64 R10, [R1+0x1be8] ;  /* 0x001be800010a7983 */ /* 0x000f220000300a00 */
[----:B--2---:R-:W-:-:S05]  /*86d70*/  IADD3 R120, P2, R8, R186, RZ ;  /* 0x000000ba08787210 */ /* 0x004fca0007f5e0ff */
[--C-:B------:R-:W-:Y:S01]  /*86d80*/  IMAD.X R119, R9, 0x1, R3.reuse, P2 ;  /* 0x0000000109777824 */ /* 0x100fe200010e0603 */
[-C--:B------:R-:W-:Y:S01]  /*86d90*/  IADD3 R122, P2, R22, R186.reuse, RZ ;  /* 0x000000ba167a7210 */ /* 0x080fe20007f5e0ff */
[----:B------:R-:W2:Y:S04]  /*86da0*/  LDL.LU.64 R8, [R1+0x1be0] ;  /* 0x001be00001087983 */ /* 0x000ea80000300a00 */
[----:B------:R-:W-:Y:S01]  /*86db0*/  IMAD.X R121, R23, 0x1, R3, P2 ;  /* 0x0000000117797824 */ /* 0x000fe200010e0603 */
[----:B------:R-:W-:-:S04]  /*86dc0*/  IADD3 R124, P2, R6, R186, RZ ;  /* 0x000000ba067c7210 */ /* 0x000fc80007f5e0ff */
[----:B------:R-:W-:Y:S02]  /*86dd0*/  IADD3.X R123, R7, R3, RZ, P2, !PT ;  /* 0x00000003077b7210 */ /* 0x000fe400017fe4ff */
        /* <DEDUP_REMOVED lines=10> */
[----:B----4-:R-:W-:-:S03]  /*86e80*/  IADD3 R128, P2, R20, R186, RZ ;  /* 0x000000ba14807210 */ /* 0x010fc60007f5e0ff */
[----:B------:R-:W4:Y:S02]  /*86e90*/  LDL.LU.64 R22, [R1+0x1968] ;  /* 0x0019680001167983 */ /* 0x000f240000300a00 */
[--C-:B------:R-:W-:Y:S01]  /*86ea0*/  IMAD.X R127, R21, 0x1, R3.reuse, P2 ;  /* 0x00000001157f7824 */ /* 0x100fe200010e0603 */
[-C--:B------:R-:W-:Y:S01]  /*86eb0*/  IADD3 R130, P2, R18, R186.reuse, RZ ;  /* 0x000000ba12827210 */ /* 0x080fe20007f5e0ff */
[----:B------:R-:W4:Y:S03]  /*86ec0*/  LDL.LU.64 R20, [R1+0x1960] ;  /* 0x0019600001147983 */ /* 0x000f260000300a00 */
[----:B------:R-:W-:Y:S02]  /*86ed0*/  IADD3.X R129, R19, R3, RZ, P2, !PT ;  /* 0x0000000313817210 */ /* 0x000fe400017fe4ff */
[----:B------:R-:W-:Y:S01]  /*86ee0*/  IADD3 R132, P2, R16, R186, RZ ;  /* 0x000000ba10847210 */ /* 0x000fe20007f5e0ff */
[----:B------:R-:W4:Y:S04]  /*86ef0*/  LDL.LU.64 R18, [R1+0x18e8] ;  /* 0x0018e80001127983 */ /* 0x000f280000300a00 */
[----:B------:R-:W-:-:S02]  /*86f00*/  IMAD.X R131, R17, 0x1, R3, P2 ;  /* 0x0000000111837824 */ /* 0x000fc400010e0603 */
[----:B------:R-:W4:Y:S01]  /*86f10*/  LDL.LU.64 R16, [R1+0x18e0] ;  /* 0x0018e00001107983 */ /* 0x000f220000300a00 */
[----:B------:R-:W-:-:S05]  /*86f20*/  IADD3 R134, P2, R14, R186, RZ ;  /* 0x000000ba0e867210 */ /* 0x000fca0007f5e0ff */
[----:B------:R-:W-:Y:S02]  /*86f30*/  IMAD.X R133, R15, 0x1, R3, P2 ;  /* 0x000000010f857824 */ /* 0x000fe400010e0603 */
[----:B------:R-:W4:Y:S01]  /*86f40*/  LDL.LU.64 R14, [R1+0x1830] ;  /* 0x00183000010e7983 */ /* 0x000f220000300a00 */
[----:B------:R-:W-:-:S04]  /*86f50*/  IADD3 R140, P2, R12, R186, RZ ;  /* 0x000000ba0c8c7210 */ /* 0x000fc80007f5e0ff */
[----:B------:R-:W-:Y:S02]  /*86f60*/  IADD3.X R135, R13, R3, RZ, P2, !PT ;  /* 0x000000030d877210 */ /* 0x000fe400017fe4ff */
[----:B------:R-:W4:Y:S01]  /*86f70*/  LDL.LU.64 R12, [R1+0x1828] ;  /* 0x00182800010c7983 */ /* 0x000f220000300a00 */
[----:B------:R-:W-:-:S05]  /*86f80*/  IADD3 R142, P2, R10, R186, RZ ;  /* 0x000000ba0a8e7210 */ /* 0x000fca0007f5e0ff */
[----:B------:R-:W-:Y:S02]  /*86f90*/  IMAD.X R141, R11, 0x1, R3, P2 ;  /* 0x000000010b8d7824 */ /* 0x000fe400010e0603 */
[----:B------:R-:W4:Y:S01]  /*86fa0*/  LDL.LU.64 R10, [R1+0x1820] ;  /* 0x00182000010a7983 */ /* 0x000f220000300a00 */
[----:B--2---:R-:W-:-:S05]  /*86fb0*/  IADD3 R144, P2, R8, R186, RZ ;  /* 0x000000ba08907210 */ /* 0x004fca0007f5e0ff */
[----:B------:R-:W-:Y:S02]  /*86fc0*/  IMAD.X R143, R9, 0x1, R3, P2 ;  /* 0x00000001098f7824 */ /* 0x000fe400010e0603 */
[----:B------:R-:W2:Y:S01]  /*86fd0*/  LDL.LU.64 R8, [R1+0x1818] ;  /* 0x0018180001087983 */ /* 0x000ea20000300a00 */
[----:B------:R-:W-:-:S04]  /*86fe0*/  IADD3 R146, P2, R6, R186, RZ ;  /* 0x000000ba06927210 */ /* 0x000fc80007f5e0ff */
[----:B------:R-:W-:Y:S02]  /*86ff0*/  IADD3.X R145, R7, R3, RZ, P2, !PT ;  /* 0x0000000307917210 */ /* 0x000fe400017fe4ff */
[----:B------:R-:W2:Y:S01]  /*87000*/  LDL.LU.64 R6, [R1+0x1810] ;  /* 0x0018100001067983 */ /* 0x000ea20000300a00 */
[----:B---3--:R-:W-:-:S05]  /*87010*/  IADD3 R152, P2, R4, R186, RZ ;  /* 0x000000ba04987210 */ /* 0x008fca0007f5e0ff */
[----:B------:R-:W-:Y:S02]  /*87020*/  IMAD.X R147, R5, 0x1, R3, P2 ;  /* 0x0000000105937824 */ /* 0x000fe400010e0603 */
[----:B------:R-:W3:Y:S01]  /*87030*/  LDL.LU.64 R4, [R1+0x1808] ;  /* 0x0018080001047983 */ /* 0x000ee20000300a00 */
        /* <DEDUP_REMOVED lines=26> */
[----:B------:R-:W-:Y:S01]  /*871e0*/  MOV R231, R103 ;  /* 0x0000006700e77202 */ /* 0x000fe20000000f00 */
        /* <DEDUP_REMOVED lines=55> */
[----:B------:R-:W-:Y:S02]  /*87560*/  IMAD.MOV.U32 R27, RZ, RZ, R165 ;  /* 0x000000ffff1b7224 */ /* 0x000fe400078e00a5 */
[----:B------:R-:W-:Y:S02]  /*87570*/  IMAD.MOV.U32 R13, RZ, RZ, R167 ;  /* 0x000000ffff0d7224 */ /* 0x000fe400078e00a7 */
[----:B------:R-:W-:Y:S02]  /*87580*/  IMAD.MOV.U32 R24, RZ, RZ, R172 ;  /* 0x000000ffff187224 */ /* 0x000fe400078e00ac */
[----:B------:R-:W-:Y:S01]  /*87590*/  IMAD.MOV.U32 R25, RZ, RZ, R171 ;  /* 0x000000ffff197224 */ /* 0x000fe200078e00ab */
[----:B------:R-:W-:Y:S01]  /*875a0*/  MOV R23, R175 ;  /* 0x000000af00177202 */ /* 0x000fe20000000f00 */
[----:B------:R-:W-:Y:S02]  /*875b0*/  IMAD.MOV.U32 R22, RZ, RZ, R176 ;  /* 0x000000ffff167224 */ /* 0x000fe400078e00b0 */
[----:B------:R-:W-:-:S02]  /*875c0*/  IMAD.MOV.U32 R20, RZ, RZ, R178 ;  /* 0x000000ffff147224 */ /* 0x000fc400078e00b2 */
[----:B------:R-:W-:Y:S01]  /*875d0*/  IMAD.MOV.U32 R21, RZ, RZ, R177 ;  /* 0x000000ffff157224 */ /* 0x000fe200078e00b1 */
[----:B--2---:R-:W-:-:S04]  /*875e0*/  IADD3 R180, P2, R8, R186, RZ ;  /* 0x000000ba08b47210 */ /* 0x004fc80007f5e0ff */
[----:B------:R-:W-:Y:S02]  /*875f0*/  IADD3.X R179, R9, R3, RZ, P2, !PT ;  /* 0x0000000309b37210 */ /* 0x000fe400017fe4ff */
[----:B------:R-:W-:-:S05]  /*87600*/  IADD3 R182, P2, R6, R186, RZ ;  /* 0x000000ba06b67210 */ /* 0x000fca0007f5e0ff */
[----:B------:R-:W-:Y:S01]  /*87610*/  IMAD.X R181, R7, 0x1, R3, P2 ;  /* 0x0000000107b57824 */ /* 0x000fe200010e0603 */
[----:B------:R-:W-:Y:S01]  /*87620*/  MOV R7, R99 ;  /* 0x0000006300077202 */ /* 0x000fe20000000f00 */
[----:B------:R-:W-:Y:S02]  /*87630*/  IMAD.MOV.U32 R6, RZ, RZ, R100 ;  /* 0x000000ffff067224 */ /* 0x000fe400078e0064 */
[----:B------:R-:W-:Y:S01]  /*87640*/  IMAD.MOV.U32 R99, RZ, RZ, R101 ;  /* 0x000000ffff637224 */ /* 0x000fe200078e0065 */
[----:B---3--:R-:W-:Y:S02]  /*87650*/  IADD3 R184, P2, R4, R186, RZ ;  /* 0x000000ba04b87210 */ /* 0x008fe40007f5e0ff */
[----:B------:R-:W-:Y:S01]  /*87660*/  MOV R4, R98 ;  /* 0x0000006200047202 */ /* 0x000fe20000000f00 */
[----:B------:R-:W-:Y:S02]  /*87670*/  IMAD.MOV.U32 R98, RZ, RZ, R102 ;  /* 0x000000ffff627224 */ /* 0x000fe400078e0066 */
[----:B------:R-:W-:-:S02]  /*87680*/  IMAD.X R183, R5, 0x1, R3, P2 ;  /* 0x0000000105b77824 */ /* 0x000fc400010e0603 */
        /* <DEDUP_REMOVED lines=14> */
[----:B------:R-:W-:Y:S01]  /*87770*/  STL.64 [R1+0x1e60], R214 ;  /* 0x001e60d601007387 */ /* 0x000fe20000100a00 */
[----:B------:R-:W-:Y:S01]  /*87780*/  MOV R100, R6 ;  /* 0x0000000600647202 */ /* 0x000fe20000000f00 */
[----:B------:R-:W-:Y:S02]  /*87790*/  IMAD.MOV.U32 R101, RZ, RZ, R7 ;  /* 0x000000ffff657224 */ /* 0x000fe400078e0007 */
[----:B------:R-:W-:Y:S04]  /*877a0*/  STL.64 [R1+0x1de8], R212 ;  /* 0x001de8d401007387 */ /* 0x000fe80000100a00 */
        /* <DEDUP_REMOVED lines=9> */
[----:B------:R-:W-:Y:S04]  /*87840*/  STL.64 [R1+0x1be8], R196 ;  /* 0x001be8c401007387 */ /* 0x000fe80000100a00 */
[----:B------:R-:W-:Y:S04]  /*87850*/  LDGSTS.E [R96+0x6a00], desc[UR60][R98.64], P1 ;  /* 0x06a0000062607fae */ /* 0x000fe8000892187c */
[----:B------:R2:W-:Y:S04]  /*87860*/  STL.64 [R1+0x1be0], R14 ;  /* 0x001be00e01007387 */ /* 0x0005e80000100a00 */
[----:B------:R-:W-:Y:S04]  /*87870*/  LDGSTS.E [R96+0x6a80], desc[UR60][R230.64], P0 ;  /* 0x06a80000e6607fae */ /* 0x000fe8000812187c */
[----:B------:R3:W-:Y:S04]  /*87880*/  STL.64 [R1+0x1b68], R10 ;  /* 0x001b680a01007387 */ /* 0x0007e80000100a00 */
[----:B------:R-:W-:Y:S04]  /*87890*/  LDGSTS.E [R96+0x7200], desc[UR60][R228.64], P1 ;  /* 0x07200000e4607fae */ /* 0x000fe8000892187c */
[----:B------:R-:W-:Y:S04]  /*878a0*/  STL.64 [R1+0x1b60], R194 ;  /* 0x001b60c201007387 */ /* 0x000fe80000100a00 */
[----:B------:R-:W-:Y:S01]  /*878b0*/  LDGSTS.E [R96+0x7280], desc[UR60][R226.64], P0 ;  /* 0x07280000e2607fae */ /* 0x000fe2000812187c */
[----:B-1----:R-:W-:-:S03]  /*878c0*/  IMAD.MOV.U32 R4, RZ, RZ, R170 ;  /* 0x000000ffff047224 */ /* 0x002fc600078e00aa */
[----:B------:R-:W-:Y:S01]  /*878d0*/  STL.64 [R1+0x1ae8], R192 ;  /* 0x001ae8c001007387 */ /* 0x000fe20000100a00 */
[----:B------:R-:W-:-:S03]  /*878e0*/  MOV R5, R169 ;  /* 0x000000a900057202 */ /* 0x000fc60000000f00 */
[----:B------:R-:W-:Y:S04]  /*878f0*/  LDGSTS.E [R96+0x7a00], desc[UR60][R224.64], P1 ;  /* 0x07a00000e0607fae */ /* 0x000fe8000892187c */
[----:B------:R-:W-:Y:S04]  /*87900*/  STL.64 [R1+0x1ae0], R190 ;  /* 0x001ae0be01007387 */ /* 0x000fe80000100a00 */
[----:B------:R-:W-:Y:S01]  /*87910*/  LDGSTS.E [R96+0x7a80], desc[UR60][R222.64], P0 ;  /* 0x07a80000de607fae */ /* 0x000fe2000812187c */
[----:B------:R-:W-:-:S03]  /*87920*/  MOV R8, R174 ;  /* 0x000000ae00087202 */ /* 0x000fc60000000f00 */
[----:B------:R-:W-:Y:S01]  /*87930*/  STL.64 [R1+0x1a68], R188 ;  /* 0x001a68bc01007387 */ /* 0x000fe20000100a00 */
[----:B------:R-:W-:-:S03]  /*87940*/  IMAD.MOV.U32 R9, RZ, RZ, R173 ;  /* 0x000000ffff097224 */ /* 0x000fc600078e00ad */
[----:B------:R-:W-:Y:S04]  /*87950*/  LDGSTS.E [R96+0x8200], desc[UR60][R220.64], P1 ;  /* 0x08200000dc607fae */ /* 0x000fe8000892187c */
[----:B------:R-:W-:Y:S04]  /*87960*/  STL.64 [R1+0x1a60], R32 ;  /* 0x001a602001007387 */ /* 0x000fe80000100a00 */
[----:B------:R-:W-:Y:S04]  /*87970*/  LDGSTS.E [R96+0x8280], desc[UR60][R218.64], P0 ;  /* 0x08280000da607fae */ /* 0x000fe8000812187c */
[----:B------:R-:W-:Y:S04]  /*87980*/  STL.64 [R1+0x19e8], R30 ;  /* 0x0019e81e01007387 */ /* 0x000fe80000100a00 */
        /* <DEDUP_REMOVED lines=13> */
[----:B------:R4:W-:Y:S04]  /*87a60*/  STL.64 [R1+0x18e8], R4 ;  /* 0x0018e80401007387 */ /* 0x0009e80000100a00 */
        /* <DEDUP_REMOVED lines=27> */
[----:B------:R-:W3:Y:S04]  /*87c20*/  LDL.LU R11, [R1+0x25c8] ;  /* 0x0025c800010b7983 */ /* 0x000ee80000300800 */
        /* <DEDUP_REMOVED lines=21> */
[----:B------:R2:W-:Y:S01]  /*87d80*/  STL [R1+0x25c4], R14 ;  /* 0x0025c40e01007387 */ /* 0x0005e20000100800 */
[----:B------:R-:W-:-:S03]  /*87d90*/  IMAD.X R15, R15, 0x1, R3, P2 ;  /* 0x000000010f0f7824 */ /* 0x000fc600010e0603 */
[----:B------:R-:W-:Y:S01]  /*87da0*/  STL [R1+0x25cc], R10 ;  /* 0x0025cc0a01007387 */ /* 0x000fe20000100800 */
[----:B------:R-:W-:-:S03]  /*87db0*/  IMAD.MOV.U32 R98, RZ, RZ, R14 ;  /* 0x000000ffff627224 */ /* 0x000fc600078e000e */
[----:B------:R3:W-:Y:S04]  /*87dc0*/  STL [R1+0x25c0], R15 ;  /* 0x0025c00f01007387 */ /* 0x0007e80000100800 */
[----:B--2---:R-:W2:Y:S01]  /*87dd0*/  LDL.LU R14, [R1+0x2740] ;  /* 0x00274000010e7983 */ /* 0x004ea20000300800 */
[----:B------:R-:W-:-:S03]  /*87de0*/  IMAD.MOV.U32 R99, RZ, RZ, R15 ;  /* 0x000000ffff637224 */ /* 0x000fc600078e000f */
[----:B---3--:R-:W3:Y:S01]  /*87df0*/  LDL.LU R15, [R1+0x2748] ;  /* 0x00274800010f7983 */ /* 0x008ee20000300800 */
[----:B------:R-:W-:-:S04]  /*87e00*/  SHF.L.U32 R185, R187, 0x2, RZ ;  /* 0x00000002bbb97819 */ /* 0x000fc800000006ff */
[----:B-1----:R-:W-:-:S05]  /*87e10*/  LOP3.LUT R96, R185, 0x30, RZ, 0x3c, !PT ;  /* 0x00000030b9607812 */ /* 0x002fca00078e3cff */
[----:B------:R-:W-:-:S05]  /*87e20*/  VIADD R96, R96, UR10 ;  /* 0x0000000a60607c36 */ /* 0x000fca0008000000 */
[----:B------:R1:W-:Y:S01]  /*87e30*/  LDGSTS.E [R96+0x300], desc[UR60][R98.64], P1 ;  /* 0x0030000062607fae */ /* 0x0003e2000892187c */
[----:B------:R-:W-:-:S05]  /*87e40*/  IADD3.X R11, R11, R3, RZ, P3, !PT ;  /* 0x000000030b0b7210 */ /* 0x000fca0001ffe4ff */
[----:B------:R4:W-:Y:S01]  /*87e50*/  STL [R1+0x25c8], R11 ;  /* 0x0025c80b01007387 */ /* 0x0009e20000100800 */
[----:B-1----:R-:W-:Y:S01]  /*87e60*/  MOV R98, R10 ;  /* 0x0000000a00627202 */ /* 0x002fe20000000f00 */
[----:B------:R-:W-:Y:S02]  /*87e70*/  IMAD.MOV.U32 R99, RZ, RZ, R11 ;  /* 0x000000ffff637224 */ /* 0x000fe400078e000b */
[----:B------:R-:W3:Y:S01]  /*87e80*/  LDL.LU R10, [R1+0x27c4] ;  /* 0x0027c400010a7983 */ /* 0x000ee20000300800 */
[----:B------:R-:W-:-:S03]  /*87e90*/  IADD3 R12, P2, R12, R186, RZ ;  /* 0x000000ba0c0c7210 */ /* 0x000fc60007f5e0ff */
[----:B----4-:R-:W4:Y:S01]  /*87ea0*/  LDL.LU R11, [R1+0x27cc] ;  /* 0x0027cc00010b7983 */ /* 0x010f220000300800 */
[----:B------:R-:W-:-:S03]  /*87eb0*/  IADD3 R4, P3, R4, R186, RZ ;  /* 0x000000ba04047210 */ /* 0x000fc60007f7e0ff */
[----:B------:R1:W-:Y:S01]  /*87ec0*/  LDGSTS.E [R96+0x380], desc[UR60][R98.64], P0 ;  /* 0x0038000062607fae */ /* 0x0003e2000812187c */
[----:B------:R-:W-:-:S03]  /*87ed0*/  IMAD.X R13, R13, 0x1, R3, P2 ;  /* 0x000000010d0d7824 */ /* 0x000fc600010e0603 */
[----:B------:R-:W-:Y:S04]  /*87ee0*/  STL [R1+0x2644], R12 ;  /* 0x0026440c01007387 */ /* 0x000fe80000100800 */
[----:B------:R1:W-:Y:S02]  /*87ef0*/  STL [R1+0x2640], R13 ;  /* 0x0026400d01007387 */ /* 0x0003e40000100800 */
[----:B-1----:R-:W-:Y:S02]  /*87f00*/  IMAD.MOV.U32 R99, RZ, RZ, R13 ;  /* 0x000000ffff637224 */ /* 0x002fe400078e000d */
[----:B------:R-:W-:Y:S01]  /*87f10*/  STL [R1+0x264c], R4 ;  /* 0x00264c0401007387 */ /* 0x000fe20000100800 */
[----:B------:R-:W-:-:S03]  /*87f20*/  IMAD.MOV.U32 R98, RZ, RZ, R12 ;  /* 0x000000ffff627224 */ /* 0x000fc600078e000c */
[----:B------:R-:W4:Y:S01]  /*87f30*/  LDL.LU R13, [R1+0x27c0] ;  /* 0x0027c000010d7983 */ /* 0x000f220000300800 */
[----:B------:R-:W-:-:S03]  /*87f40*/  IADD3.X R8, R8, R3, RZ, P3, !PT ;  /* 0x0000000308087210 */ /* 0x000fc60001ffe4ff */
[----:B------:R1:W-:Y:S04]  /*87f50*/  LDGSTS.E [R96+0xb00], desc[UR60][R98.64], P1 ;  /* 0x00b0000062607fae */ /* 0x0003e8000892187c */
[----:B------:R1:W-:Y:S04]  /*87f60*/  STL [R1+0x2648], R8 ;  /* 0x0026480801007387 */ /* 0x0003e80000100800 */
[----:B------:R-:W4:Y:S01]  /*87f70*/  LDL.LU R12, [R1+0x27c8] ;  /* 0x0027c800010c7983 */ /* 0x000f220000300800 */
[----:B-1----:R-:W-:Y:S01]  /*87f80*/  MOV R98, R4 ;  /* 0x0000000400627202 */ /* 0x002fe20000000f00 */
[----:B------:R-:W-:-:S02]  /*87f90*/  IMAD.MOV.U32 R99, RZ, RZ, R8 ;  /* 0x000000ffff637224 */ /* 0x000fc400078e0008 */
[----:B------:R-:W4:Y:S04]  /*87fa0*/  LDL.LU R8, [R1+0x2844] ;  /* 0x0028440001087983 */ /* 0x000f280000300800 */
[----:B------:R-:W4:Y:S01]  /*87fb0*/  LDL.LU R4, [R1+0x284c] ;  /* 0x00284c0001047983 */ /* 0x000f220000300800 */
[----:B------:R-:W-:-:S03]  /*87fc0*/  IADD3 R6, P2, R6, R186, RZ ;  /* 0x000000ba06067210 */ /* 0x000fc60007f5e0ff */
[----:B------:R1:W-:Y:S02]  /*87fd0*/  LDGSTS.E [R96+0xb80], desc[UR60][R98.64], P0 ;  /* 0x00b8000062607fae */ /* 0x0003e4000812187c */
[----:B------:R-:W-:Y:S01]  /*87fe0*/  IMAD.X R9, R9, 0x1, R3, P2 ;  /* 0x0000000109097824 */ /* 0x000fe200010e0603 */
[----:B------:R-:W-:Y:S01]  /*87ff0*/  IADD3 R16, P3, R16, R186, RZ ;  /* 0x000000ba10107210 */ /* 0x000fe20007f7e0ff */
[----:B------:R-:W-:Y:S03]  /*88000*/  STL [R1+0x26c4], R6 ;  /* 0x0026c40601007387 */ /* 0x000fe60000100800 */
[----:B------:R-:W-:Y:S01]  /*88010*/  IADD3.X R17, R17, R3, RZ, P3, !PT ;  /* 0x0000000311117210 */ /* 0x000fe20001ffe4ff */
[----:B------:R1:W-:Y:S02]  /*88020*/  STL [R1+0x26c0], R9 ;  /* 0x0026c00901007387 */ /* 0x0003e40000100800 */
[----:B-1----:R-:W-:-:S02]  /*88030*/  IMAD.MOV.U32 R99, RZ, RZ, R9 ;  /* 0x000000ffff637224 */ /* 0x002fc400078e0009 */
[----:B------:R-:W-:Y:S01]  /*88040*/  STL [R1+0x26cc], R16 ;  /* 0x0026cc1001007387 */ /* 0x000fe20000100800 */
[----:B------:R-:W-:-:S03]  /*88050*/  IMAD.MOV.U32 R98, RZ, RZ, R6 ;  /* 0x000000ffff627224 */ /* 0x000fc600078e0006 */
[----:B------:R-:W4:Y:S01]  /*88060*/  LDL.LU R9, [R1+0x2840] ;  /* 0x0028400001097983 */ /* 0x000f220000300800 */
[----:B------:R-:W-:-:S03]  /*88070*/  IADD3 R5, P2, R5, R186, RZ ;  /* 0x000000ba05057210 */ /* 0x000fc60007f5e0ff */
        /* <DEDUP_REMOVED lines=27> */
[----:B------:R-:W-:Y:S04]  /*88230*/  STL [R1+0x27c0], R13 ;  /* 0x0027c00d01007387 */ /* 0x000fe80000100800 */
[----:B------:R-:W-:Y:S01]  /*88240*/  STL [R1+0x27cc], R11 ;  /* 0x0027cc0b01007387 */ /* 0x000fe20000100800 */
[----:B------:R-:W-:-:S03]  /*88250*/  IADD3.X R12, R12, R3, RZ, P3, !PT ;  /* 0x000000030c0c7210 */ /* 0x000fc60001ffe4ff */
[----:B------:R-:W2:Y:S01]  /*88260*/  LDL.LU R15, [R1+0x2944] ;  /* 0x00294400010f7983 */ /* 0x000ea20000300800 */
[----:B----4-:R-:W-:-:S03]  /*88270*/  IMAD.MOV.U32 R98, RZ, RZ, R10 ;  /* 0x000000ffff627224 */ /* 0x010fc600078e000a */
[----:B------:R4:W-:Y:S01]  /*88280*/  STL [R1+0x27c8], R12 ;  /* 0x0027c80c01007387 */ /* 0x0009e20000100800 */
[----:B------:R-:W-:-:S03]  /*88290*/  IMAD.MOV.U32 R99, RZ, RZ, R13 ;  /* 0x000000ffff637224 */ /* 0x000fc600078e000d */
[----:B-1----:R-:W2:Y:S04]  /*882a0*/  LDL.LU R10, [R1+0x294c] ;  /* 0x00294c00010a7983 */ /* 0x002ea80000300800 */
[----:B------:R-:W2:Y:S01]  /*882b0*/  LDL.LU R17, [R1+0x2940] ;  /* 0x0029400001117983 */ /* 0x000ea20000300800 */
[----:B------:R-:W-:-:S03]  /*882c0*/  IADD3 R8, P2, R8, R186, RZ ;  /* 0x000000ba08087210 */ /* 0x000fc60007f5e0ff */
[----:B------:R1:W-:Y:S01]  /*882d0*/  LDGSTS.E [R96+0x2300], desc[UR60][R98.64], P1 ;  /* 0x0230000062607fae */ /* 0x0003e2000892187c */
[----:B------:R-:W-:Y:S01]  /*882e0*/  IADD3 R4, P3, R4, R186, RZ ;  /* 0x000000ba04047210 */ /* 0x000fe20007f7e0ff */
[----:B-1----:R-:W-:Y:S02]  /*882f0*/  IMAD.MOV.U32 R99, RZ, RZ, R12 ;  /* 0x000000ffff637224 */ /* 0x002fe400078e000c */
[----:B----4-:R-:W4:Y:S01]  /*88300*/  LDL.LU R12, [R1+0x2948] ;  /* 0x00294800010c7983 */ /* 0x010f220000300800 */
[----:B------:R-:W-:Y:S01]  /*88310*/  MOV R98, R11 ;  /* 0x0000000b00627202 */ /* 0x000fe20000000f00 */
[----:B------:R-:W-:Y:S02]  /*88320*/  IMAD.X R9, R9, 0x1, R3, P2 ;  /* 0x0000000109097824 */ /* 0x000fe400010e0603 */
[----:B------:R1:W-:Y:S04]  /*88330*/  STL [R1+0x2844], R8 ;  /* 0x0028440801007387 */ /* 0x0003e80000100800 */
[----:B------:R1:W-:Y:S01]  /*88340*/  STL [R1+0x2840], R9 ;  /* 0x0028400901007387 */ /* 0x0003e20000100800 */
[----:B------:R-:W-:-:S03]  /*88350*/  IADD3.X R6, R6, R3, RZ, P3, !PT ;  /* 0x0000000306067210 */ /* 0x000fc60001ffe4ff */
[----:B------:R-:W-:Y:S04]  /*88360*/  STL [R1+0x284c], R4 ;  /* 0x00284c0401007387 */ /* 0x000fe80000100800 */
[----:B------:R-:W4:Y:S04]  /*88370*/  LDL.LU R11, [R1+0x29c4] ;  /* 0x0029c400010b7983 */ /* 0x000f280000300800 */
[----:B------:R1:W-:Y:S04]  /*88380*/  LDGSTS.E [R96+0x2380], desc[UR60][R98.64], P0 ;  /* 0x0238000062607fae */ /* 0x0003e8000812187c */
[----:B------:R1:W-:Y:S02]  /*88390*/  STL [R1+0x2848], R6 ;  /* 0x0028480601007387 */ /* 0x0003e40000100800 */
[----:B-1----:R-:W-:-:S02]  /*883a0*/  IMAD.MOV.U32 R98, RZ, RZ, R8 ;  /* 0x000000ffff627224 */ /* 0x002fc400078e0008 */
        /* <DEDUP_REMOVED lines=23> */
[----:B------:R-:W-:Y:S01]  /*88520*/  IADD3 R15, P2, R15, R186, RZ ;  /* 0x000000ba0f0f7210 */ /* 0x000fe20007f5e0ff */
[----:B-1----:R-:W-:Y:S01]  /*88530*/  IMAD.MOV.U32 R99, RZ, RZ, R16 ;  /* 0x000000ffff637224 */ /* 0x002fe200078e0010 */
[----:B------:R-:W-:Y:S01]  /*88540*/  MOV R98, R14 ;  /* 0x0000000e00627202 */ /* 0x000fe20000000f00 */
[----:B------:R-:W3:Y:S04]  /*88550*/  LDL.LU R16, [R1+0x2ac4] ;  /* 0x002ac40001107983 */ /* 0x000ee80000300800 */
[----:B------:R-:W3:Y:S01]  /*88560*/  LDL.LU R14, [R1+0x2acc] ;  /* 0x002acc00010e7983 */ /* 0x000ee20000300800 */
[----:B------:R-:W-:Y:S01]  /*88570*/  IADD3 R10, P3, R10, R186, RZ ;  /* 0x000000ba0a0a7210 */ /* 0x000fe20007f7e0ff */
[----:B------:R-:W-:-:S02]  /*88580*/  IMAD.X R17, R17, 0x1, R3, P2 ;  /* 0x0000000111117824 */ /* 0x000fc400010e0603 */
[----:B------:R-:W-:Y:S04]  /*88590*/  STL [R1+0x2944], R15 ;  /* 0x0029440f01007387 */ /* 0x000fe80000100800 */
[----:B------:R1:W-:Y:S04]  /*885a0*/  LDGSTS.E [R96+0x3380], desc[UR60][R98.64], P0 ;  /* 0x0338000062607fae */ /* 0x0003e8000812187c */
[----:B------:R4:W-:Y:S04]  /*885b0*/  STL [R1+0x2940], R17 ;  /* 0x0029401101007387 */ /* 0x0009e80000100800 */
[----:B------:R-:W-:Y:S01]  /*885c0*/  STL [R1+0x294c], R10 ;  /* 0x00294c0a01007387 */ /* 0x000fe20000100800 */
[----:B-1----:R-:W-:Y:S01]  /*885d0*/  IMAD.MOV.U32 R99, RZ, RZ, R17 ;  /* 0x000000ffff637224 */ /* 0x002fe200078e0011 */
[----:B----4-:R-:W-:-:S02]  /*885e0*/  IADD3.X R12, R12, R3, RZ, P3, !PT ;  /* 0x000000030c0c7210 */ /* 0x010fc40001ffe4ff */
        /* <DEDUP_REMOVED lines=8> */
[----:B------:R-:W4:Y:S04]  /*88670*/  LDL.LU R12, [R1+0x2b44] ;  /* 0x002b4400010c7983 */ /* 0x000f280000300800 */
[----:B------:R-:W4:Y:S01]  /*88680*/  LDL.LU R10, [R1+0x2b4c] ;  /* 0x002b4c00010a7983 */ /* 0x000f220000300800 */
[----:B------:R-:W-:Y:S01]  /*88690*/  IADD3 R8, P3, R8, R186, RZ ;  /* 0x000000ba08087210 */ /* 0x000fe20007f7e0ff */
[----:B------:R-:W-:Y:S02]  /*886a0*/  IMAD.X R13, R13, 0x1, R3, P2 ;  /* 0x000000010d0d7824 */ /* 0x000fe400010e0603 */
[----:B------:R-:W-:Y:S04]  /*886b0*/  STL [R1+0x29c4], R11 ;  /* 0x0029c40b01007387 */ /* 0x000fe80000100800 */
[----:B------:R1:W-:Y:S01]  /*886c0*/  LDGSTS.E [R96+0x3b80], desc[UR60][R98.64], P0 ;  /* 0x03b8000062607fae */ /* 0x0003e2000812187c */
[----:B------:R-:W-:-:S03]  /*886d0*/  IADD3.X R9, R9, R3, RZ, P3, !PT ;  /* 0x0000000309097210 */ /* 0x000fc60001ffe4ff */
[----:B------:R1:W-:Y:S04]  /*886e0*/  STL [R1+0x29c0], R13 ;  /* 0x0029c00d01007387 */ /* 0x0003e80000100800 */
[----:B------:R-:W-:Y:S01]  /*886f0*/  STL [R1+0x29cc], R8 ;  /* 0x0029cc0801007387 */ /* 0x000fe20000100800 */
[----:B-1----:R-:W-:-:S03]  /*88700*/  IMAD.MOV.U32 R99, RZ, RZ, R13 ;  /* 0x000000ffff637224 */ /* 0x002fc600078e000d */
        /* <DEDUP_REMOVED lines=24> */
[-C--:B------:R-:W-:Y:S02]  /*88890*/  IADD3 R16, P2, R16, R186.reuse, RZ ;  /* 0x000000ba10107210 */ /* 0x080fe40007f5e0ff */
[----:B------:R-:W-:Y:S01]  /*888a0*/  IADD3 R14, P3, R14, R186, RZ ;  /* 0x000000ba0e0e7210 */ /* 0x000fe20007f7e0ff */
[----:B------:R-:W3:Y:S04]  /*888b0*/  LDL.LU.64 R20, [R1+0x2050] ;  /* 0x0020500001147983 */ /* 0x000ee80000300a00 */
[----:B------:R-:W-:Y:S04]  /*888c0*/  STL [R1+0x2ac4], R16 ;  /* 0x002ac41001007387 */ /* 0x000fe80000100800 */
[----:B------:R1:W-:Y:S01]  /*888d0*/  LDGSTS.E [R96+0x4b80], desc[UR60][R98.64], P0 ;  /* 0x04b8000062607fae */ /* 0x0003e2000812187c */
[----:B----4-:R-:W-:-:S05]  /*888e0*/  IMAD.X R17, R17, 0x1, R3, P2 ;  /* 0x0000000111117824 */ /* 0x010fca00010e0603 */
[----:B------:R4:W-:Y:S01]  /*888f0*/  STL [R1+0x2ac0], R17 ;  /* 0x002ac01101007387 */ /* 0x0009e20000100800 */
[----:B------:R-:W-:-:S03]  /*88900*/  IADD3.X R15, R15, R3, RZ, P3, !PT ;  /* 0x000000030f0f7210 */ /* 0x000fc60001ffe4ff */
[----:B------:R-:W-:Y:S04]  /*88910*/  STL [R1+0x2acc], R14 ;  /* 0x002acc0e01007387 */ /* 0x000fe80000100800 */
[----:B------:R-:W3:Y:S01]  /*88920*/  LDL.LU.64 R18, [R1+0x1fd8] ;  /* 0x001fd80001127983 */ /* 0x000ee20000300a00 */
[----:B-1----:R-:W-:Y:S02]  /*88930*/  IMAD.MOV.U32 R98, RZ, RZ, R16 ;  /* 0x000000ffff627224 */ /* 0x002fe400078e0010 */
[----:B------:R-:W-:Y:S01]  /*88940*/  IMAD.MOV.U32 R99, RZ, RZ, R17 ;  /* 0x000000ffff637224 */ /* 0x000fe200078e0011 */
[----:B------:R1:W-:Y:S04]  /*88950*/  STL [R1+0x2ac8], R15 ;  /* 0x002ac80f01007387 */ /* 0x0003e80000100800 */
[----:B----4-:R-:W4:Y:S04]  /*88960*/  LDL.LU.64 R16, [R1+0x1fd0] ;  /* 0x001fd00001107983 */ /* 0x010f280000300a00 */
        /* <DEDUP_REMOVED lines=10> */
[----:B------:R1:W-:Y:S02]  /*88a10*/  STL [R1+0x2b40], R13 ;  /* 0x002b400d01007387 */ /* 0x0003e40000100800 */
[----:B-1----:R-:W-:Y:S02]  /*88a20*/  IMAD.MOV.U32 R98, RZ, RZ, R12 ;  /* 0x000000ffff627224 */ /* 0x002fe400078e000c */
[----:B------:R-:W-:Y:S01]  /*88a30*/  IMAD.MOV.U32 R99, RZ, RZ, R13 ;  /* 0x000000ffff637224 */ /* 0x000fe200078e000d */
[----:B------:R-:W-:Y:S01]  /*88a40*/  STL [R1+0x2b4c], R10 ;  /* 0x002b4c0a01007387 */ /* 0x000fe20000100800 */
[----:B------:R-:W-:-:S03]  /*88a50*/  IADD3.X R11, R11, R3, RZ, P3, !PT ;  /* 0x000000030b0b7210 */ /* 0x000fc60001ffe4ff */
[----:B------:R1:W-:Y:S04]  /*88a60*/  LDGSTS.E [R96+0x5b00], desc[UR60][R98.64], P1 ;  /* 0x05b0000062607fae */ /* 0x0003e8000892187c */
[----:B------:R-:W4:Y:S04]  /*88a70*/  LDL.LU.64 R12, [R1+0x1ed0] ;  /* 0x001ed000010c7983 */ /* 0x000f280000300a00 */
[----:B------:R1:W-:Y:S02]  /*88a80*/  STL [R1+0x2b48], R11 ;  /* 0x002b480b01007387 */ /* 0x0003e40000100800 */
[----:B-1----:R-:W-:Y:S01]  /*88a90*/  MOV R98, R10 ;  /* 0x0000000a00627202 */ /* 0x002fe20000000f00 */
[----:B------:R-:W-:Y:S01]  /*88aa0*/  IMAD.MOV.U32 R99, RZ, RZ, R11 ;  /* 0x000000ffff637224 */ /* 0x000fe200078e000b */
[----:B------:R-:W4:Y:S04]  /*88ab0*/  LDL.LU.64 R24, [R1+0x1e58] ;  /* 0x001e580001187983 */ /* 0x000f280000300a00 */
[----:B------:R2:W-:Y:S04]  /*88ac0*/  LDGSTS.E [R96+0x5b80], desc[UR60][R98.64], P0 ;  /* 0x05b8000062607fae */ /* 0x0005e8000812187c */
[----:B------:R-:W4:Y:S01]  /*88ad0*/  LDL.LU.64 R10, [R1+0x1e50] ;  /* 0x001e5000010a7983 */ /* 0x000f220000300a00 */
        /* <DEDUP_REMOVED lines=10> */
[----:B------:R-:W-:-:S05]  /*88b80*/  IADD3 R104, P2, R20, R186, RZ ;  /* 0x000000ba14687210 */ /* 0x000fca0007f5e0ff */
[----:B------:R-:W-:Y:S02]  /*88b90*/  IMAD.X R103, R21, 0x1, R3, P2 ;  /* 0x0000000115677824 */ /* 0x000fe400010e0603 */
[----:B------:R-:W3:Y:S01]  /*88ba0*/  LDL.LU.64 R20, [R1+0x1cd8] ;  /* 0x001cd80001147983 */ /* 0x000ee20000300a00 */
[----:B------:R-:W-:-:S04]  /*88bb0*/  IADD3 R106, P2, R18, R186, RZ ;  /* 0x000000ba126a7210 */ /* 0x000fc80007f5e0ff */
[----:B------:R-:W-:Y:S02]  /*88bc0*/  IADD3.X R105, R19, R3, RZ, P2, !PT ;  /* 0x0000000313697210 */ /* 0x000fe400017fe4ff */
[----:B------:R-:W3:Y:S01]  /*88bd0*/  LDL.LU.64 R18, [R1+0x1cd0] ;  /* 0x001cd00001127983 */ /* 0x000ee20000300a00 */
[----:B----4-:R-:W-:-:S05]  /*88be0*/  IADD3 R108, P2, R16, R186, RZ ;  /* 0x000000ba106c7210 */ /* 0x010fca0007f5e0ff */
        /* <DEDUP_REMOVED lines=33> */
[----:B------:R-:W3:Y:S02]  /*88e00*/  LDL.LU.64 R22, [R1+0x1958] ;  /* 0x0019580001167983 */ /* 0x000ee40000300a00 */
[--C-:B------:R-:W-:Y:S01]  /*88e10*/  IMAD.X R129, R21, 0x1, R3.reuse, P2 ;  /* 0x0000000115817824 */ /* 0x100fe200010e0603 */
[-C--:B------:R-:W-:Y:S01]  /*88e20*/  IADD3 R132, P2, R18, R186.reuse, RZ ;  /* 0x000000ba12847210 */ /* 0x080fe20007f5e0ff */
[----:B------:R-:W3:Y:S03]  /*88e30*/  LDL.LU.64 R20, [R1+0x1950] ;  /* 0x0019500001147983 */ /* 0x000ee60000300a00 */
[----:B------:R-:W-:Y:S02]  /*88e40*/  IADD3.X R131, R19, R3, RZ, P2, !PT ;  /* 0x0000000313837210 */ /* 0x000fe400017fe4ff */
[----:B----4-:R-:W-:Y:S01]  /*88e50*/  IADD3 R134, P2, R16, R186, RZ ;  /* 0x000000ba10867210 */ /* 0x010fe20007f5e0ff */
        /* <DEDUP_REMOVED lines=37> */
[----:B----4-:R-:W-:-:S05]  /*890b0*/  IADD3 R172, P2, R18, R186, RZ ;  /* 0x000000ba12ac7210 */ /* 0x010fca0007f5e0ff */
        /* <DEDUP_REMOVED lines=41> */
[----:B------:R-:W-:Y:S02]  /*89350*/  IMAD.MOV.U32 R200, RZ, RZ, R140 ;  /* 0x000000ffffc87224 */ /* 0x000fe400078e008c */
        /* <DEDUP_REMOVED lines=20> */
[----:B------:R-:W-:Y:S02]  /*894a0*/  IMAD.MOV.U32 R28, RZ, RZ, R166 ;  /* 0x000000ffff1c7224 */ /* 0x000fe400078e00a6 */
[----:B------:R-:W-:-:S02]  /*894b0*/  IMAD.MOV.U32 R12, RZ, RZ, R168 ;  /* 0x000000ffff0c7224 */ /* 0x000fc400078e00a8 */
[----:B------:R-:W-:Y:S01]  /*894c0*/  IMAD.MOV.U32 R13, RZ, RZ, R167 ;  /* 0x000000ffff0d7224 */ /* 0x000fe200078e00a7 */
        /* <DEDUP_REMOVED lines=8> */
[----:B--2---:R-:W-:-:S04]  /*89550*/  IADD3 R182, P2, R8, R186, RZ ;  /* 0x000000ba08b67210 */ /* 0x004fc80007f5e0ff */
[----:B------:R-:W-:Y:S02]  /*89560*/  IADD3.X R181, R9, R3, RZ, P2, !PT ;  /* 0x0000000309b57210 */ /* 0x000fe400017fe4ff */
[----:B------:R-:W-:-:S05]  /*89570*/  IADD3 R184, P2, R6, R186, RZ ;  /* 0x000000ba06b87210 */ /* 0x000fca0007f5e0ff */
[----:B------:R-:W-:Y:S01]  /*89580*/  IMAD.X R183, R7, 0x1, R3, P2 ;  /* 0x0000000107b77824 */ /* 0x000fe200010e0603 */
[----:B---3--:R-:W-:Y:S02]  /*89590*/  IADD3 R110, P2, R4, R186, RZ ;  /* 0x000000ba046e7210 */ /* 0x008fe40007f5e0ff */
[----:B------:R-:W-:-:S03]  /*895a0*/  MOV R4, R98 ;  /* 0x0000006200047202 */ /* 0x000fc60000000f00 */
[----:B------:R-:W-:Y:S02]  /*895b0*/  IMAD.X R109, R5, 0x1, R3, P2 ;  /* 0x00000001056d7824 */ /* 0x000fe400010e0603 */
[----:B------:R-:W-:Y:S02]  /*895c0*/  IMAD.MOV.U32 R5, RZ, RZ, R97 ;  /* 0x000000ffff057224 */ /* 0x000fe400078e0061 */
[----:B------:R-:W-:-:S03]  /*895d0*/  IMAD.MOV.U32 R98, RZ, RZ, R104 ;  /* 0x000000ffff627224 */ /* 0x000fc600078e0068 */
        /* <DEDUP_REMOVED lines=14> */
[----:B------:R-:W-:Y:S01]  /*896c0*/  STL.64 [R1+0x1dd0], R212 ;  /* 0x001dd0d401007387 */ /* 0x000fe20000100a00 */
[----:B------:R-:W-:-:S03]  /*896d0*/  IMAD.MOV.U32 R102, RZ, RZ, R4 ;  /* 0x000000ffff667224 */ /* 0x000fc600078e0004 */
[----:B------:R-:W-:Y:S01]  /*896e0*/  STL.64 [R1+0x1d58], R210 ;  /* 0x001d58d201007387 */ /* 0x000fe20000100a00 */
[----:B------:R-:W-:-:S03]  /*896f0*/  IMAD.MOV.U32 R103, RZ, RZ, R5 ;  /* 0x000000ffff677224 */ /* 0x000fc600078e0005 */
        /* <DEDUP_REMOVED lines=8> */
[----:B------:R3:W-:Y:S04]  /*89780*/  STL.64 [R1+0x1bd8], R14 ;  /* 0x001bd80e01007387 */ /* 0x0007e80000100a00 */
[----:B------:R-:W-:Y:S04]  /*89790*/  LDGSTS.E [R96+0x6300], desc[UR60][R102.64], P1 ;  /* 0x0630000066607fae */ /* 0x000fe8000892187c */
[----:B------:R4:W-:Y:S04]  /*897a0*/  STL.64 [R1+0x1bd0], R10 ;  /* 0x001bd00a01007387 */ /* 0x0009e80000100a00 */
[----:B------:R-:W-:Y:S04]  /*897b0*/  LDGSTS.E [R96+0x6380], desc[UR60][R32.64], P0 ;  /* 0x0638000020607fae */ /* 0x000fe8000812187c */
[----:B------:R-:W-:Y:S04]  /*897c0*/  STL.64 [R1+0x1b58], R198 ;  /* 0x001b58c601007387 */ /* 0x000fe80000100a00 */
[----:B------:R-:W-:Y:S01]  /*897d0*/  LDGSTS.E [R96+0x6b00], desc[UR60][R100.64], P1 ;  /* 0x06b0000064607fae */ /* 0x000fe2000892187c */
[----:B-1----:R-:W-:-:S03]  /*897e0*/  MOV R4, R170 ;  /* 0x000000aa00047202 */ /* 0x002fc60000000f00 */
[----:B------:R-:W-:Y:S01]  /*897f0*/  STL.64 [R1+0x1b50], R196 ;  /* 0x001b50c401007387 */ /* 0x000fe20000100a00 */
[----:B------:R-:W-:-:S03]  /*89800*/  IMAD.MOV.U32 R5, RZ, RZ, R169 ;  /* 0x000000ffff057224 */ /* 0x000fc600078e00a9 */
[----:B------:R-:W-:Y:S04]  /*89810*/  LDGSTS.E [R96+0x6b80], desc[UR60][R98.64], P0 ;  /* 0x06b8000062607fae */ /* 0x000fe8000812187c */
[----:B------:R-:W-:Y:S04]  /*89820*/  STL.64 [R1+0x1ad8], R194 ;  /* 0x001ad8c201007387 */ /* 0x000fe80000100a00 */
[----:B------:R-:W-:Y:S01]  /*89830*/  LDGSTS.E [R96+0x7300], desc[UR60][R230.64], P1 ;  /* 0x07300000e6607fae */ /* 0x000fe2000892187c */
[----:B------:R-:W-:-:S03]  /*89840*/  IMAD.MOV.U32 R8, RZ, RZ, R174 ;  /* 0x000000ffff087224 */ /* 0x000fc600078e00ae */
[----:B------:R-:W-:Y:S01]  /*89850*/  STL.64 [R1+0x1ad0], R192 ;  /* 0x001ad0c001007387 */ /* 0x000fe20000100a00 */
[----:B------:R-:W-:-:S03]  /*89860*/  IMAD.MOV.U32 R9, RZ, RZ, R173 ;  /* 0x000000ffff097224 */ /* 0x000fc600078e00ad */
[----:B------:R-:W-:Y:S04]  /*89870*/  LDGSTS.E [R96+0x7380], desc[UR60][R228.64], P0 ;  /* 0x07380000e4607fae */ /* 0x000fe8000812187c */
[----:B------:R-:W-:Y:S04]  /*89880*/  STL.64 [R1+0x1a58], R190 ;  /* 0x001a58be01007387 */ /* 0x000fe80000100a00 */
        /* <DEDUP_REMOVED lines=8> */
[----:B------:R-:W-:Y:S04]  /*89910*/  LDGSTS.E [R96+0x8380], desc[UR60][R220.64], P0 ;  /* 0x08380000dc607fae */ /* 0x000fe8000812187c */
[----:B------:R1:W-:Y:S04]  /*89920*/  STL.64 [R1+0x1958], R12 ;  /* 0x0019580c01007387 */ /* 0x0003e80000100a00 */
[----:B------:R-:W-:Y:S04]  /*89930*/  LDGSTS.E [R96+0x8b00], desc[UR60][R218.64], P1 ;  /* 0x08b00000da607fae */ /* 0x000fe8000892187c */
[----:B------:R1:W-:Y:S04]  /*89940*/  STL.64 [R1+0x1950], R4 ;  /* 0x0019500401007387 */ /* 0x0003e80000100a00 */
[----:B------:R-:W-:Y:S01]  /*89950*/  LDGSTS.E [R96+0x8b80], desc[UR60][R216.64], P0 ;  /* 0x08b80000d8607fae */ /* 0x000fe2000812187c */
[----:B------:R-:W-:-:S03]  /*89960*/  IMAD.MOV.U32 R16, RZ, RZ, R184 ;  /* 0x000000ffff107224 */ /* 0x000fc600078e00b8 */
[----:B------:R-:W-:Y:S01]  /*89970*/  STL.64 [R1+0x18d8], R26 ;  /* 0x0018d81a01007387 */ /* 0x000fe20000100a00 */
[----:B------:R-:W-:-:S03]  /*89980*/  MOV R17, R183 ;  /* 0x000000b700117202 */ /* 0x000fc60000000f00 */
        /* <DEDUP_REMOVED lines=13> */
[----:B--2---:R-:W5:Y:S04]  /*89a60*/  LDL.LU.64 R32, [R1+0x3650] ;  /* 0x0036500001207983 */ /* 0x004f680000300a00 */
[----:B------:R-:W-:Y:S04]  /*89a70*/  LDGSTS.E [R96+0xab80], desc[UR60][R200.64], P0 ;  /* 0x0ab80000c8607fae */ /* 0x000fe8000812187c */
[----:B------:R2:W-:Y:S04]  /*89a80*/  STL.64 [R1+0x17e0], R16 ;  /* 0x0017e01001007387 */ /* 0x0005e80000100a00 */
[----:B------:R2:W-:Y:S04]  /*89a90*/  LDGSTS.E [R96+0xb300], desc[UR60][R14.64], P1 ;  /* 0x0b3000000e607fae */ /* 0x0005e8000892187c */
[----:B------:R2:W-:Y:S04]  /*89aa0*/  LDGSTS.E [R96+0xb380], desc[UR60][R10.64], P0 ;  /* 0x0b3800000a607fae */ /* 0x0005e8000812187c */
[----:B------:R-:W-:Y:S04]  /*89ab0*/  LDGSTS.E [R96+0xbb00], desc[UR60][R198.64], P1 ;  /* 0x0bb00000c6607fae */ /* 0x000fe8000892187c */
[----:B---3--:R-:W3:Y:S04]  /*89ac0*/  LDL.LU R14, [R1+0x25d4] ;  /* 0x0025d400010e7983 */ /* 0x008ee80000300800 */
[----:B----4-:R-:W4:Y:S04]  /*89ad0*/  LDL.LU R10, [R1+0x25dc] ;  /* 0x0025dc00010a7983 */ /* 0x010f280000300800 */
[----:B------:R-:W4:Y:S04]  /*89ae0*/  LDL.LU R15, [R1+0x25d0] ;  /* 0x0025d000010f7983 */ /* 0x000f280000300800 */
[----:B------:R-:W-:Y:S04]  /*89af0*/  LDGSTS.E [R96+0xbb80], desc[UR60][R196.64], P0 ;  /* 0x0bb80000c4607fae */ /* 0x000fe8000812187c */
[----:B------:R-:W-:Y:S04]  /*89b00*/  LDGSTS.E [R96+0xc300], desc[UR60][R194.64], P1 ;  /* 0x0c300000c2607fae */ /* 0x000fe8000892187c */
[----:B------:R-:W-:Y:S04]  /*89b10*/  LDGSTS.E [R96+0xc380], desc[UR60][R192.64], P0 ;  /* 0x0c380000c0607fae */ /* 0x000fe8000812187c */
[----:B------:R-:W-:Y:S04]  /*89b20*/  LDGSTS.E [R96+0xcb00], desc[UR60][R190.64], P1 ;  /* 0x0cb00000be607fae */ /* 0x000fe8000892187c */
[----:B------:R-:W-:Y:S04]  /*89b30*/  LDGSTS.E [R96+0xcb80], desc[UR60][R188.64], P0 ;  /* 0x0cb80000bc607fae */ /* 0x000fe8000812187c */
[----:B------:R-:W-:Y:S04]  /*89b40*/  LDGSTS.E [R96+0xd300], desc[UR60][R30.64], P1 ;  /* 0x0d3000001e607fae */ /* 0x000fe8000892187c */
[----:B------:R-:W-:Y:S04]  /*89b50*/  LDGSTS.E [R96+0xd380], desc[UR60][R28.64], P0 ;  /* 0x0d3800001c607fae */ /* 0x000fe8000812187c */
[----:B------:R-:W4:Y:S04]  /*89b60*/  LDL.LU R11, [R1+0x25d8] ;  /* 0x0025d800010b7983 */ /* 0x000f280000300800 */
[----:B------:R-:W-:Y:S04]  /*89b70*/  LDGSTS.E [R96+0xdb00], desc[UR60][R12.64], P1 ;  /* 0x0db000000c607fae */ /* 0x000fe8000892187c */
[----:B------:R-:W-:Y:S04]  /*89b80*/  LDGSTS.E [R96+0xdb80], desc[UR60][R4.64], P0 ;  /* 0x0db8000004607fae */ /* 0x000fe8000812187c */
[----:B------:R-:W-:Y:S04]  /*89b90*/  LDGSTS.E [R96+0xe300], desc[UR60][R26.64], P1 ;  /* 0x0e3000001a607fae */ /* 0x000fe8000892187c */
[----:B-1----:R-:W4:Y:S04]  /*89ba0*/  LDL.LU R12, [R1+0x2654] ;  /* 0x00265400010c7983 */ /* 0x002f280000300800 */
[----:B------:R-:W4:Y:S04]  /*89bb0*/  LDL.LU R4, [R1+0x265c] ;  /* 0x00265c0001047983 */ /* 0x000f280000300800 */
        /* <DEDUP_REMOVED lines=8> */
[----:B------:R1:W-:Y:S04]  /*89c40*/  LDGSTS.E [R96+0xfb80], desc[UR60][R6.64], P0 ;  /* 0x0fb8000006607fae */ /* 0x0003e8000812187c */
[----:B------:R-:W4:Y:S04]  /*89c50*/  LDL.LU R9, [R1+0x26d0] ;  /* 0x0026d00001097983 */ /* 0x000f280000300800 */
[----:B------:R-:W4:Y:S04]  /*89c60*/  LDL.LU R6, [R1+0x26d4] ;  /* 0x0026d40001067983 */ /* 0x000f280000300800 */
[----:B--2---:R-:W2:Y:S04]  /*89c70*/  LDL.LU R17, [R1+0x26d8] ;  /* 0x0026d80001117983 */ /* 0x004ea80000300800 */
[----:B------:R-:W2:Y:S04]  /*89c80*/  LDL.LU R16, [R1+0x26dc] ;  /* 0x0026dc0001107983 */ /* 0x000ea80000300800 */
[----:B------:R-:W2:Y:S04]  /*89c90*/  LDL.LU R5, [R1+0x2754] ;  /* 0x0027540001057983 */ /* 0x000ea80000300800 */
[----:B------:R-:W2:Y:S01]  /*89ca0*/  LDL.LU R7, [R1+0x275c] ;  /* 0x00275c0001077983 */ /* 0x000ea20000300800 */
[----:B---3--:R-:W-:-:S02]  /*89cb0*/  IADD3 R14, P2, R14, R186, RZ ;  /* 0x000000ba0e0e7210 */ /* 0x008fc40007f5e0ff */
[----:B----4-:R-:W-:-:S03]  /*89cc0*/  IADD3 R10, P3, R10, R186, RZ ;  /* 0x000000ba0a0a7210 */ /* 0x010fc60007f7e0ff */
[----:B------:R3:W-:Y:S01]  /*89cd0*/  STL [R1+0x25d4], R14 ;  /* 0x0025d40e01007387 */ /* 0x0007e20000100800 */
[----:B------:R-:W-:-:S03]  /*89ce0*/  IADD3.X R15, R15, R3, RZ, P2, !PT ;  /* 0x000000030f0f7210 */ /* 0x000fc600017fe4ff */
[----:B------:R-:W-:Y:S01]  /*89cf0*/  STL [R1+0x25dc], R10 ;  /* 0x0025dc0a01007387 */ /* 0x000fe20000100800 */
[----:B------:R-:W-:-:S03]  /*89d00*/  MOV R98, R14 ;  /* 0x0000000e00627202 */ /* 0x000fc60000000f00 */
[----:B------:R4:W-:Y:S04]  /*89d10*/  STL [R1+0x25d0], R15 ;  /* 0x0025d00f01007387 */ /* 0x0009e80000100800 */
[----:B---3--:R-:W3:Y:S01]  /*89d20*/  LDL.LU R14, [R1+0x2750] ;  /* 0x00275000010e7983 */ /* 0x008ee20000300800 */
[----:B------:R-:W-:-:S03]  /*89d30*/  IMAD.MOV.U32 R99, RZ, RZ, R15 ;  /* 0x000000ffff637224 */ /* 0x000fc600078e000f */
[----:B----4-:R-:W4:Y:S01]  /*89d40*/  LDL.LU R15, [R1+0x2758] ;  /* 0x00275800010f7983 */ /* 0x010f220000300800 */
[----:B-1----:R-:W-:-:S05]  /*89d50*/  LOP3.LUT R96, R185, 0x40, RZ, 0x3c, !PT ;  /* 0x00000040b9607812 */ /* 0x002fca00078e3cff */
[----:B------:R-:W-:-:S05]  /*89d60*/  VIADD R96, R96, UR10 ;  /* 0x0000000a60607c36 */ /* 0x000fca0008000000 */
[----:B------:R1:W-:Y:S01]  /*89d70*/  LDGSTS.E [R96+0x400], desc[UR60][R98.64], P1 ;  /* 0x0040000062607fae */ /* 0x0003e2000892187c */
[----:B------:R-:W-:-:S05]  /*89d80*/  IMAD.X R11, R11, 0x1, R3, P3 ;  /* 0x000000010b0b7824 */ /* 0x000fca00018e0603 */
[----:B------:R1:W-:Y:S02]  /*89d90*/  STL [R1+0x25d8], R11 ;  /* 0x0025d80b01007387 */ /* 0x0003e40000100800 */
[----:B-1----:R-:W-:Y:S01]  /*89da0*/  IMAD.MOV.U32 R98, RZ, RZ, R10 ;  /* 0x000000ffff627224 */ /* 0x002fe200078e000a */
[----:B------:R-:W-:Y:S01]  /*89db0*/  MOV R99, R11 ;  /* 0x0000000b00637202 */ /* 0x000fe20000000f00 */
[----:B------:R-:W4:Y:S04]  /*89dc0*/  LDL.LU R10, [R1+0x27d4] ;  /* 0x0027d400010a7983 */ /* 0x000f280000300800 */
[----:B------:R1:W-:Y:S01]  /*89dd0*/  LDGSTS.E [R96+0x480], desc[UR60][R98.64], P0 ;  /* 0x0048000062607fae */ /* 0x0003e2000812187c */
[----:B------:R-:W-:-:S03]  /*89de0*/  IADD3 R12, P2, R12, R186, RZ ;  /* 0x000000ba0c0c7210 */ /* 0x000fc60007f5e0ff */
[----:B------:R-:W4:Y:S01]  /*89df0*/  LDL.LU R11, [R1+0x27dc] ;  /* 0x0027dc00010b7983 */ /* 0x000f220000300800 */
[----:B------:R-:W-:Y:S01]  /*89e00*/  IADD3 R4, P3, R4, R186, RZ ;  /* 0x000000ba04047210 */ /* 0x000fe20007f7e0ff */
[----:B------:R-:W-:Y:S02]  /*89e10*/  IMAD.X R13, R13, 0x1, R3, P2 ;  /* 0x000000010d0d7824 */ /* 0x000fe400010e0603 */
[----:B------:R-:W-:Y:S02]  /*89e20*/  STL [R1+0x2654], R12 ;  /* 0x0026540c01007387 */ /* 0x000fe40000100800 */
[----:B-1----:R-:W-:Y:S02]  /*89e30*/  IMAD.MOV.U32 R99, RZ, RZ, R13 ;  /* 0x000000ffff637224 */ /* 0x002fe400078e000d */
[----:B------:R1:W-:Y:S04]  /*89e40*/  STL [R1+0x2650], R13 ;  /* 0x0026500d01007387 */ /* 0x0003e80000100800 */
[----:B------:R-:W-:Y:S01]  /*89e50*/  STL [R1+0x265c], R4 ;  /* 0x00265c0401007387 */ /* 0x000fe20000100800 */
[----:B------:R-:W-:-:S03]  /*89e60*/  MOV R98, R12 ;  /* 0x0000000c00627202 */ /* 0x000fc60000000f00 */
[----:B-1----:R-:W4:Y:S01]  /*89e70*/  LDL.LU R13, [R1+0x27d0] ;  /* 0x0027d000010d7983 */ /* 0x002f220000300800 */
[----:B------:R-:W-:-:S03]  /*89e80*/  IMAD.X R8, R8, 0x1, R3, P3 ;  /* 0x0000000108087824 */ /* 0x000fc600018e0603 */
[----:B------:R1:W-:Y:S04]  /*89e90*/  LDGSTS.E [R96+0xc00], desc[UR60][R98.64], P1 ;  /* 0x00c0000062607fae */ /* 0x0003e8000892187c */
[----:B------:R1:W-:Y:S04]  /*89ea0*/  STL [R1+0x2658], R8 ;  /* 0x0026580801007387 */ /* 0x0003e80000100800 */
[----:B------:R-:W4:Y:S01]  /*89eb0*/  LDL.LU R12, [R1+0x27d8] ;  /* 0x0027d800010c7983 */ /* 0x000f220000300800 */
[----:B-1----:R-:W-:Y:S01]  /*89ec0*/  IMAD.MOV.U32 R98, RZ, RZ, R4 ;  /* 0x000000ffff627224 */ /* 0x002fe200078e0004 */
[----:B------:R-:W-:-:S02]  /*89ed0*/  MOV R99, R8 ;  /* 0x0000000800637202 */ /* 0x000fc40000000f00 */
[----:B------:R-:W4:Y:S04]  /*89ee0*/  LDL.LU R8, [R1+0x2854] ;  /* 0x0028540001087983 */ /* 0x000f280000300800 */
[----:B------:R-:W4:Y:S04]  /*89ef0*/  LDL.LU R4, [R1+0x285c] ;  /* 0x00285c0001047983 */ /* 0x000f280000300800 */
[----:B------:R1:W-:Y:S01]  /*89f00*/  LDGSTS.E [R96+0xc80], desc[UR60][R98.64], P0 ;  /* 0x00c8000062607fae */ /* 0x0003e2000812187c */
[----:B------:R-:W-:-:S05]  /*89f10*/  IADD3 R6, P2, R6, R186, RZ ;  /* 0x000000ba06067210 */ /* 0x000fca0007f5e0ff */
[----:B------:R-:W-:Y:S01]  /*89f20*/  IMAD.X R9, R9, 0x1, R3, P2 ;  /* 0x0000000109097824 */ /* 0x000fe200010e0603 */
[----:B--2---:R-:W-:Y:S01]  /*89f30*/  IADD3 R16, P3, R16, R186, RZ ;  /* 0x000000ba10107210 */ /* 0x004fe20007f7e0ff */
[----:B------:R-:W-:Y:S02]  /*89f40*/  STL [R1+0x26d4], R6 ;  /* 0x0026d40601007387 */ /* 0x000fe40000100800 */
[----:B-1----:R-:W-:Y:S02]  /*89f50*/  IMAD.MOV.U32 R99, RZ, RZ, R9 ;  /* 0x000000ffff637224 */ /* 0x002fe400078e0009 */
[----:B------:R1:W-:Y:S01]  /*89f60*/  STL [R1+0x26d0], R9 ;  /* 0x0026d00901007387 */ /* 0x0003e20000100800 */
[----:B------:R-:W-:-:S03]  /*89f70*/  IMAD.X R17, R17, 0x1, R3, P3 ;  /* 0x0000000111117824 */ /* 0x000fc600018e0603 */
[----:B------:R-:W-:Y:S01]  /*89f80*/  STL [R1+0x26dc], R16 ;  /* 0x0026dc1001007387 */ /* 0x000fe20000100800 */
[----:B------:R-:W-:-:S03]  /*89f90*/  MOV R98, R6 ;  /* 0x0000000600627202 */ /* 0x000fc60000000f00 */
[----:B-1----:R-:W2:Y:S01]  /*89fa0*/  LDL.LU R9, [R1+0x2850] ;  /* 0x0028500001097983 */ /* 0x002ea20000300800 */
[----:B------:R-:W-:-:S03]  /*89fb0*/  IADD3 R5, P2, R5, R186, RZ ;  /* 0x000000ba05057210 */ /* 0x000fc60007f5e0ff */
[----:B------:R-:W-:Y:S04]  /*89fc0*/  STL [R1+0x26d8], R17 ;  /* 0x0026d81101007387 */ /* 0x000fe80000100800 */
[----:B------:R-:W2:Y:S01]  /*89fd0*/  LDL.LU R6, [R1+0x2858] ;  /* 0x0028580001067983 */ /* 0x000ea20000300800 */
[----:B------:R-:W-:-:S03]  /*89fe0*/  IADD3 R7, P3, R7, R186, RZ ;  /* 0x000000ba07077210 */ /* 0x000fc60007f7e0ff */
[----:B------:R1:W-:Y:S04]  /*89ff0*/  LDGSTS.E [R96+0x1400], desc[UR60][R98.64], P1 ;  /* 0x0140000062607fae */ /* 0x0003e8000892187c */
[----:B------:R4:W-:Y:S01]  /*8a000*/  STL [R1+0x2754], R5 ;  /* 0x0027540501007387 */ /* 0x0009e20000100800 */
[----:B-1----:R-:W-:Y:S01]  /*8a010*/  IMAD.MOV.U32 R98, RZ, RZ, R16 ;  /* 0x000000ffff627224 */ /* 0x002fe200078e0010 */
[----:B------:R-:W-:-:S05]  /*8a020*/  MOV R99, R17 ;  /* 0x0000001100637202 */ /* 0x000fca0000000f00 */
[----:B------:R1:W-:Y:S02]  /*8a030*/  LDGSTS.E [R96+0x1480], desc[UR60][R98.64], P0 ;  /* 0x0148000062607fae */ /* 0x0003e4000812187c */
[----:B-1----:R-:W-:Y:S01]  /*8a040*/  MOV R98, R5 ;  /* 0x0000000500627202 */ /* 0x002fe20000000f00 */
[----:B---3--:R-:W-:-:S04]  /*8a050*/  IMAD.X R14, R14, 0x1, R3, P2 ;  /* 0x000000010e0e7824 */ /* 0x008fc800010e0603 */
[----:B------:R-:W-:Y:S01]  /*8a060*/  IMAD.MOV.U32 R99, RZ, RZ, R14 ;  /* 0x000000ffff637224 */ /* 0x000fe200078e000e */
[----:B------:R1:W-:Y:S01]  /*8a070*/  STL [R1+0x2750], R14 ;  /* 0x0027500e01007387 */ /* 0x0003e20000100800 */
[----:B----4-:R-:W-:-:S03]  /*8a080*/  IMAD.X R15, R15, 0x1, R3, P3 ;  /* 0x000000010f0f7824 */ /* 0x010fc600018e0603 */
[----:B------:R3:W-:Y:S04]  /*8a090*/  STL [R1+0x275c], R7 ;  /* 0x00275c0701007387 */ /* 0x0007e80000100800 */
[----:B------:R-:W4:Y:S04]  /*8a0a0*/  LDL.LU R5, [R1+0x28d4] ;  /* 0x0028d40001057983 */ /* 0x000f280000300800 */
[----:B------:R3:W-:Y:S04]  /*8a0b0*/  STL [R1+0x2758], R15 ;  /* 0x0027580f01007387 */ /* 0x0007e80000100800 */
[----:B------:R3:W-:Y:S04]  /*8a0c0*/  LDGSTS.E [R96+0x1c00], desc[UR60][R98.64], P1 ;  /* 0x01c0000062607fae */ /* 0x0007e8000892187c */
[----:B-1----:R-:W4:Y:S01]  /*8a0d0*/  LDL.LU R14, [R1+0x28dc] ;  /* 0x0028dc00010e7983 */ /* 0x002f220000300800 */
[----:B---3--:R-:W-:-:S03]  /*8a0e0*/  IMAD.MOV.U32 R98, RZ, RZ, R7 ;  /* 0x000000ffff627224 */ /* 0x008fc600078e0007 */
[----:B------:R-:W3:Y:S04]  /*8a0f0*/  LDL.LU R7, [R1+0x28d0] ;  /* 0x0028d00001077983 */ /* 0x000ee80000300800 */
[----:B------:R-:W3:Y:S01]  /*8a100*/  LDL.LU R16, [R1+0x28d8] ;  /* 0x0028d80001107983 */ /* 0x000ee20000300800 */
[-C--:B------:R-:W-:Y:S02]  /*8a110*/  IADD3 R10, P2, R10, R186.reuse, RZ ;  /* 0x000000ba0a0a7210 */ /* 0x080fe40007f5e0ff */
[----:B------:R-:W-:Y:S02]  /*8a120*/  IADD3 R11, P3, R11, R186, RZ ;  /* 0x000000ba0b0b7210 */ /* 0x000fe40007f7e0ff */
[----:B------:R-:W-:Y:S01]  /*8a130*/  MOV R99, R15 ;  /* 0x0000000f00637202 */ /* 0x000fe20000000f00 */
[----:B------:R1:W-:Y:S04]  /*8a140*/  STL [R1+0x27d4], R10 ;  /* 0x0027d40a01007387 */ /* 0x0003e80000100800 */
[----:B------:R1:W-:Y:S01]  /*8a150*/  LDGSTS.E [R96+0x1c80], desc[UR60][R98.64], P0 ;  /* 0x01c8000062607fae */ /* 0x0003e2000812187c */
[----:B------:R-:W-:-:S05]  /*8a160*/  IMAD.X R13, R13, 0x1, R3, P2 ;  /* 0x000000010d0d7824 */ /* 0x000fca00010e0603 */
[----:B------:R-:W-:Y:S04]  /*8a170*/  STL [R1+0x27d0], R13 ;  /* 0x0027d00d01007387 */ /* 0x000fe80000100800 */
[----:B------:R-:W-:Y:S01]  /*8a180*/  STL [R1+0x27dc], R11 ;  /* 0x0027dc0b01007387 */ /* 0x000fe20000100800 */
[----:B------:R-:W-:-:S03]  /*8a190*/  IMAD.X R12, R12, 0x1, R3, P3 ;  /* 0x000000010c0c7824 */ /* 0x000fc600018e0603 */
[----:B------:R-:W3:Y:S01]  /*8a1a0*/  LDL.LU R15, [R1+0x2954] ;  /* 0x00295400010f7983 */ /* 0x000ee20000300800 */
[----:B-1----:R-:W-:-:S03]  /*8a1b0*/  MOV R98, R10 ;  /* 0x0000000a00627202 */ /* 0x002fc60000000f00 */
[----:B------:R1:W-:Y:S01]  /*8a1c0*/  STL [R1+0x27d8], R12 ;  /* 0x0027d80c01007387 */ /* 0x0003e20000100800 */
[----:B------:R-:W-:-:S03]  /*8a1d0*/  IMAD.MOV.U32 R99, RZ, RZ, R13 ;  /* 0x000000ffff637224 */ /* 0x000fc600078e000d */
[----:B------:R-:W3:Y:S04]  /*8a1e0*/  LDL.LU R10, [R1+0x295c] ;  /* 0x00295c00010a7983 */ /* 0x000ee80000300800 */
[----:B------:R-:W3:Y:S01]  /*8a1f0*/  LDL.LU R17, [R1+0x2950] ;  /* 0x0029500001117983 */ /* 0x000ee20000300800 */
[----:B------:R-:W-:-:S03]  /*8a200*/  IADD3 R8, P2, R8, R186, RZ ;  /* 0x000000ba08087210 */ /* 0x000fc60007f5e0ff */
[----:B------:R1:W-:Y:S01]  /*8a210*/  LDGSTS.E [R96+0x2400], desc[UR60][R98.64], P1 ;  /* 0x0240000062607fae */ /* 0x0003e2000892187c */
[----:B------:R-:W-:Y:S02]  /*8a220*/  IADD3 R4, P3, R4, R186, RZ ;  /* 0x000000ba04047210 */ /* 0x000fe40007f7e0ff */
[----:B-1----:R-:W-:Y:S02]  /*8a230*/  MOV R99, R12 ;  /* 0x0000000c00637202 */ /* 0x002fe40000000f00 */
[----:B------:R-:W3:Y:S01]  /*8a240*/  LDL.LU R12, [R1+0x2958] ;  /* 0x00295800010c7983 */ /* 0x000ee20000300800 */
[----:B------:R-:W-:-:S03]  /*8a250*/  IMAD.MOV.U32 R98, RZ, RZ, R11 ;  /* 0x000000ffff627224 */ /* 0x000fc600078e000b */
[----:B------:R1:W-:Y:S04]  /*8a260*/  STL [R1+0x2854], R8 ;  /* 0x0028540801007387 */ /* 0x0003e80000100800 */
[----:B------:R1:W-:Y:S01]  /*8a270*/  LDGSTS.E [R96+0x2480], desc[UR60][R98.64], P0 ;  /* 0x0248000062607fae */ /* 0x0003e2000812187c */
[----:B--2---:R-:W-:-:S05]  /*8a280*/  IMAD.X R9, R9, 0x1, R3, P2 ;  /* 0x0000000109097824 */ /* 0x004fca00010e0603 */
[----:B------:R2:W-:Y:S01]  /*8a290*/  STL [R1+0x2850], R9 ;  /* 0x0028500901007387 */ /* 0x0005e20000100800 */
[----:B------:R-:W-:-:S03]  /*8a2a0*/  IMAD.X R6, R6, 0x1, R3, P3 ;  /* 0x0000000106067824 */ /* 0x000fc600018e0603 */
[----:B------:R-:W-:Y:S04]  /*8a2b0*/  STL [R1+0x285c], R4 ;  /* 0x00285c0401007387 */ /* 0x000fe80000100800 */
[----:B------:R-:W3:Y:S01]  /*8a2c0*/  LDL.LU R11, [R1+0x29d4] ;  /* 0x0029d400010b7983 */ /* 0x000ee20000300800 */
[----:B-1----:R-:W-:-:S03]  /*8a2d0*/  MOV R98, R8 ;  /* 0x0000000800627202 */ /* 0x002fc60000000f00 */
[----:B------:R1:W-:Y:S04]  /*8a2e0*/  STL [R1+0x2858], R6 ;  /* 0x0028580601007387 */ /* 0x0003e80000100800 */
[----:B------:R-:W3:Y:S04]  /*8a2f0*/  LDL.LU R8, [R1+0x29dc] ;  /* 0x0029dc0001087983 */ /* 0x000ee80000300800 */
[----:B------:R-:W3:Y:S01]  /*8a300*/  LDL.LU R13, [R1+0x29d0] ;  /* 0x0029d000010d7983 */ /* 0x000ee20000300800 */
[----:B------:R-:W-:-:S03]  /*8a310*/  IMAD.MOV.U32 R99, RZ, RZ, R9 ;  /* 0x000000ffff637224 */ /* 0x000fc600078e0009 */
[----:B--2---:R-:W2:Y:S04]  /*8a320*/  LDL.LU R9, [R1+0x29d8] ;  /* 0x0029d80001097983 */ /* 0x004ea80000300800 */
[----:B------:R1:W-:Y:S02]  /*8a330*/  LDGSTS.E [R96+0x2c00], desc[UR60][R98.64], P1 ;  /* 0x02c0000062607fae */ /* 0x0003e4000892187c */
[----:B-1----:R-:W-:Y:S01]  /*8a340*/  IMAD.MOV.U32 R98, RZ, RZ, R4 ;  /* 0x000000ffff627224 */ /* 0x002fe200078e0004 */
[----:B------:R-:W-:Y:S02]  /*8a350*/  MOV R99, R6 ;  /* 0x0000000600637202 */ /* 0x000fe40000000f00 */
[----:B------:R-:W2:Y:S04]  /*8a360*/  LDL.LU R6, [R1+0x2a54] ;  /* 0x002a540001067983 */ /* 0x000ea80000300800 */
[----:B------:R-:W2:Y:S04]  /*8a370*/  LDL.LU R4, [R1+0x2a5c] ;  /* 0x002a5c0001047983 */ /* 0x000ea80000300800 */
[----:B------:R1:W-:Y:S01]  /*8a380*/  LDGSTS.E [R96+0x2c80], desc[UR60][R98.64], P0 ;  /* 0x02c8000062607fae */ /* 0x0003e2000812187c */
[----:B----4-:R-:W-:-:S05]  /*8a390*/  IADD3 R5, P2, R5, R186, RZ ;  /* 0x000000ba05057210 */ /* 0x010fca0007f5e0ff */
[----:B------:R-:W-:Y:S01]  /*8a3a0*/  STL [R1+0x28d4], R5 ;  /* 0x0028d40501007387 */ /* 0x000fe20000100800 */
[----:B------:R-:W-:Y:S01]  /*8a3b0*/  IADD3 R14, P3, R14, R186, RZ ;  /* 0x000000ba0e0e7210 */ /* 0x000fe20007f7e0ff */
[----:B---3--:R-:W-:-:S04]  /*8a3c0*/  IMAD.X R7, R7, 0x1, R3, P2 ;  /* 0x0000000107077824 */ /* 0x008fc800010e0603 */
[----:B-1----:R-:W-:Y:S01]  /*8a3d0*/  IMAD.MOV.U32 R99, RZ, RZ, R7 ;  /* 0x000000ffff637224 */ /* 0x002fe200078e0007 */
[----:B------:R1:W-:Y:S04]  /*8a3e0*/  STL [R1+0x28d0], R7 ;  /* 0x0028d00701007387 */ /* 0x0003e80000100800 */
[----:B------:R-:W-:Y:S04]  /*8a3f0*/  STL [R1+0x28dc], R14 ;  /* 0x0028dc0e01007387 */ /* 0x000fe80000100800 */
[----:B-1----:R-:W3:Y:S01]  /*8a400*/  LDL.LU R7, [R1+0x2a50] ;  /* 0x002a500001077983 */ /* 0x002ee20000300800 */
[----:B------:R-:W-:Y:S01]  /*8a410*/  IMAD.X R16, R16, 0x1, R3, P3 ;  /* 0x0000000110107824 */ /* 0x000fe200018e0603 */
[----:B------:R-:W-:-:S04]  /*8a420*/  MOV R98, R5 ;  /* 0x0000000500627202 */ /* 0x000fc80000000f00 */
[----:B------:R1:W-:Y:S04]  /*8a430*/  STL [R1+0x28d8], R16 ;  /* 0x0028d81001007387 */ /* 0x0003e80000100800 */
[----:B------:R-:W4:Y:S04]  /*8a440*/  LDL.LU R5, [R1+0x2a58] ;  /* 0x002a580001057983 */ /* 0x000f280000300800 */
[----:B------:R1:W-:Y:S01]  /*8a450*/  LDGSTS.E [R96+0x3400], desc[UR60][R98.64], P1 ;  /* 0x0340000062607fae */ /* 0x0003e2000892187c */
[----:B------:R-:W-:Y:S01]  /*8a460*/  IADD3 R15, P2, R15, R186, RZ ;  /* 0x000000ba0f0f7210 */ /* 0x000fe20007f5e0ff */
[----:B-1----:R-:W-:Y:S01]  /*8a470*/  IMAD.MOV.U32 R98, RZ, RZ, R14 ;  /* 0x000000ffff627224 */ /* 0x002fe200078e000e */
[----:B------:R-:W-:-:S02]  /*8a480*/  MOV R99, R16 ;  /* 0x0000001000637202 */ /* 0x000fc40000000f00 */
        /* <DEDUP_REMOVED lines=8> */
[----:B-1----:R-:W-:-:S03]  /*8a510*/  IMAD.MOV.U32 R99, RZ, RZ, R17 ;  /* 0x000000ffff637224 */ /* 0x002fc600078e0011 */
[----:B------:R-:W4:Y:S01]  /*8a520*/  LDL.LU R17, [R1+0x2ad0] ;  /* 0x002ad00001117983 */ /* 0x000f220000300800 */
        /* <DEDUP_REMOVED lines=8> */
[----:B------:R-:W-:Y:S01]  /*8a5b0*/  IADD3 R8, P3, R8, R186, RZ ;  /* 0x000000ba08087210 */ /* 0x000fe20007f7e0ff */
[----:B------:R-:W4:Y:S01]  /*8a5c0*/  LDL.LU R12, [R1+0x2b54] ;  /* 0x002b5400010c7983 */ /* 0x000f220000300800 */
[----:B------:R-:W-:-:S03]  /*8a5d0*/  IMAD.X R13, R13, 0x1, R3, P2 ;  /* 0x000000010d0d7824 */ /* 0x000fc600010e0603 */
[----:B------:R-:W4:Y:S04]  /*8a5e0*/  LDL.LU R10, [R1+0x2b5c] ;  /* 0x002b5c00010a7983 */ /* 0x000f280000300800 */
[----:B------:R-:W-:Y:S01]  /*8a5f0*/  STL [R1+0x29d4], R11 ;  /* 0x0029d40b01007387 */ /* 0x000fe20000100800 */
[----:B--2---:R-:W-:-:S03]  /*8a600*/  IMAD.X R9, R9, 0x1, R3, P3 ;  /* 0x0000000109097824 */ /* 0x004fc600018e0603 */
[----:B------:R1:W-:Y:S04]  /*8a610*/  LDGSTS.E [R96+0x3c80], desc[UR60][R98.64], P0 ;  /* 0x03c8000062607fae */ /* 0x0003e8000812187c */
[----:B------:R2:W-:Y:S04]  /*8a620*/  STL [R1+0x29d0], R13 ;  /* 0x0029d00d01007387 */ /* 0x0005e80000100800 */
[----:B------:R-:W-:Y:S01]  /*8a630*/  STL [R1+0x29dc], R8 ;  /* 0x0029dc0801007387 */ /* 0x000fe20000100800 */
[----:B-1----:R-:W-:-:S03]  /*8a640*/  IMAD.MOV.U32 R99, RZ, RZ, R13 ;  /* 0x000000ffff637224 */ /* 0x002fc600078e000d */
[----:B--2---:R-:W2:Y:S01]  /*8a650*/  LDL.LU R13, [R1+0x2b50] ;  /* 0x002b5000010d7983 */ /* 0x004ea20000300800 */
[----:B------:R-:W-:Y:S02]  /*8a660*/  MOV R98, R11 ;  /* 0x0000000b00627202 */ /* 0x000fe40000000f00 */
[-C--:B------:R-:W-:Y:S01]  /*8a670*/  IADD3 R6, P2, R6, R186.reuse, RZ ;  /* 0x000000ba06067210 */ /* 0x080fe20007f5e0ff */
[----:B------:R1:W-:Y:S04]  /*8a680*/  STL [R1+0x29d8], R9 ;  /* 0x0029d80901007387 */ /* 0x0003e80000100800 */
[----:B------:R-:W2:Y:S01]  /*8a690*/  LDL.LU R11, [R1+0x2b58] ;  /* 0x002b5800010b7983 */ /* 0x000ea20000300800 */
[----:B------:R-:W-:-:S03]  /*8a6a0*/  IADD3 R4, P3, R4, R186, RZ ;  /* 0x000000ba04047210 */ /* 0x000fc60007f7e0ff */
[----:B------:R-:W-:Y:S04]  /*8a6b0*/  STL [R1+0x2a54], R6 ;  /* 0x002a540601007387 */ /* 0x000fe80000100800 */
[----:B------:R1:W-:Y:S02]  /*8a6c0*/  LDGSTS.E [R96+0x4400], desc[UR60][R98.64], P1 ;  /* 0x0440000062607fae */ /* 0x0003e4000892187c */
[----:B-1----:R-:W-:Y:S01]  /*8a6d0*/  IMAD.MOV.U32 R98, RZ, RZ, R8 ;  /* 0x000000ffff627224 */ /* 0x002fe200078e0008 */
[----:B------:R-:W-:-:S05]  /*8a6e0*/  MOV R99, R9 ;  /* 0x0000000900637202 */ /* 0x000fca0000000f00 */
[----:B------:R1:W-:Y:S02]  /*8a6f0*/  LDGSTS.E [R96+0x4480], desc[UR60][R98.64], P0 ;  /* 0x0448000062607fae */ /* 0x0003e4000812187c */
[----:B-1----:R-:W-:Y:S01]  /*8a700*/  MOV R98, R6 ;  /* 0x0000000600627202 */ /* 0x002fe20000000f00 */
[----:B---3--:R-:W-:-:S05]  /*8a710*/  IMAD.X R7, R7, 0x1, R3, P2 ;  /* 0x0000000107077824 */ /* 0x008fca00010e0603 */
[----:B------:R1:W-:Y:S04]  /*8a720*/  STL [R1+0x2a50], R7 ;  /* 0x002a500701007387 */ /* 0x0003e80000100800 */
[----:B------:R-:W-:Y:S04]  /*8a730*/  STL [R1+0x2a5c], R4 ;  /* 0x002a5c0401007387 */ /* 0x000fe80000100800 */
[----:B------:R-:W3:Y:S01]  /*8a740*/  LDL.LU.64 R8, [R1+0x20c8] ;  /* 0x0020c80001087983 */ /* 0x000ee20000300a00 */
[----:B----4-:R-:W-:Y:S02]  /*8a750*/  IMAD.X R5, R5, 0x1, R3, P3 ;  /* 0x0000000105057824 */ /* 0x010fe400018e0603 */
[----:B------:R-:W-:-:S03]  /*8a760*/  IMAD.MOV.U32 R99, RZ, RZ, R7 ;  /* 0x000000ffff637224 */ /* 0x000fc600078e0007 */
[----:B------:R4:W-:Y:S04]  /*8a770*/  STL [R1+0x2a58], R5 ;  /* 0x002a580501007387 */ /* 0x0009e80000100800 */
[----:B-1----:R-:W3:Y:S04]  /*8a780*/  LDL.LU.64 R6, [R1+0x20c0] ;  /* 0x0020c00001067983 */ /* 0x002ee80000300a00 */
[----:B------:R1:W-:Y:S02]  /*8a790*/  LDGSTS.E [R96+0x4c00], desc[UR60][R98.64], P1 ;  /* 0x04c0000062607fae */ /* 0x0003e4000892187c */
[----:B-1----:R-:W-:Y:S01]  /*8a7a0*/  IMAD.MOV.U32 R98, RZ, RZ, R4 ;  /* 0x000000ffff627224 */ /* 0x002fe200078e0004 */
[----:B------:R-:W-:-:S02]  /*8a7b0*/  MOV R99, R5 ;  /* 0x0000000500637202 */ /* 0x000fc40000000f00 */
[----:B----4-:R-:W4:Y:S01]  /*8a7c0*/  LDL.LU.64 R4, [R1+0x2048] ;  /* 0x0020480001047983 */ /* 0x010f220000300a00 */
[-C--:B------:R-:W-:Y:S02]  /*8a7d0*/  IADD3 R16, P2, R16, R186.reuse, RZ ;  /* 0x000000ba10107210 */ /* 0x080fe40007f5e0ff */
[----:B------:R-:W-:Y:S01]  /*8a7e0*/  IADD3 R14, P3, R14, R186, RZ ;  /* 0x000000ba0e0e7210 */ /* 0x000fe20007f7e0ff */
[----:B------:R-:W4:Y:S04]  /*8a7f0*/  LDL.LU.64 R20, [R1+0x2040] ;  /* 0x0020400001147983 */ /* 0x000f280000300a00 */
[----:B------:R-:W-:Y:S04]  /*8a800*/  STL [R1+0x2ad4], R16 ;  /* 0x002ad41001007387 */ /* 0x000fe80000100800 */
[----:B------:R1:W-:Y:S01]  /*8a810*/  LDGSTS.E [R96+0x4c80], desc[UR60][R98.64], P0 ;  /* 0x04c8000062607fae */ /* 0x0003e2000812187c */
[----:B------:R-:W-:-:S05]  /*8a820*/  IMAD.X R17, R17, 0x1, R3, P2 ;  /* 0x0000000111117824 */ /* 0x000fca00010e0603 */
[----:B------:R1:W-:Y:S04]  /*8a830*/  STL [R1+0x2ad0], R17 ;  /* 0x002ad01101007387 */ /* 0x0003e80000100800 */
[----:B------:R-:W-:Y:S01]  /*8a840*/  STL [R1+0x2adc], R14 ;  /* 0x002adc0e01007387 */ /* 0x000fe20000100800 */
[----:B------:R-:W-:-:S03]  /*8a850*/  IMAD.X R15, R15, 0x1, R3, P3 ;  /* 0x000000010f0f7824 */ /* 0x000fc600018e0603 */
[----:B------:R-:W4:Y:S01]  /*8a860*/  LDL.LU.64 R18, [R1+0x1fc8] ;  /* 0x001fc80001127983 */ /* 0x000f220000300a00 */
[----:B-1----:R-:W-:Y:S01]  /*8a870*/  MOV R98, R16 ;  /* 0x0000001000627202 */ /* 0x002fe20000000f00 */
[----:B------:R-:W-:Y:S02]  /*8a880*/  IMAD.MOV.U32 R99, RZ, RZ, R17 ;  /* 0x000000ffff637224 */ /* 0x000fe400078e0011 */
[----:B------:R1:W-:Y:S04]  /*8a890*/  STL [R1+0x2ad8], R15 ;  /* 0x002ad80f01007387 */ /* 0x0003e80000100800 */
[----:B------:R-:W4:Y:S04]  /*8a8a0*/  LDL.LU.64 R16, [R1+0x1fc0] ;  /* 0x001fc00001107983 */ /* 0x000f280000300a00 */
[----:B------:R-:W4:Y:S04]  /*8a8b0*/  LDL.LU.64 R26, [R1+0x1f48] ;  /* 0x001f4800011a7983 */ /* 0x000f280000300a00 */
[----:B------:R1:W-:Y:S01]  /*8a8c0*/  LDGSTS.E [R96+0x5400], desc[UR60][R98.64], P1 ;  /* 0x0540000062607fae */ /* 0x0003e2000892187c */
[----:B------:R-:W-:-:S02]  /*8a8d0*/  IADD3 R12, P2, R12, R186, RZ ;  /* 0x000000ba0c0c7210 */ /* 0x000fc40007f5e0ff */
[----:B------:R-:W-:Y:S01]  /*8a8e0*/  IADD3 R10, P3, R10, R186, RZ ;  /* 0x000000ba0a0a7210 */ /* 0x000fe20007f7e0ff */
[----:B-1----:R-:W-:Y:S01]  /*8a8f0*/  IMAD.MOV.U32 R98, RZ, RZ, R14 ;  /* 0x000000ffff627224 */ /* 0x002fe200078e000e */
[----:B------:R-:W-:Y:S02]  /*8a900*/  MOV R99, R15 ;  /* 0x0000000f00637202 */ /* 0x000fe40000000f00 */
[----:B------:R-:W4:Y:S04]  /*8a910*/  LDL.LU.64 R14, [R1+0x1f40] ;  /* 0x001f4000010e7983 */ /* 0x000f280000300a00 */
[----:B------:R-:W-:Y:S04]  /*8a920*/  STL [R1+0x2b54], R12 ;  /* 0x002b540c01007387 */ /* 0x000fe80000100800 */
[----:B------:R1:W-:Y:S01]  /*8a930*/  LDGSTS.E [R96+0x5480], desc[UR60][R98.64], P0 ;  /* 0x0548000062607fae */ /* 0x0003e2000812187c */
[----:B--2---:R-:W-:-:S05]  /*8a940*/  IMAD.X R13, R13, 0x1, R3, P2 ;  /* 0x000000010d0d7824 */ /* 0x004fca00010e0603 */
[----:B------:R2:W-:Y:S01]  /*8a950*/  STL [R1+0x2b50], R13 ;  /* 0x002b500d01007387 */ /* 0x0005e20000100800 */
[----:B------:R-:W-:Y:S01]  /*8a960*/  IMAD.X R11, R11, 0x1, R3, P3 ;  /* 0x000000010b0b7824 */ /* 0x000fe200018e0603 */
[----:B-1----:R-:W-:Y:S01]  /*8a970*/  MOV R98, R12 ;  /* 0x0000000c00627202 */ /* 0x002fe20000000f00 */
[----:B------:R-:W-:Y:S01]  /*8a980*/  IMAD.MOV.U32 R99, RZ, RZ, R13 ;  /* 0x000000ffff637224 */ /* 0x000fe200078e000d */
[----:B------:R-:W-:Y:S04]  /*8a990*/  STL [R1+0x2b5c], R10 ;  /* 0x002b5c0a01007387 */ /* 0x000fe80000100800 */
[----:B--2---:R-:W2:Y:S04]  /*8a9a0*/  LDL.LU.64 R12, [R1+0x1ec8] ;  /* 0x001ec800010c7983 */ /* 0x004ea80000300a00 */
[----:B------:R1:W-:Y:S04]  /*8a9b0*/  STL [R1+0x2b58], R11 ;  /* 0x002b580b01007387 */ /* 0x0003e80000100800 */
[----:B------:R1:W-:Y:S04]  /*8a9c0*/  LDGSTS.E [R96+0x5c00], desc[UR60][R98.64], P1 ;  /* 0x05c0000062607fae */ /* 0x0003e8000892187c */
[----:B------:R-:W2:Y:S01]  /*8a9d0*/  LDL.LU.64 R24, [R1+0x1ec0] ;  /* 0x001ec00001187983 */ /* 0x000ea20000300a00 */
[----:B-1----:R-:W-:Y:S01]  /*8a9e0*/  IMAD.MOV.U32 R98, RZ, RZ, R10 ;  /* 0x000000ffff627224 */ /* 0x002fe200078e000a */
[----:B------:R-:W-:-:S02]  /*8a9f0*/  MOV R99, R11 ;  /* 0x0000000b00637202 */ /* 0x000fc40000000f00 */
[----:B------:R-:W2:Y:S04]  /*8aa00*/  LDL.LU.64 R10, [R1+0x1e48] ;  /* 0x001e4800010a7983 */ /* 0x000ea80000300a00 */
[----:B------:R3:W-:Y:S02]  /*8aa10*/  LDGSTS.E [R96+0x5c80], desc[UR60][R98.64], P0 ;  /* 0x05c8000062607fae */ /* 0x0007e4000812187c */
[----:B---3--:R-:W-:-:S05]  /*8aa20*/  IADD3 R98, P2, R8, R186, RZ ;  /* 0x000000ba08627210 */ /* 0x008fca0007f5e0ff */
[----:B------:R-:W-:Y:S02]  /*8aa30*/  IMAD.X R97, R9, 0x1, R3, P2 ;  /* 0x0000000109617824 */ /* 0x000fe400010e0603 */
[----:B------:R-:W3:Y:S01]  /*8aa40*/  LDL.LU.64 R8, [R1+0x1e40] ;  /* 0x001e400001087983 */ /* 0x000ee20000300a00 */
[----:B------:R-:W-:-:S03]  /*8aa50*/  IADD3 R100, P2, R6, R186, RZ ;  /* 0x000000ba06647210 */ /* 0x000fc60007f5e0ff */
[----:B------:R-:W3:Y:S02]  /*8aa60*/  LDL.LU.64 R22, [R1+0x1dc8] ;  /* 0x001dc80001167983 */ /* 0x000ee40000300a00 */
[----:B------:R-:W-:Y:S02]  /*8aa70*/  IMAD.X R99, R7, 0x1, R3, P2 ;  /* 0x0000000107637824 */ /* 0x000fe400010e0603 */
[----:B------:R-:W3:Y:S01]  /*8aa80*/  LDL.LU.64 R6, [R1+0x1dc0] ;  /* 0x001dc00001067983 */ /* 0x000ee20000300a00 */
[----:B----4-:R-:W-:-:S04]  /*8aa90*/  IADD3 R102, P2, R4, R186, RZ ;  /* 0x000000ba04667210 */ /* 0x010fc80007f5e0ff */
        /* <DEDUP_REMOVED lines=10> */
[-C--:B------:R-:W-:Y:S01]  /*8ab40*/  IADD3 R110, P2, R26, R186.reuse, RZ ;  /* 0x000000ba1a6e7210 */ /* 0x080fe20007f5e0ff */
[----:B------:R-:W4:Y:S04]  /*8ab50*/  LDL.LU.64 R16, [R1+0x1cc0] ;  /* 0x001cc00001107983 */ /* 0x000f280000300a00 */
[----:B------:R-:W-:Y:S01]  /*8ab60*/  IMAD.X R109, R27, 0x1, R3, P2 ;  /* 0x000000011b6d7824 */ /* 0x000fe200010e0603 */
[----:B------:R-:W-:-:S05]  /*8ab70*/  IADD3 R112, P2, R14, R186, RZ ;  /* 0x000000ba0e707210 */ /* 0x000fca0007f5e0ff */
[----:B------:R-:W-:Y:S02]  /*8ab80*/  IMAD.X R111, R15, 0x1, R3, P2 ;  /* 0x000000010f6f7824 */ /* 0x000fe400010e0603 */
[----:B------:R-:W4:Y:S01]  /*8ab90*/  LDL.LU.64 R14, [R1+0x1c48] ;  /* 0x001c4800010e7983 */ /* 0x000f220000300a00 */
[----:B--2---:R-:W-:-:S04]  /*8aba0*/  IADD3 R114, P2, R12, R186, RZ ;  /* 0x000000ba0c727210 */ /* 0x004fc80007f5e0ff */
[----:B------:R-:W-:Y:S02]  /*8abb0*/  IADD3.X R113, R13, R3, RZ, P2, !PT ;  /* 0x000000030d717210 */ /* 0x000fe400017fe4ff */
[----:B------:R-:W2:Y:S01]  /*8abc0*/  LDL.LU.64 R12, [R1+0x1c40] ;  /* 0x001c4000010c7983 */ /* 0x000ea20000300a00 */
[----:B------:R-:W-:-:S05]  /*8abd0*/  IADD3 R116, P2, R24, R186, RZ ;  /* 0x000000ba18747210 */ /* 0x000fca0007f5e0ff */
[----:B------:R-:W-:Y:S01]  /*8abe0*/  IMAD.X R115, R25, 0x1, R3, P2 ;  /* 0x0000000119737824 */ /* 0x000fe200010e0603 */
[----:B------:R-:W-:-:S05]  /*8abf0*/  IADD3 R118, P2, R10, R186, RZ ;  /* 0x000000ba0a767210 */ /* 0x000fca0007f5e0ff */
[----:B------:R-:W-:Y:S02]  /*8ac00*/  IMAD.X R117, R11, 0x1, R3, P2 ;  /* 0x000000010b757824 */ /* 0x000fe400010e0603 */
[----:B------:R-:W2:Y:S01]  /*8ac10*/  LDL.LU.64 R10, [R1+0x1bc8] ;  /* 0x001bc800010a7983 */ /* 0x000ea20000300a00 */
[----:B---3--:R-:W-:-:S04]  /*8ac20*/  IADD3 R120, P2, R8, R186, RZ ;  /* 0x000000ba08787210 */ /* 0x008fc80007f5e0ff */
[----:B------:R-:W-:Y:S02]  /*8ac30*/  IADD3.X R119, R9, R3, RZ, P2, !PT ;  /* 0x0000000309777210 */ /* 0x000fe400017fe4ff */
[-C--:B------:R-:W-:Y:S01]  /*8ac40*/  IADD3 R122, P2, R22, R186.reuse, RZ ;  /* 0x000000ba167a7210 */ /* 0x080fe20007f5e0ff */
[----:B------:R-:W3:Y:S04]  /*8ac50*/  LDL.LU.64 R8, [R1+0x1bc0] ;  /* 0x001bc00001087983 */ /* 0x000ee80000300a00 */
[----:B------:R-:W-:Y:S01]  /*8ac60*/  IMAD.X R121, R23, 0x1, R3, P2 ;  /* 0x0000000117797824 */ /* 0x000fe200010e0603 */
[----:B------:R-:W-:-:S05]  /*8ac70*/  IADD3 R124, P2, R6, R186, RZ ;  /* 0x000000ba067c7210 */ /* 0x000fca0007f5e0ff */
[----:B------:R-:W-:Y:S02]  /*8ac80*/  IMAD.X R123, R7, 0x1, R3, P2 ;  /* 0x00000001077b7824 */ /* 0x000fe400010e0603 */
[----:B------:R-:W3:Y:S01]  /*8ac90*/  LDL.LU.64 R6, [R1+0x1b48] ;  /* 0x001b480001067983 */ /* 0x000ee20000300a00 */
[----:B----4-:R-:W-:-:S04]  /*8aca0*/  IADD3 R126, P2, R4, R186, RZ ;  /* 0x000000ba047e7210 */ /* 0x010fc80007f5e0ff */
[----:B------:R-:W-:Y:S02]  /*8acb0*/  IADD3.X R125, R5, R3, RZ, P2, !PT ;  /* 0x00000003057d7210 */ /* 0x000fe400017fe4ff */
        /* <DEDUP_REMOVED lines=8> */
[----:B------:R-:W4:Y:S02]  /*8ad40*/  LDL.LU.64 R22, [R1+0x1948] ;  /* 0x0019480001167983 */ /* 0x000f240000300a00 */
[--C-:B------:R-:W-:Y:S01]  /*8ad50*/  IMAD.X R127, R21, 0x1, R3.reuse, P2 ;  /* 0x00000001157f7824 */ /* 0x100fe200010e0603 */
[-C--:B------:R-:W-:Y:S01]  /*8ad60*/  IADD3 R130, P2, R18, R186.reuse, RZ ;  /* 0x000000ba12827210 */ /* 0x080fe20007f5e0ff */
[----:B------:R-:W4:Y:S04]  /*8ad70*/  LDL.LU.64 R20, [R1+0x1940] ;  /* 0x0019400001147983 */ /* 0x000f280000300a00 */
[----:B------:R-:W-:Y:S01]  /*8ad80*/  IMAD.X R129, R19, 0x1, R3, P2 ;  /* 0x0000000113817824 */ /* 0x000fe200010e0603 */
[----:B------:R-:W-:Y:S01]  /*8ad90*/  IADD3 R132, P2, R16, R186, RZ ;  /* 0x000000ba10847210 */ /* 0x000fe20007f5e0ff */
[----:B------:R-:W4:Y:S03]  /*8ada0*/  LDL.LU.64 R18, [R1+0x18c8] ;  /* 0x0018c80001127983 */ /* 0x000f260000300a00 */
[----:B------:R-:W-:-:S02]  /*8adb0*/  IADD3.X R131, R17, R3, RZ, P2, !PT ;  /* 0x0000000311837210 */ /* 0x000fc400017fe4ff */
        /* <DEDUP_REMOVED lines=14> */
[----:B------:R-:W-:Y:S02]  /*8aea0*/  IMAD.X R145, R7, 0x1, R3, P2 ;  /* 0x0000000107917824 */ /* 0x000fe400010e0603 */
[----:B------:R-:W3:Y:S01]  /*8aeb0*/  LDL.LU.64 R6, [R1+0x17b0] ;  /* 0x0017b00001067983 */ /* 0x000ee20000300a00 */
[----:B----4-:R-:W-:-:S04]  /*8aec0*/  IADD3 R152, P2, R4, R186, RZ ;  /* 0x000000ba04987210 */ /* 0x010fc80007f5e0ff */
[----:B------:R-:W-:Y:S02]  /*8aed0*/  IADD3.X R147, R5, R3, RZ, P2, !PT ;  /* 0x0000000305937210 */ /* 0x000fe400017fe4ff */
[----:B------:R-:W4:Y:S01]  /*8aee0*/  LDL.LU.64 R4, [R1+0x17a8] ;  /* 0x0017a80001047983 */ /* 0x000f220000300a00 */
        /* <DEDUP_REMOVED lines=22> */
[----:B--2---:R-:W-:-:S04]  /*8b050*/  IADD3 R176, P2, R12, R186, RZ ;  /* 0x000000ba0cb07210 */ /* 0x004fc80007f5e0ff */
[----:B------:R-:W-:Y:S02]  /*8b060*/  IADD3.X R175, R13, R3, RZ, P2, !PT ;  /* 0x000000030daf7210 */ /* 0x000fe400017fe4ff */
        /* <DEDUP_REMOVED lines=64> */
[----:B---3--:R-:W-:-:S05]  /*8b470*/  IADD3 R180, P2, R8, R186, RZ ;  /* 0x000000ba08b47210 */ /* 0x008fca0007f5e0ff */
[----:B------:R-:W-:Y:S01]  /*8b480*/  IMAD.X R179, R9, 0x1, R3, P2 ;  /* 0x0000000109b37824 */ /* 0x000fe200010e0603 */
[----:B------:R-:W-:-:S04]  /*8b490*/  IADD3 R182, P2, R6, R186, RZ ;  /* 0x000000ba06b67210 */ /* 0x000fc80007f5e0ff */
[----:B------:R-:W-:Y:S01]  /*8b4a0*/  IADD3.X R181, R7, R3, RZ, P2, !PT ;  /* 0x0000000307b57210 */ /* 0x000fe200017fe4ff */
[----:B------:R-:W-:Y:S01]  /*8b4b0*/  IMAD.MOV.U32 R6, RZ, RZ, R100 ;  /* 0x000000ffff067224 */ /* 0x000fe200078e0064 */
[----:B------:R-:W-:Y:S01]  /*8b4c0*/  MOV R100, R102 ;  /* 0x0000006600647202 */ /* 0x000fe20000000f00 */
[----:B------:R-:W-:Y:S01]  /*8b4d0*/  IMAD.MOV.U32 R7, RZ, RZ, R99 ;  /* 0x000000ffff077224 */ /* 0x000fe200078e0063 */
[----:B----4-:R-:W-:Y:S01]  /*8b4e0*/  IADD3 R184, P2, R4, R186, RZ ;  /* 0x000000ba04b87210 */ /* 0x010fe20007f5e0ff */
[----:B------:R-:W-:-:S04]  /*8b4f0*/  IMAD.MOV.U32 R4, RZ, RZ, R98 ;  /* 0x000000ffff047224 */ /* 0x000fc800078e0062 */
[----:B------:R-:W-:Y:S01]  /*8b500*/  IMAD.X R183, R5, 0x1, R3, P2 ;  /* 0x0000000105b77824 */ /* 0x000fe200010e0603 */
[----:B------:R-:W-:Y:S01]  /*8b510*/  MOV R5, R97 ;  /* 0x0000006100057202 */ /* 0x000fe20000000f00 */
[----:B------:R-:W-:Y:S02]  /*8b520*/  IMAD.MOV.U32 R98, RZ, RZ, R104 ;  /* 0x000000ffff627224 */ /* 0x000fe400078e0068 */
[----:B------:R-:W-:Y:S02]  /*8b530*/  IMAD.MOV.U32 R99, RZ, RZ, R103 ;  /* 0x000000ffff637224 */ /* 0x000fe400078e0067 */
        /* <DEDUP_REMOVED lines=55> */
[----:B--2---:R-:W-:-:S03]  /*8b8b0*/  IMAD.MOV.U32 R6, RZ, RZ, R184 ;  /* 0x000000ffff067224 */ /* 0x004fc600078e00b8 */
        /* <DEDUP_REMOVED lines=36> */
[----:B--2---:R-:W2:Y:S04]  /*8bb00*/  LDL.LU R4, [R1+0x266c] ;  /* 0x00266c0001047983 */ /* 0x004ea80000300800 */
[----:B------:R-:W2:Y:S04]  /*8bb10*/  LDL.LU R13, [R1+0x2660] ;  /* 0x00266000010d7983 */ /* 0x000ea80000300800 */
[----:B------:R-:W-:Y:S04]  /*8bb20*/  LDGSTS.E [R96+0xe480], desc[UR60][R8.64], P0 ;  /* 0x0e48000008607fae */ /* 0x000fe8000812187c */
[----:B------:R-:W-:Y:S04]  /*8bb30*/  LDGSTS.E [R96+0xec00], desc[UR60][R24.64], P1 ;  /* 0x0ec0000018607fae */ /* 0x000fe8000892187c */
[----:B------:R-:W-:Y:S04]  /*8bb40*/  LDGSTS.E [R96+0xec80], desc[UR60][R22.64], P0 ;  /* 0x0ec8000016607fae */ /* 0x000fe8000812187c */
[----:B------:R-:W2:Y:S04]  /*8bb50*/  LDL.LU R8, [R1+0x2668] ;  /* 0x0026680001087983 */ /* 0x000ea80000300800 */
[----:B------:R-:W-:Y:S04]  /*8bb60*/  LDGSTS.E [R96+0xf400], desc[UR60][R20.64], P1 ;  /* 0x0f40000014607fae */ /* 0x000fe8000892187c */
[----:B------:R-:W-:Y:S04]  /*8bb70*/  LDGSTS.E [R96+0xf480], desc[UR60][R18.64], P0 ;  /* 0x0f48000012607fae */ /* 0x000fe8000812187c */
[----:B------:R-:W-:Y:S04]  /*8bb80*/  LDGSTS.E [R96+0xfc00], desc[UR60][R16.64], P1 ;  /* 0x0fc0000010607fae */ /* 0x000fe8000892187c */
[----:B------:R1:W-:Y:S04]  /*8bb90*/  LDGSTS.E [R96+0xfc80], desc[UR60][R6.64], P0 ;  /* 0x0fc8000006607fae */ /* 0x0003e8000812187c */
[----:B------:R-:W2:Y:S04]  /*8bba0*/  LDL.LU R9, [R1+0x26e0] ;  /* 0x0026e00001097983 */ /* 0x000ea80000300800 */
[----:B------:R-:W2:Y:S04]  /*8bbb0*/  LDL.LU R6, [R1+0x26e4] ;  /* 0x0026e40001067983 */ /* 0x000ea80000300800 */
[----:B------:R-:W2:Y:S04]  /*8bbc0*/  LDL.LU R17, [R1+0x26e8] ;  /* 0x0026e80001117983 */ /* 0x000ea80000300800 */
[----:B------:R-:W2:Y:S04]  /*8bbd0*/  LDL.LU R16, [R1+0x26ec] ;  /* 0x0026ec0001107983 */ /* 0x000ea80000300800 */
[----:B------:R-:W2:Y:S04]  /*8bbe0*/  LDL.LU R5, [R1+0x2764] ;  /* 0x0027640001057983 */ /* 0x000ea80000300800 */
[----:B------:R-:W2:Y:S01]  /*8bbf0*/  LDL.LU R7, [R1+0x276c] ;  /* 0x00276c0001077983 */ /* 0x000ea20000300800 */
[----:B---3--:R-:W-:-:S02]  /*8bc00*/  IADD3 R14, P2, R14, R186, RZ ;  /* 0x000000ba0e0e7210 */ /* 0x008fc40007f5e0ff */
[----:B----4-:R-:W-:-:S03]  /*8bc10*/  IADD3 R10, P3, R10, R186, RZ ;  /* 0x000000ba0a0a7210 */ /* 0x010fc60007f7e0ff */
[----:B------:R3:W-:Y:S01]  /*8bc20*/  STL [R1+0x25e4], R14 ;  /* 0x0025e40e01007387 */ /* 0x0007e20000100800 */
[----:B------:R-:W-:-:S03]  /*8bc30*/  IMAD.X R15, R15, 0x1, R3, P2 ;  /* 0x000000010f0f7824 */ /* 0x000fc600010e0603 */
[----:B------:R-:W-:Y:S01]  /*8bc40*/  STL [R1+0x25ec], R10 ;  /* 0x0025ec0a01007387 */ /* 0x000fe20000100800 */
[----:B------:R-:W-:-:S03]  /*8bc50*/  IMAD.MOV.U32 R98, RZ, RZ, R14 ;  /* 0x000000ffff627224 */ /* 0x000fc600078e000e */
[----:B------:R4:W-:Y:S04]  /*8bc60*/  STL [R1+0x25e0], R15 ;  /* 0x0025e00f01007387 */ /* 0x0009e80000100800 */
[----:B---3--:R-:W3:Y:S01]  /*8bc70*/  LDL.LU R14, [R1+0x2760] ;  /* 0x00276000010e7983 */ /* 0x008ee20000300800 */
[----:B------:R-:W-:-:S03]  /*8bc80*/  IMAD.MOV.U32 R99, RZ, RZ, R15 ;  /* 0x000000ffff637224 */ /* 0x000fc600078e000f */
[----:B----4-:R-:W4:Y:S01]  /*8bc90*/  LDL.LU R15, [R1+0x2768] ;  /* 0x00276800010f7983 */ /* 0x010f220000300800 */
[----:B-1----:R-:W-:-:S05]  /*8bca0*/  LOP3.LUT R96, R185, 0x50, RZ, 0x3c, !PT ;  /* 0x00000050b9607812 */ /* 0x002fca00078e3cff */
[----:B------:R-:W-:-:S05]  /*8bcb0*/  VIADD R96, R96, UR10 ;  /* 0x0000000a60607c36 */ /* 0x000fca0008000000 */
[----:B------:R1:W-:Y:S01]  /*8bcc0*/  LDGSTS.E [R96+0x500], desc[UR60][R98.64], P1 ;  /* 0x0050000062607fae */ /* 0x0003e2000892187c */
[----:B------:R-:W-:-:S05]  /*8bcd0*/  IADD3.X R11, R11, R3, RZ, P3, !PT ;  /* 0x000000030b0b7210 */ /* 0x000fca0001ffe4ff */
[----:B------:R2:W-:Y:S01]  /*8bce0*/  STL [R1+0x25e8], R11 ;  /* 0x0025e80b01007387 */ /* 0x0005e20000100800 */
[----:B-1----:R-:W-:Y:S01]  /*8bcf0*/  MOV R98, R10 ;  /* 0x0000000a00627202 */ /* 0x002fe20000000f00 */
[----:B------:R-:W-:Y:S02]  /*8bd00*/  IMAD.MOV.U32 R99, RZ, RZ, R11 ;  /* 0x000000ffff637224 */ /* 0x000fe400078e000b */
[----:B------:R-:W4:Y:S04]  /*8bd10*/  LDL.LU R10, [R1+0x27e4] ;  /* 0x0027e400010a7983 */ /* 0x000f280000300800 */
[----:B------:R1:W-:Y:S01]  /*8bd20*/  LDGSTS.E [R96+0x580], desc[UR60][R98.64], P0 ;  /* 0x0058000062607fae */ /* 0x0003e2000812187c */
[----:B------:R-:W-:-:S03]  /*8bd30*/  IADD3 R12, P2, R12, R186, RZ ;  /* 0x000000ba0c0c7210 */ /* 0x000fc60007f5e0ff */
[----:B--2---:R-:W2:Y:S01]  /*8bd40*/  LDL.LU R11, [R1+0x27ec] ;  /* 0x0027ec00010b7983 */ /* 0x004ea20000300800 */
[----:B------:R-:W-:Y:S01]  /*8bd50*/  IADD3 R4, P3, R4, R186, RZ ;  /* 0x000000ba04047210 */ /* 0x000fe20007f7e0ff */
[----:B------:R-:W-:Y:S02]  /*8bd60*/  IMAD.X R13, R13, 0x1, R3, P2 ;  /* 0x000000010d0d7824 */ /* 0x000fe400010e0603 */
[----:B------:R-:W-:Y:S02]  /*8bd70*/  STL [R1+0x2664], R12 ;  /* 0x0026640c01007387 */ /* 0x000fe40000100800 */
[----:B-1----:R-:W-:Y:S02]  /*8bd80*/  IMAD.MOV.U32 R99, RZ, RZ, R13 ;  /* 0x000000ffff637224 */ /* 0x002fe400078e000d */
[----:B------:R1:W-:Y:S04]  /*8bd90*/  STL [R1+0x2660], R13 ;  /* 0x0026600d01007387 */ /* 0x0003e80000100800 */
[----:B------:R-:W-:Y:S01]  /*8bda0*/  STL [R1+0x266c], R4 ;  /* 0x00266c0401007387 */ /* 0x000fe20000100800 */
[----:B------:R-:W-:-:S03]  /*8bdb0*/  IMAD.MOV.U32 R98, RZ, RZ, R12 ;  /* 0x000000ffff627224 */ /* 0x000fc600078e000c */
[----:B-1----:R-:W2:Y:S01]  /*8bdc0*/  LDL.LU R13, [R1+0x27e0] ;  /* 0x0027e000010d7983 */ /* 0x002ea20000300800 */
[----:B------:R-:W-:-:S03]  /*8bdd0*/  IADD3.X R8, R8, R3, RZ, P3, !PT ;  /* 0x0000000308087210 */ /* 0x000fc60001ffe4ff */
[----:B------:R1:W-:Y:S04]  /*8bde0*/  LDGSTS.E [R96+0xd00], desc[UR60][R98.64], P1 ;  /* 0x00d0000062607fae */ /* 0x0003e8000892187c */
[----:B------:R1:W-:Y:S04]  /*8bdf0*/  STL [R1+0x2668], R8 ;  /* 0x0026680801007387 */ /* 0x0003e80000100800 */
[----:B------:R-:W2:Y:S01]  /*8be00*/  LDL.LU R12, [R1+0x27e8] ;  /* 0x0027e800010c7983 */ /* 0x000ea20000300800 */
[----:B-1----:R-:W-:Y:S01]  /*8be10*/  MOV R98, R4 ;  /* 0x0000000400627202 */ /* 0x002fe20000000f00 */
[----:B------:R-:W-:-:S02]  /*8be20*/  IMAD.MOV.U32 R99, RZ, RZ, R8 ;  /* 0x000000ffff637224 */ /* 0x000fc400078e0008 */
[----:B------:R-:W2:Y:S04]  /*8be30*/  LDL.LU R8, [R1+0x2864] ;  /* 0x0028640001087983 */ /* 0x000ea80000300800 */
[----:B------:R-:W2:Y:S04]  /*8be40*/  LDL.LU R4, [R1+0x286c] ;  /* 0x00286c0001047983 */ /* 0x000ea80000300800 */
[----:B------:R1:W-:Y:S01]  /*8be50*/  LDGSTS.E [R96+0xd80], desc[UR60][R98.64], P0 ;  /* 0x00d8000062607fae */ /* 0x0003e2000812187c */
[----:B------:R-:W-:-:S05]  /*8be60*/  IADD3 R6, P2, R6, R186, RZ ;  /* 0x000000ba06067210 */ /* 0x000fca0007f5e0ff */
[----:B------:R-:W-:Y:S01]  /*8be70*/  IMAD.X R9, R9, 0x1, R3, P2 ;  /* 0x0000000109097824 */ /* 0x000fe200010e0603 */
[----:B------:R-:W-:Y:S01]  /*8be80*/  IADD3 R16, P3, R16, R186, RZ ;  /* 0x000000ba10107210 */ /* 0x000fe20007f7e0ff */
[----:B------:R-:W-:Y:S02]  /*8be90*/  STL [R1+0x26e4], R6 ;  /* 0x0026e40601007387 */ /* 0x000fe40000100800 */
[----:B-1----:R-:W-:Y:S01]  /*8bea0*/  IMAD.MOV.U32 R99, RZ, RZ, R9 ;  /* 0x000000ffff637224 */ /* 0x002fe200078e0009 */
[----:B------:R-:W-:Y:S01]  /*8beb0*/  IADD3.X R17, R17, R3, RZ, P3, !PT ;  /* 0x0000000311117210 */ /* 0x000fe20001ffe4ff */
[----:B------:R1:W-:Y:S04]  /*8bec0*/  STL [R1+0x26e0], R9 ;  /* 0x0026e00901007387 */ /* 0x0003e80000100800 */
[----:B------:R-:W-:Y:S01]  /*8bed0*/  STL [R1+0x26ec], R16 ;  /* 0x0026ec1001007387 */ /* 0x000fe20000100800 */
[----:B------:R-:W-:-:S03]  /*8bee0*/  IMAD.MOV.U32 R98, RZ, RZ, R6 ;  /* 0x000000ffff627224 */ /* 0x000fc600078e0006 */
[----:B-1----:R-:W2:Y:S01]  /*8bef0*/  LDL.LU R9, [R1+0x2860] ;  /* 0x0028600001097983 */ /* 0x002ea20000300800 */
[----:B------:R-:W-:-:S03]  /*8bf00*/  IADD3 R5, P2, R5, R186, RZ ;  /* 0x000000ba05057210 */ /* 0x000fc60007f5e0ff */
[----:B------:R-:W-:Y:S04]  /*8bf10*/  STL [R1+0x26e8], R17 ;  /* 0x0026e81101007387 */ /* 0x000fe80000100800 */
[----:B------:R-:W2:Y:S01]  /*8bf20*/  LDL.LU R6, [R1+0x2868] ;  /* 0x0028680001067983 */ /* 0x000ea20000300800 */
[----:B------:R-:W-:-:S03]  /*8bf30*/  IADD3 R7, P3, R7, R186, RZ ;  /* 0x000000ba07077210 */ /* 0x000fc60007f7e0ff */
[----:B------:R1:W-:Y:S04]  /*8bf40*/  LDGSTS.E [R96+0x1500], desc[UR60][R98.64], P1 ;  /* 0x0150000062607fae */ /* 0x0003e8000892187c */
[----:B------:R4:W-:Y:S01]  /*8bf50*/  STL [R1+0x2764], R5 ;  /* 0x0027640501007387 */ /* 0x0009e20000100800 */
[----:B-1----:R-:W-:Y:S01]  /*8bf60*/  MOV R98, R16 ;  /* 0x0000001000627202 */ /* 0x002fe20000000f00 */
[----:B------:R-:W-:-:S05]  /*8bf70*/  IMAD.MOV.U32 R99, RZ, RZ, R17 ;  /* 0x000000ffff637224 */ /* 0x000fca00078e0011 */
[----:B------:R1:W-:Y:S02]  /*8bf80*/  LDGSTS.E [R96+0x1580], desc[UR60][R98.64], P0 ;  /* 0x0158000062607fae */ /* 0x0003e4000812187c */
[----:B-1----:R-:W-:Y:S02]  /*8bf90*/  IMAD.MOV.U32 R98, RZ, RZ, R5 ;  /* 0x000000ffff627224 */ /* 0x002fe400078e0005 */
[----:B---3--:R-:W-:-:S04]  /*8bfa0*/  IMAD.X R14, R14, 0x1, R3, P2 ;  /* 0x000000010e0e7824 */ /* 0x008fc800010e0603 */
[----:B------:R-:W-:Y:S01]  /*8bfb0*/  IMAD.MOV.U32 R99, RZ, RZ, R14 ;  /* 0x000000ffff637224 */ /* 0x000fe200078e000e */
[----:B------:R1:W-:Y:S01]  /*8bfc0*/  STL [R1+0x2760], R14 ;  /* 0x0027600e01007387 */ /* 0x0003e20000100800 */
[----:B----4-:R-:W-:-:S03]  /*8bfd0*/  IADD3.X R15, R15, R3, RZ, P3, !PT ;  /* 0x000000030f0f7210 */ /* 0x010fc60001ffe4ff */
[----:B------:R3:W-:Y:S04]  /*8bfe0*/  STL [R1+0x276c], R7 ;  /* 0x00276c0701007387 */ /* 0x0007e80000100800 */
[----:B------:R-:W4:Y:S04]  /*8bff0*/  LDL.LU R5, [R1+0x28e4] ;  /* 0x0028e40001057983 */ /* 0x000f280000300800 */
[----:B------:R2:W-:Y:S04]  /*8c000*/  STL [R1+0x2768], R15 ;  /* 0x0027680f01007387 */ /* 0x0005e80000100800 */
[----:B------:R3:W-:Y:S04]  /*8c010*/  LDGSTS.E [R96+0x1d00], desc[UR60][R98.64], P1 ;  /* 0x01d0000062607fae */ /* 0x0007e8000892187c */
[----:B-1----:R-:W4:Y:S01]  /*8c020*/  LDL.LU R14, [R1+0x28ec] ;  /* 0x0028ec00010e7983 */ /* 0x002f220000300800 */
[----:B---3--:R-:W-:-:S03]  /*8c030*/  MOV R98, R7 ;  /* 0x0000000700627202 */ /* 0x008fc60000000f00 */
[----:B------:R-:W3:Y:S04]  /*8c040*/  LDL.LU R7, [R1+0x28e0] ;  /* 0x0028e00001077983 */ /* 0x000ee80000300800 */
[----:B------:R-:W3:Y:S01]  /*8c050*/  LDL.LU R16, [R1+0x28e8] ;  /* 0x0028e80001107983 */ /* 0x000ee20000300800 */
[-C--:B------:R-:W-:Y:S02]  /*8c060*/  IADD3 R10, P2, R10, R186.reuse, RZ ;  /* 0x000000ba0a0a7210 */ /* 0x080fe40007f5e0ff */
[----:B--2---:R-:W-:Y:S01]  /*8c070*/  IADD3 R11, P3, R11, R186, RZ ;  /* 0x000000ba0b0b7210 */ /* 0x004fe20007f7e0ff */
[----:B------:R-:W-:Y:S02]  /*8c080*/  IMAD.MOV.U32 R99, RZ, RZ, R15 ;  /* 0x000000ffff637224 */ /* 0x000fe400078e000f */
[----:B------:R1:W-:Y:S04]  /*8c090*/  STL [R1+0x27e4], R10 ;  /* 0x0027e40a01007387 */ /* 0x0003e80000100800 */
[----:B------:R2:W-:Y:S01]  /*8c0a0*/  LDGSTS.E [R96+0x1d80], desc[UR60][R98.64], P0 ;  /* 0x01d8000062607fae */ /* 0x0005e2000812187c */
[----:B------:R-:W-:-:S05]  /*8c0b0*/  IMAD.X R13, R13, 0x1, R3, P2 ;  /* 0x000000010d0d7824 */ /* 0x000fca00010e0603 */
[----:B------:R-:W-:Y:S04]  /*8c0c0*/  STL [R1+0x27e0], R13 ;  /* 0x0027e00d01007387 */ /* 0x000fe80000100800 */
[----:B------:R-:W-:Y:S01]  /*8c0d0*/  STL [R1+0x27ec], R11 ;  /* 0x0027ec0b01007387 */ /* 0x000fe20000100800 */
[----:B------:R-:W-:-:S03]  /*8c0e0*/  IADD3.X R12, R12, R3, RZ, P3, !PT ;  /* 0x000000030c0c7210 */ /* 0x000fc60001ffe4ff */
[----:B------:R-:W3:Y:S01]  /*8c0f0*/  LDL.LU R15, [R1+0x2964] ;  /* 0x00296400010f7983 */ /* 0x000ee20000300800 */
[----:B--2---:R-:W-:-:S03]  /*8c100*/  IMAD.MOV.U32 R98, RZ, RZ, R10 ;  /* 0x000000ffff627224 */ /* 0x004fc600078e000a */
[----:B------:R2:W-:Y:S01]  /*8c110*/  STL [R1+0x27e8], R12 ;  /* 0x0027e80c01007387 */ /* 0x0005e20000100800 */
[----:B------:R-:W-:-:S03]  /*8c120*/  IMAD.MOV.U32 R99, RZ, RZ, R13 ;  /* 0x000000ffff637224 */ /* 0x000fc600078e000d */
[----:B-1----:R-:W3:Y:S04]  /*8c130*/  LDL.LU R10, [R1+0x296c] ;  /* 0x00296c00010a7983 */ /* 0x002ee80000300800 */
[----:B------:R-:W3:Y:S01]  /*8c140*/  LDL.LU R17, [R1+0x2960] ;  /* 0x0029600001117983 */ /* 0x000ee20000300800 */
[----:B------:R-:W-:-:S03]  /*8c150*/  IADD3 R8, P2, R8, R186, RZ ;  /* 0x000000ba08087210 */ /* 0x000fc60007f5e0ff */
[----:B------:R1:W-:Y:S01]  /*8c160*/  LDGSTS.E [R96+0x2500], desc[UR60][R98.64], P1 ;  /* 0x0250000062607fae */ /* 0x0003e2000892187c */
[----:B------:R-:W-:Y:S01]  /*8c170*/  IADD3 R4, P3, R4, R186, RZ ;  /* 0x000000ba04047210 */ /* 0x000fe20007f7e0ff */
[----:B-1----:R-:W-:Y:S02]  /*8c180*/  IMAD.MOV.U32 R99, RZ, RZ, R12 ;  /* 0x000000ffff637224 */ /* 0x002fe400078e000c */
[----:B--2---:R-:W2:Y:S01]  /*8c190*/  LDL.LU R12, [R1+0x2968] ;  /* 0x00296800010c7983 */ /* 0x004ea20000300800 */
[----:B------:R-:W-:-:S03]  /*8c1a0*/  MOV R98, R11 ;  /* 0x0000000b00627202 */ /* 0x000fc60000000f00 */
[----:B------:R1:W-:Y:S04]  /*8c1b0*/  STL [R1+0x2864], R8 ;  /* 0x0028640801007387 */ /* 0x0003e80000100800 */
[----:B------:R1:W-:Y:S01]  /*8c1c0*/  LDGSTS.E [R96+0x2580], desc[UR60][R98.64], P0 ;  /* 0x0258000062607fae */ /* 0x0003e2000812187c */
[----:B------:R-:W-:-:S05]  /*8c1d0*/  IMAD.X R9, R9, 0x1, R3, P2 ;  /* 0x0000000109097824 */ /* 0x000fca00010e0603 */
[----:B------:R1:W-:Y:S01]  /*8c1e0*/  STL [R1+0x2860], R9 ;  /* 0x0028600901007387 */ /* 0x0003e20000100800 */
[----:B------:R-:W-:-:S03]  /*8c1f0*/  IADD3.X R6, R6, R3, RZ, P3, !PT ;  /* 0x0000000306067210 */ /* 0x000fc60001ffe4ff */
[----:B------:R-:W-:Y:S04]  /*8c200*/  STL [R1+0x286c], R4 ;  /* 0x00286c0401007387 */ /* 0x000fe80000100800 */
[----:B------:R-:W2:Y:S01]  /*8c210*/  LDL.LU R11, [R1+0x29e4] ;  /* 0x0029e400010b7983 */ /* 0x000ea20000300800 */
[----:B-1----:R-:W-:-:S03]  /*8c220*/  IMAD.MOV.U32 R98, RZ, RZ, R8 ;  /* 0x000000ffff627224 */ /* 0x002fc600078e0008 */
[----:B------:R1:W-:Y:S04]  /*8c230*/  STL [R1+0x2868], R6 ;  /* 0x0028680601007387 */ /* 0x0003e80000100800 */
[----:B------:R-:W2:Y:S04]  /*8c240*/  LDL.LU R8, [R1+0x29ec] ;  /* 0x0029ec0001087983 */ /* 0x000ea80000300800 */
[----:B------:R-:W2:Y:S01]  /*8c250*/  LDL.LU R13, [R1+0x29e0] ;  /* 0x0029e000010d7983 */ /* 0x000ea20000300800 */
[----:B------:R-:W-:-:S03]  /*8c260*/  IMAD.MOV.U32 R99, RZ, RZ, R9 ;  /* 0x000000ffff637224 */ /* 0x000fc600078e0009 */
[----:B------:R-:W2:Y:S04]  /*8c270*/  LDL.LU R9, [R1+0x29e8] ;  /* 0x0029e80001097983 */ /* 0x000ea80000300800 */
[----:B------:R1:W-:Y:S02]  /*8c280*/  LDGSTS.E [R96+0x2d00], desc[UR60][R98.64], P1 ;  /* 0x02d0000062607fae */ /* 0x0003e4000892187c */
[----:B-1----:R-:W-:Y:S01]  /*8c290*/  MOV R98, R4 ;  /* 0x0000000400627202 */ /* 0x002fe20000000f00 */
[----:B------:R-:W-:Y:S02]  /*8c2a0*/  IMAD.MOV.U32 R99, RZ, RZ, R6 ;  /* 0x000000ffff637224 */ /* 0x000fe400078e0006 */
        /* <DEDUP_REMOVED lines=11> */
[----:B------:R-:W-:Y:S01]  /*8c360*/  IADD3.X R16, R16, R3, RZ, P3, !PT ;  /* 0x0000000310107210 */ /* 0x000fe20001ffe4ff */
[----:B------:R-:W-:-:S04]  /*8c370*/  IMAD.MOV.U32 R98, RZ, RZ, R5 ;  /* 0x000000ffff627224 */ /* 0x000fc800078e0005 */
[----:B------:R1:W-:Y:S04]  /*8c380*/  STL [R1+0x28e8], R16 ;  /* 0x0028e81001007387 */ /* 0x0003e80000100800 */
[----:B------:R-:W4:Y:S04]  /*8c390*/  LDL.LU R5, [R1+0x2a68] ;  /* 0x002a680001057983 */ /* 0x000f280000300800 */
[----:B------:R1:W-:Y:S01]  /*8c3a0*/  LDGSTS.E [R96+0x3500], desc[UR60][R98.64], P1 ;  /* 0x0350000062607fae */ /* 0x0003e2000892187c */
[----:B------:R-:W-:Y:S01]  /*8c3b0*/  IADD3 R15, P2, R15, R186, RZ ;  /* 0x000000ba0f0f7210 */ /* 0x000fe20007f5e0ff */
[----:B-1----:R-:W-:Y:S01]  /*8c3c0*/  IMAD.MOV.U32 R99, RZ, RZ, R16 ;  /* 0x000000ffff637224 */ /* 0x002fe200078e0010 */
[----:B------:R-:W-:Y:S01]  /*8c3d0*/  MOV R98, R14 ;  /* 0x0000000e00627202 */ /* 0x000fe20000000f00 */
[----:B------:R-:W4:Y:S04]  /*8c3e0*/  LDL.LU R16, [R1+0x2ae4] ;  /* 0x002ae40001107983 */ /* 0x000f280000300800 */
[----:B------:R-:W4:Y:S01]  /*8c3f0*/  LDL.LU R14, [R1+0x2aec] ;  /* 0x002aec00010e7983 */ /* 0x000f220000300800 */
[----:B------:R-:W-:Y:S01]  /*8c400*/  IADD3 R10, P3, R10, R186, RZ ;  /* 0x000000ba0a0a7210 */ /* 0x000fe20007f7e0ff */
[----:B------:R-:W-:-:S02]  /*8c410*/  IMAD.X R17, R17, 0x1, R3, P2 ;  /* 0x0000000111117824 */ /* 0x000fc400010e0603 */
[----:B------:R-:W-:Y:S04]  /*8c420*/  STL [R1+0x2964], R15 ;  /* 0x0029640f01007387 */ /* 0x000fe80000100800 */
[----:B------:R1:W-:Y:S04]  /*8c430*/  LDGSTS.E [R96+0x3580], desc[UR60][R98.64], P0 ;  /* 0x0358000062607fae */ /* 0x0003e8000812187c */
[----:B------:R2:W-:Y:S04]  /*8c440*/  STL [R1+0x2960], R17 ;  /* 0x0029601101007387 */ /* 0x0005e80000100800 */
[----:B------:R-:W-:Y:S01]  /*8c450*/  STL [R1+0x296c], R10 ;  /* 0x00296c0a01007387 */ /* 0x000fe20000100800 */
[----:B-1----:R-:W-:Y:S01]  /*8c460*/  IMAD.MOV.U32 R99, RZ, RZ, R17 ;  /* 0x000000ffff637224 */ /* 0x002fe200078e0011 */
[----:B--2---:R-:W-:-:S02]  /*8c470*/  IADD3.X R12, R12, R3, RZ, P3, !PT ;  /* 0x000000030c0c7210 */ /* 0x004fc40001ffe4ff */
[----:B------:R-:W2:Y:S01]  /*8c480*/  LDL.LU R17, [R1+0x2ae0] ;  /* 0x002ae00001117983 */ /* 0x000ea20000300800 */
[----:B------:R-:W-:-:S03]  /*8c490*/  IMAD.MOV.U32 R98, RZ, RZ, R15 ;  /* 0x000000ffff627224 */ /* 0x000fc600078e000f */
[----:B------:R1:W-:Y:S04]  /*8c4a0*/  STL [R1+0x2968], R12 ;  /* 0x0029680c01007387 */ /* 0x0003e80000100800 */
[----:B------:R-:W2:Y:S04]  /*8c4b0*/  LDL.LU R15, [R1+0x2ae8] ;  /* 0x002ae800010f7983 */ /* 0x000ea80000300800 */
[----:B------:R1:W-:Y:S01]  /*8c4c0*/  LDGSTS.E [R96+0x3d00], desc[UR60][R98.64], P1 ;  /* 0x03d0000062607fae */ /* 0x0003e2000892187c */
[----:B------:R-:W-:Y:S02]  /*8c4d0*/  IADD3 R11, P2, R11, R186, RZ ;  /* 0x000000ba0b0b7210 */ /* 0x000fe40007f5e0ff */
[----:B-1----:R-:W-:Y:S01]  /*8c4e0*/  MOV R98, R10 ;  /* 0x0000000a00627202 */ /* 0x002fe20000000f00 */
[----:B------:R-:W-:-:S02]  /*8c4f0*/  IMAD.MOV.U32 R99, RZ, RZ, R12 ;  /* 0x000000ffff637224 */ /* 0x000fc400078e000c */
[----:B------:R-:W2:Y:S01]  /*8c500*/  LDL.LU R12, [R1+0x2b64] ;  /* 0x002b6400010c7983 */ /* 0x000ea20000300800 */
[----:B------:R-:W-:-:S03]  /*8c510*/  IADD3 R8, P3, R8, R186, RZ ;  /* 0x000000ba08087210 */ /* 0x000fc60007f7e0ff */
[----:B------:R-:W2:Y:S01]  /*8c520*/  LDL.LU R10, [R1+0x2b6c] ;  /* 0x002b6c00010a7983 */ /* 0x000ea20000300800 */
[----:B------:R-:W-:-:S03]  /*8c530*/  IMAD.X R13, R13, 0x1, R3, P2 ;  /* 0x000000010d0d7824 */ /* 0x000fc600010e0603 */
[----:B------:R-:W-:Y:S04]  /*8c540*/  STL [R1+0x29e4], R11 ;  /* 0x0029e40b01007387 */ /* 0x000fe80000100800 */
[----:B------:R1:W-:Y:S01]  /*8c550*/  LDGSTS.E [R96+0x3d80], desc[UR60][R98.64], P0 ;  /* 0x03d8000062607fae */ /* 0x0003e2000812187c */
[----:B------:R-:W-:-:S03]  /*8c560*/  IADD3.X R9, R9, R3, RZ, P3, !PT ;  /* 0x0000000309097210 */ /* 0x000fc60001ffe4ff */
[----:B------:R1:W-:Y:S04]  /*8c570*/  STL [R1+0x29e0], R13 ;  /* 0x0029e00d01007387 */ /* 0x0003e80000100800 */
[----:B------:R-:W-:Y:S01]  /*8c580*/  STL [R1+0x29ec], R8 ;  /* 0x0029ec0801007387 */ /* 0x000fe20000100800 */
[----:B-1----:R-:W-:-:S03]  /*8c590*/  IMAD.MOV.U32 R99, RZ, RZ, R13 ;  /* 0x000000ffff637224 */ /* 0x002fc600078e000d */
[----:B------:R-:W2:Y:S01]  /*8c5a0*/  LDL.LU R13, [R1+0x2b60] ;  /* 0x002b6000010d7983 */ /* 0x000ea20000300800 */
[----:B------:R-:W-:Y:S01]  /*8c5b0*/  IMAD.MOV.U32 R98, RZ, RZ, R11 ;  /* 0x000000ffff627224 */ /* 0x000fe200078e000b */
[-C--:B------:R-:W-:Y:S02]  /*8c5c0*/  IADD3 R6, P2, R6, R186.reuse, RZ ;  /* 0x000000ba06067210 */ /* 0x080fe40007f5e0ff */
[----:B------:R1:W-:Y:S04]  /*8c5d0*/  STL [R1+0x29e8], R9 ;  /* 0x0029e80901007387 */ /* 0x0003e80000100800 */
[----:B------:R-:W2:Y:S01]  /*8c5e0*/  LDL.LU R11, [R1+0x2b68] ;  /* 0x002b6800010b7983 */ /* 0x000ea20000300800 */
[----:B------:R-:W-:-:S03]  /*8c5f0*/  IADD3 R4, P3, R4, R186, RZ ;  /* 0x000000ba04047210 */ /* 0x000fc60007f7e0ff */
[----:B------:R-:W-:Y:S04]  /*8c600*/  STL [R1+0x2a64], R6 ;  /* 0x002a640601007387 */ /* 0x000fe80000100800 */
[----:B------:R1:W-:Y:S02]  /*8c610*/  LDGSTS.E [R96+0x4500], desc[UR60][R98.64], P1 ;  /* 0x0450000062607fae */ /* 0x0003e4000892187c */
[----:B-1----:R-:W-:Y:S01]  /*8c620*/  MOV R98, R8 ;  /* 0x0000000800627202 */ /* 0x002fe20000000f00 */
[----:B------:R-:W-:-:S05]  /*8c630*/  IMAD.MOV.U32 R99, RZ, RZ, R9 ;  /* 0x000000ffff637224 */ /* 0x000fca00078e0009 */
[----:B------:R1:W-:Y:S02]  /*8c640*/  LDGSTS.E [R96+0x4580], desc[UR60][R98.64], P0 ;  /* 0x0458000062607fae */ /* 0x0003e4000812187c */
[----:B-1----:R-:W-:Y:S02]  /*8c650*/  IMAD.MOV.U32 R98, RZ, RZ, R6 ;  /* 0x000000ffff627224 */ /* 0x002fe400078e0006 */
[----:B---3--:R-:W-:-:S05]  /*8c660*/  IMAD.X R7, R7, 0x1, R3, P2 ;  /* 0x0000000107077824 */ /* 0x008fca00010e0603 */
[----:B------:R1:W-:Y:S04]  /*8c670*/  STL [R1+0x2a60], R7 ;  /* 0x002a600701007387 */ /* 0x0003e80000100800 */
[----:B------:R-:W-:Y:S04]  /*8c680*/  STL [R1+0x2a6c], R4 ;  /* 0x002a6c0401007387 */ /* 0x000fe80000100800 */
[----:B------:R-:W3:Y:S01]  /*8c690*/  LDL.LU.64 R8, [R1+0x20b8] ;  /* 0x0020b80001087983 */ /* 0x000ee20000300a00 */
[----:B----4-:R-:W-:Y:S01]  /*8c6a0*/  IADD3.X R5, R5, R3, RZ, P3, !PT ;  /* 0x0000000305057210 */ /* 0x010fe20001ffe4ff */
[----:B------:R-:W-:-:S04]  /*8c6b0*/  IMAD.MOV.U32 R99, RZ, RZ, R7 ;  /* 0x000000ffff637224 */ /* 0x000fc800078e0007 */
[----:B------:R4:W-:Y:S04]  /*8c6c0*/  STL [R1+0x2a68], R5 ;  /* 0x002a680501007387 */ /* 0x0009e80000100800 */
[----:B-1----:R-:W3:Y:S04]  /*8c6d0*/  LDL.LU.64 R6, [R1+0x20b0] ;  /* 0x0020b00001067983 */ /* 0x002ee80000300a00 */
[----:B------:R1:W-:Y:S02]  /*8c6e0*/  LDGSTS.E [R96+0x4d00], desc[UR60][R98.64], P1 ;  /* 0x04d0000062607fae */ /* 0x0003e4000892187c */
[----:B-1----:R-:W-:Y:S01]  /*8c6f0*/  MOV R98, R4 ;  /* 0x0000000400627202 */ /* 0x002fe20000000f00 */
[----:B------:R-:W-:-:S02]  /*8c700*/  IMAD.MOV.U32 R99, RZ, RZ, R5 ;  /* 0x000000ffff637224 */ /* 0x000fc400078e0005 */
[----:B----4-:R-:W4:Y:S01]  /*8c710*/  LDL.LU.64 R4, [R1+0x2038] ;  /* 0x0020380001047983 */ /* 0x010f220000300a00 */
[-C--:B------:R-:W-:Y:S02]  /*8c720*/  IADD3 R16, P2, R16, R186.reuse, RZ ;  /* 0x000000ba10107210 */ /* 0x080fe40007f5e0ff */
[----:B------:R-:W-:Y:S01]  /*8c730*/  IADD3 R14, P3, R14, R186, RZ ;  /* 0x000000ba0e0e7210 */ /* 0x000fe20007f7e0ff */
[----:B------:R-:W4:Y:S04]  /*8c740*/  LDL.LU.64 R20, [R1+0x2030] ;  /* 0x0020300001147983 */ /* 0x000f280000300a00 */
[----:B------:R-:W-:Y:S04]  /*8c750*/  STL [R1+0x2ae4], R16 ;  /* 0x002ae41001007387 */ /* 0x000fe80000100800 */
[----:B------:R1:W-:Y:S01]  /*8c760*/  LDGSTS.E [R96+0x4d80], desc[UR60][R98.64], P0 ;  /* 0x04d8000062607fae */ /* 0x0003e2000812187c */
[----:B--2---:R-:W-:-:S05]  /*8c770*/  IMAD.X R17, R17, 0x1, R3, P2 ;  /* 0x0000000111117824 */ /* 0x004fca00010e0603 */
[----:B------:R2:W-:Y:S01]  /*8c780*/  STL [R1+0x2ae0], R17 ;  /* 0x002ae01101007387 */ /* 0x0005e20000100800 */
[----:B------:R-:W-:-:S03]  /*8c790*/  IADD3.X R15, R15, R3, RZ, P3, !PT ;  /* 0x000000030f0f7210 */ /* 0x000fc60001ffe4ff */
[----:B------:R-:W-:Y:S04]  /*8c7a0*/  STL [R1+0x2aec], R14 ;  /* 0x002aec0e01007387 */ /* 0x000fe80000100800 */
[----:B------:R-:W4:Y:S01]  /*8c7b0*/  LDL.LU.64 R18, [R1+0x1fb8] ;  /* 0x001fb80001127983 */ /* 0x000f220000300a00 */
[----:B-1----:R-:W-:Y:S02]  /*8c7c0*/  IMAD.MOV.U32 R98, RZ, RZ, R16 ;  /* 0x000000ffff627224 */ /* 0x002fe400078e0010 */
[----:B------:R-:W-:Y:S01]  /*8c7d0*/  IMAD.MOV.U32 R99, RZ, RZ, R17 ;  /* 0x000000ffff637224 */ /* 0x000fe200078e0011 */
[----:B------:R1:W-:Y:S04]  /*8c7e0*/  STL [R1+0x2ae8], R15 ;  /* 0x002ae80f01007387 */ /* 0x0003e80000100800 */
[----:B--2---:R-:W2:Y:S04]  /*8c7f0*/  LDL.LU.64 R16, [R1+0x1fb0] ;  /* 0x001fb00001107983 */ /* 0x004ea80000300a00 */
[----:B------:R-:W2:Y:S01]  /*8c800*/  LDL.LU.64 R26, [R1+0x1f38] ;  /* 0x001f3800011a7983 */ /* 0x000ea20000300a00 */
[----:B------:R-:W-:-:S03]  /*8c810*/  IADD3 R12, P2, R12, R186, RZ ;  /* 0x000000ba0c0c7210 */ /* 0x000fc60007f5e0ff */
[----:B------:R1:W-:Y:S01]  /*8c820*/  LDGSTS.E [R96+0x5500], desc[UR60][R98.64], P1 ;  /* 0x0550000062607fae */ /* 0x0003e2000892187c */
[----:B------:R-:W-:Y:S02]  /*8c830*/  IADD3 R10, P3, R10, R186, RZ ;  /* 0x000000ba0a0a7210 */ /* 0x000fe40007f7e0ff */
[----:B-1----:R-:W-:Y:S01]  /*8c840*/  MOV R98, R14 ;  /* 0x0000000e00627202 */ /* 0x002fe20000000f00 */
[----:B------:R-:W-:Y:S02]  /*8c850*/  IMAD.MOV.U32 R99, RZ, RZ, R15 ;  /* 0x000000ffff637224 */ /* 0x000fe400078e000f */
[----:B------:R-:W2:Y:S04]  /*8c860*/  LDL.LU.64 R14, [R1+0x1f30] ;  /* 0x001f3000010e7983 */ /* 0x000ea80000300a00 */
        /* <DEDUP_REMOVED lines=8> */
[----:B------:R-:W2:Y:S04]  /*8c8f0*/  LDL.LU.64 R12, [R1+0x1eb8] ;  /* 0x001eb800010c7983 */ /* 0x000ea80000300a00 */
[----:B------:R1:W-:Y:S04]  /*8c900*/  LDGSTS.E [R96+0x5d00], desc[UR60][R98.64], P1 ;  /* 0x05d0000062607fae */ /* 0x0003e8000892187c */
[----:B------:R1:W-:Y:S04]  /*8c910*/  STL [R1+0x2b68], R11 ;  /* 0x002b680b01007387 */ /* 0x0003e80000100800 */
[----:B------:R-:W2:Y:S01]  /*8c920*/  LDL.LU.64 R24, [R1+0x1eb0] ;  /* 0x001eb00001187983 */ /* 0x000ea20000300a00 */
[----:B-1----:R-:W-:Y:S01]  /*8c930*/  MOV R98, R10 ;  /* 0x0000000a00627202 */ /* 0x002fe20000000f00 */
[----:B------:R-:W-:-:S02]  /*8c940*/  IMAD.MOV.U32 R99, RZ, RZ, R11 ;  /* 0x000000ffff637224 */ /* 0x000fc400078e000b */
[----:B------:R-:W2:Y:S04]  /*8c950*/  LDL.LU.64 R10, [R1+0x1e38] ;  /* 0x001e3800010a7983 */ /* 0x000ea80000300a00 */
[----:B------:R3:W-:Y:S02]  /*8c960*/  LDGSTS.E [R96+0x5d80], desc[UR60][R98.64], P0 ;  /* 0x05d8000062607fae */ /* 0x0007e4000812187c */
[----:B---3--:R-:W-:-:S05]  /*8c970*/  IADD3 R98, P2, R8, R186, RZ ;  /* 0x000000ba08627210 */ /* 0x008fca0007f5e0ff */
[----:B------:R-:W-:Y:S02]  /*8c980*/  IMAD.X R97, R9, 0x1, R3, P2 ;  /* 0x0000000109617824 */ /* 0x000fe400010e0603 */
[----:B------:R-:W3:Y:S01]  /*8c990*/  LDL.LU.64 R8, [R1+0x1e30] ;  /* 0x001e300001087983 */ /* 0x000ee20000300a00 */
[----:B------:R-:W-:-:S03]  /*8c9a0*/  IADD3 R100, P2, R6, R186, RZ ;  /* 0x000000ba06647210 */ /* 0x000fc60007f5e0ff */
[----:B------:R-:W3:Y:S01]  /*8c9b0*/  LDL.LU.64 R22, [R1+0x1db8] ;  /* 0x001db80001167983 */ /* 0x000ee20000300a00 */
[----:B------:R-:W-:-:S03]  /*8c9c0*/  IADD3.X R99, R7, R3, RZ, P2, !PT ;  /* 0x0000000307637210 */ /* 0x000fc600017fe4ff */
[----:B------:R-:W3:Y:S01]  /*8c9d0*/  LDL.LU.64 R6, [R1+0x1db0] ;  /* 0x001db00001067983 */ /* 0x000ee20000300a00 */
[----:B----4-:R-:W-:-:S05]  /*8c9e0*/  IADD3 R102, P2, R4, R186, RZ ;  /* 0x000000ba04667210 */ /* 0x010fca0007f5e0ff */
[----:B------:R-:W-:Y:S02]  /*8c9f0*/  IMAD.X R101, R5, 0x1, R3, P2 ;  /* 0x0000000105657824 */ /* 0x000fe400010e0603 */
[----:B------:R-:W4:Y:S01]  /*8ca00*/  LDL.LU.64 R4, [R1+0x1d38] ;  /* 0x001d380001047983 */ /* 0x000f220000300a00 */
[----:B------:R-:W-:-:S05]  /*8ca10*/  IADD3 R104, P2, R20, R186, RZ ;  /* 0x000000ba14687210 */ /* 0x000fca0007f5e0ff */
[----:B------:R-:W-:Y:S02]  /*8ca20*/  IMAD.X R103, R21, 0x1, R3, P2 ;  /* 0x0000000115677824 */ /* 0x000fe400010e0603 */
[----:B------:R-:W4:Y:S01]  /*8ca30*/  LDL.LU.64 R20, [R1+0x1d30] ;  /* 0x001d300001147983 */ /* 0x000f220000300a00 */
        /* <DEDUP_REMOVED lines=11> */
[----:B------:R-:W-:-:S05]  /*8caf0*/  IADD3 R114, P2, R12, R186, RZ ;  /* 0x000000ba0c727210 */ /* 0x000fca0007f5e0ff */
[----:B------:R-:W-:Y:S02]  /*8cb00*/  IMAD.X R113, R13, 0x1, R3, P2 ;  /* 0x000000010d717824 */ /* 0x000fe400010e0603 */
[----:B------:R-:W2:Y:S01]  /*8cb10*/  LDL.LU.64 R12, [R1+0x1c30] ;  /* 0x001c3000010c7983 */ /* 0x000ea20000300a00 */
[----:B------:R-:W-:-:S05]  /*8cb20*/  IADD3 R116, P2, R24, R186, RZ ;  /* 0x000000ba18747210 */ /* 0x000fca0007f5e0ff */
[----:B------:R-:W-:Y:S01]  /*8cb30*/  IMAD.X R115, R25, 0x1, R3, P2 ;  /* 0x0000000119737824 */ /* 0x000fe200010e0603 */
[----:B------:R-:W-:-:S04]  /*8cb40*/  IADD3 R118, P2, R10, R186, RZ ;  /* 0x000000ba0a767210 */ /* 0x000fc80007f5e0ff */
[----:B------:R-:W-:Y:S02]  /*8cb50*/  IADD3.X R117, R11, R3, RZ, P2, !PT ;  /* 0x000000030b757210 */ /* 0x000fe400017fe4ff */
[----:B------:R-:W2:Y:S01]  /*8cb60*/  LDL.LU.64 R10, [R1+0x1bb8] ;  /* 0x001bb800010a7983 */ /* 0x000ea20000300a00 */
[----:B---3--:R-:W-:-:S05]  /*8cb70*/  IADD3 R120, P2, R8, R186, RZ ;  /* 0x000000ba08787210 */ /* 0x008fca0007f5e0ff */
[--C-:B------:R-:W-:Y:S01]  /*8cb80*/  IMAD.X R119, R9, 0x1, R3.reuse, P2 ;  /* 0x0000000109777824 */ /* 0x100fe200010e0603 */
[-C--:B------:R-:W-:Y:S01]  /*8cb90*/  IADD3 R122, P2, R22, R186.reuse, RZ ;  /* 0x000000ba167a7210 */ /* 0x080fe20007f5e0ff */
[----:B------:R-:W3:Y:S04]  /*8cba0*/  LDL.LU.64 R8, [R1+0x1bb0] ;  /* 0x001bb00001087983 */ /* 0x000ee80000300a00 */
[----:B------:R-:W-:Y:S01]  /*8cbb0*/  IMAD.X R121, R23, 0x1, R3, P2 ;  /* 0x0000000117797824 */ /* 0x000fe200010e0603 */
[----:B------:R-:W-:-:S04]  /*8cbc0*/  IADD3 R124, P2, R6, R186, RZ ;  /* 0x000000ba067c7210 */ /* 0x000fc80007f5e0ff */
[----:B------:R-:W-:Y:S02]  /*8cbd0*/  IADD3.X R123, R7, R3, RZ, P2, !PT ;  /* 0x00000003077b7210 */ /* 0x000fe400017fe4ff */
[----:B------:R-:W3:Y:S01]  /*8cbe0*/  LDL.LU.64 R6, [R1+0x1b38] ;  /* 0x001b380001067983 */ /* 0x000ee20000300a00 */
        /* <DEDUP_REMOVED lines=13> */
[----:B------:R-:W4:Y:S03]  /*8ccc0*/  LDL.LU.64 R20, [R1+0x1938] ;  /* 0x0019380001147983 */ /* 0x000f260000300a00 */
[----:B------:R-:W-:Y:S02]  /*8ccd0*/  IADD3.X R129, R19, R3, RZ, P2, !PT ;  /* 0x0000000313817210 */ /* 0x000fe400017fe4ff */
[----:B--2---:R-:W-:Y:S01]  /*8cce0*/  IADD3 R132, P2, R16, R186, RZ ;  /* 0x000000ba10847210 */ /* 0x004fe20007f5e0ff */
[----:B------:R-:W2:Y:S04]  /*8ccf0*/  LDL.LU.64 R18, [R1+0x1930] ;  /* 0x0019300001127983 */ /* 0x000ea80000300a00 */
[----:B------:R-:W-:-:S02]  /*8cd00*/  IMAD.X R131, R17, 0x1, R3, P2 ;  /* 0x0000000111837824 */ /* 0x000fc400010e0603 */
        /* <DEDUP_REMOVED lines=16> */
[----:B----4-:R-:W-:-:S05]  /*8ce10*/  IADD3 R152, P2, R4, R186, RZ ;  /* 0x000000ba04987210 */ /* 0x010fca0007f5e0ff */
[----:B------:R-:W-:Y:S02]  /*8ce20*/  IMAD.X R147, R5, 0x1, R3, P2 ;  /* 0x0000000105937824 */ /* 0x000fe400010e0603 */
[----:B------:R-:W4:Y:S01]  /*8ce30*/  LDL.LU.64 R4, [R1+0x1780] ;  /* 0x0017800001047983 */ /* 0x000f220000300a00 */
        /* <DEDUP_REMOVED lines=16> */
[----:B--2---:R-:W-:-:S05]  /*8cf40*/  IADD3 R170, P2, R18, R186, RZ ;  /* 0x000000ba12aa7210 */ /* 0x004fca0007f5e0ff */
        /* <DEDUP_REMOVED lines=8> */
[----:B------:R-:W-:Y:S02]  /*8cfd0*/  IMAD.X R177, R11, 0x1, R3, P2 ;  /* 0x000000010bb17824 */ /* 0x000fe400010e0603 */
        /* <DEDUP_REMOVED lines=61> */
[----:B---3--:R-:W-:-:S04]  /*8d3b0*/  IADD3 R180, P2, R8, R186, RZ ;  /* 0x000000ba08b47210 */ /* 0x008fc80007f5e0ff */
[----:B------:R-:W-:Y:S02]  /*8d3c0*/  IADD3.X R179, R9, R3, RZ, P2, !PT ;  /* 0x0000000309b37210 */ /* 0x000fe400017fe4ff */
[----:B------:R-:W-:-:S05]  /*8d3d0*/  IADD3 R182, P2, R6, R186, RZ ;  /* 0x000000ba06b67210 */ /* 0x000fca0007f5e0ff */
[----:B------:R-:W-:Y:S01]  /*8d3e0*/  IMAD.X R181, R7, 0x1, R3, P2 ;  /* 0x0000000107b57824 */ /* 0x000fe200010e0603 */
[----:B------:R-:W-:Y:S01]  /*8d3f0*/  MOV R7, R99 ;  /* 0x0000006300077202 */ /* 0x000fe20000000f00 */
[----:B------:R-:W-:Y:S01]  /*8d400*/  IMAD.MOV.U32 R6, RZ, RZ, R100 ;  /* 0x000000ffff067224 */ /* 0x000fe200078e0064 */
[----:B------:R-:W-:Y:S01]  /*8d410*/  MOV R100, R104 ;  /* 0x0000006800647202 */ /* 0x000fe20000000f00 */
[----:B------:R-:W-:Y:S01]  /*8d420*/  IMAD.MOV.U32 R99, RZ, RZ, R105 ;  /* 0x000000ffff637224 */ /* 0x000fe200078e0069 */
[----:B----4-:R-:W-:Y:S02]  /*8d430*/  IADD3 R184, P2, R4, R186, RZ ;  /* 0x000000ba04b87210 */ /* 0x010fe40007f5e0ff */
[----:B------:R-:W-:-:S03]  /*8d440*/  MOV R4, R98 ;  /* 0x0000006200047202 */ /* 0x000fc60000000f00 */
[----:B------:R-:W-:Y:S02]  /*8d450*/  IMAD.X R183, R5, 0x1, R3, P2 ;  /* 0x0000000105b77824 */ /* 0x000fe400010e0603 */
[----:B------:R-:W-:Y:S02]  /*8d460*/  IMAD.MOV.U32 R5, RZ, RZ, R97 ;  /* 0x000000ffff057224 */ /* 0x000fe400078e0061 */
[----:B------:R-:W-:-:S03]  /*8d470*/  IMAD.MOV.U32 R98, RZ, RZ, R106 ;  /* 0x000000ffff627224 */ /* 0x000fc600078e006a */
[----:B------:R-:W-:Y:S04]  /*8d480*/  STL.64 [R1+0x20b8], R4 ;  /* 0x0020b80401007387 */ /* 0x000fe80000100a00 */
        /* <DEDUP_REMOVED lines=15> */
[----:B------:R-:W-:Y:S01]  /*8d580*/  IMAD.MOV.U32 R102, RZ, RZ, R6 ;  /* 0x000000ffff667224 */ /* 0x000fe200078e0006 */
[----:B------:R-:W-:Y:S02]  /*8d590*/  MOV R103, R7 ;  /* 0x0000000700677202 */ /* 0x000fe40000000f00 */
[----:B------:R-:W-:Y:S04]  /*8d5a0*/  STL.64 [R1+0x1d38], R212 ;  /* 0x001d38d401007387 */ /* 0x000fe80000100a00 */
[----:B------:R-:W-:Y:S04]  /*8d5b0*/  STL.64 [R1+0x1d30], R210 ;  /* 0x001d30d201007387 */ /* 0x000fe80000100a00 */
[----:B------:R-:W-:Y:S04]  /*8d5c0*/  STL.64 [R1+0x1cb8], R208 ;  /* 0x001cb8d001007387 */ /* 0x000fe80000100a00 */
[----:B------:R-:W-:Y:S04]  /*8d5d0*/  STL.64 [R1+0x1cb0], R206 ;  /* 0x001cb0ce01007387 */ /* 0x000fe80000100a00 */
[----:B------:R-:W-:Y:S04]  /*8d5e0*/  STL.64 [R1+0x1c38], R204 ;  /* 0x001c38cc01007387 */ /* 0x000fe80000100a00 */
[----:B------:R-:W-:Y:S01]  /*8d5f0*/  STL.64 [R1+0x1c30], R202 ;  /* 0x001c30ca01007387 */ /* 0x000fe20000100a00 */
[----:B-1----:R-:W-:-:S03]  /*8d600*/  MOV R6, R162 ;  /* 0x000000a200067202 */ /* 0x002fc60000000f00 */
[----:B------:R1:W-:Y:S01]  /*8d610*/  STL.64 [R1+0x1bb8], R14 ;  /* 0x001bb80e01007387 */ /* 0x0003e20000100a00 */
[----:B------:R-:W-:-:S03]  /*8d620*/  IMAD.MOV.U32 R7, RZ, RZ, R161 ;  /* 0x000000ffff077224 */ /* 0x000fc600078e00a1 */
[----:B------:R-:W-:Y:S04]  /*8d630*/  LDGSTS.E [R96+0x6500], desc[UR60][R104.64], P1 ;  /* 0x0650000068607fae */ /* 0x000fe8000892187c */
[----:B------:R3:W-:Y:S04]  /*8d640*/  STL.64 [R1+0x1bb0], R10 ;  /* 0x001bb00a01007387 */ /* 0x0007e80000100a00 */
[----:B------:R-:W-:Y:S04]  /*8d650*/  LDGSTS.E [R96+0x6580], desc[UR60][R102.64], P0 ;  /* 0x0658000066607fae */ /* 0x000fe8000812187c */
[----:B------:R-:W-:Y:S04]  /*8d660*/  STL.64 [R1+0x1b38], R200 ;  /* 0x001b38c801007387 */ /* 0x000fe80000100a00 */
        /* <DEDUP_REMOVED lines=24> */
[----:B------:R-:W-:Y:S04]  /*8d7f0*/  LDGSTS.E [R96+0x8d00], desc[UR60][R220.64], P1 ;  /* 0x08d00000dc607fae */ /* 0x000fe8000892187c */
[----:B------:R4:W-:Y:S04]  /*8d800*/  STL.64 [R1+0x1938], R12 ;  /* 0x0019380c01007387 */ /* 0x0009e80000100a00 */
[----:B------:R-:W-:Y:S01]  /*8d810*/  LDGSTS.E [R96+0x8d80], desc[UR60][R218.64], P0 ;  /* 0x08d80000da607fae */ /* 0x000fe2000812187c */
[----:B------:R-:W-:-:S03]  /*8d820*/  IMAD.MOV.U32 R16, RZ, RZ, R184 ;  /* 0x000000ffff107224 */ /* 0x000fc600078e00b8 */
[----:B------:R4:W-:Y:S01]  /*8d830*/  STL.64 [R1+0x1930], R4 ;  /* 0x0019300401007387 */ /* 0x0009e20000100a00 */
[----:B------:R-:W-:-:S03]  /*8d840*/  IMAD.MOV.U32 R17, RZ, RZ, R183 ;  /* 0x000000ffff117224 */ /* 0x000fc600078e00b7 */
        /* <DEDUP_REMOVED lines=19> */
[----:B-1----:R-:W2:Y:S04]  /*8d980*/  LDL.LU R14, [R1+0x25f4] ;  /* 0x0025f400010e7983 */ /* 0x002ea80000300800 */
        /* <DEDUP_REMOVED lines=30> */
[----:B------:R-:W-:-:S02]  /*8db70*/  IADD3 R14, P2, R14, R186, RZ ;  /* 0x000000ba0e0e7210 */ /* 0x000fc40007f5e0ff */
[----:B---3--:R-:W-:-:S03]  /*8db80*/  IADD3 R10, P3, R10, R186, RZ ;  /* 0x000000ba0a0a7210 */ /* 0x008fc60007f7e0ff */
[----:B------:R3:W-:Y:S01]  /*8db90*/  STL [R1+0x25f4], R14 ;  /* 0x0025f40e01007387 */ /* 0x0007e20000100800 */
[----:B------:R-:W-:-:S03]  /*8dba0*/  IADD3.X R15, R15, R3, RZ, P2, !PT ;  /* 0x000000030f0f7210 */ /* 0x000fc600017fe4ff */
[----:B------:R-:W-:Y:S01]  /*8dbb0*/  STL [R1+0x25fc], R10 ;  /* 0x0025fc0a01007387 */ /* 0x000fe20000100800 */
[----:B------:R-:W-:-:S03]  /*8dbc0*/  MOV R98, R14 ;  /* 0x0000000e00627202 */ /* 0x000fc60000000f00 */
[----:B------:R1:W-:Y:S04]  /*8dbd0*/  STL [R1+0x25f0], R15 ;  /* 0x0025f00f01007387 */ /* 0x0003e80000100800 */
[----:B---3--:R-:W3:Y:S01]  /*8dbe0*/  LDL.LU R14, [R1+0x2770] ;  /* 0x00277000010e7983 */ /* 0x008ee20000300800 */
[----:B------:R-:W-:-:S03]  /*8dbf0*/  IMAD.MOV.U32 R99, RZ, RZ, R15 ;  /* 0x000000ffff637224 */ /* 0x000fc600078e000f */
[----:B-1----:R-:W3:Y:S01]  /*8dc00*/  LDL.LU R15, [R1+0x2778] ;  /* 0x00277800010f7983 */ /* 0x002ee20000300800 */
[----:B------:R-:W-:-:S05]  /*8dc10*/  LOP3.LUT R96, R185, 0x60, RZ, 0x3c, !PT ;  /* 0x00000060b9607812 */ /* 0x000fca00078e3cff */
[----:B------:R-:W-:-:S05]  /*8dc20*/  VIADD R96, R96, UR10 ;  /* 0x0000000a60607c36 */ /* 0x000fca0008000000 */
[----:B------:R1:W-:Y:S01]  /*8dc30*/  LDGSTS.E [R96+0x600], desc[UR60][R98.64], P1 ;  /* 0x0060000062607fae */ /* 0x0003e2000892187c */
[----:B------:R-:W-:-:S05]  /*8dc40*/  IMAD.X R11, R11, 0x1, R3, P3 ;  /* 0x000000010b0b7824 */ /* 0x000fca00018e0603 */
[----:B------:R4:W-:Y:S01]  /*8dc50*/  STL [R1+0x25f8], R11 ;  /* 0x0025f80b01007387 */ /* 0x0009e20000100800 */
[----:B-1----:R-:W-:Y:S01]  /*8dc60*/  IMAD.MOV.U32 R98, RZ, RZ, R10 ;  /* 0x000000ffff627224 */ /* 0x002fe200078e000a */
[----:B------:R-:W-:Y:S02]  /*8dc70*/  MOV R99, R11 ;  /* 0x0000000b00637202 */ /* 0x000fe40000000f00 */
[----:B------:R-:W3:Y:S04]  /*8dc80*/  LDL.LU R10, [R1+0x27f4] ;  /* 0x0027f400010a7983 */ /* 0x000ee80000300800 */
[----:B------:R1:W-:Y:S01]  /*8dc90*/  LDGSTS.E [R96+0x680], desc[UR60][R98.64], P0 ;  /* 0x0068000062607fae */ /* 0x0003e2000812187c */
[----:B----4-:R-:W-:-:S03]  /*8dca0*/  IADD3 R12, P2, R12, R186, RZ ;  /* 0x000000ba0c0c7210 */ /* 0x010fc60007f5e0ff */
        /* <DEDUP_REMOVED lines=41> */
[----:B------:R-:W-:-:S03]  /*8df40*/  IMAD.X R15, R15, 0x1, R3, P3 ;  /* 0x000000010f0f7824 */ /* 0x000fc600018e0603 */
[----:B------:R3:W-:Y:S04]  /*8df50*/  STL [R1+0x277c], R7 ;  /* 0x00277c0701007387 */ /* 0x0007e80000100800 */
[----:B------:R-:W2:Y:S04]  /*8df60*/  LDL.LU R5, [R1+0x28f4] ;  /* 0x0028f40001057983 */ /* 0x000ea80000300800 */
[----:B------:R4:W-:Y:S04]  /*8df70*/  STL [R1+0x2778], R15 ;  /* 0x0027780f01007387 */ /* 0x0009e80000100800 */
[----:B------:R3:W-:Y:S04]  /*8df80*/  LDGSTS.E [R96+0x1e00], desc[UR60][R98.64], P1 ;  /* 0x01e0000062607fae */ /* 0x0007e8000892187c */
[----:B-1----:R-:W2:Y:S01]  /*8df90*/  LDL.LU R14, [R1+0x28fc] ;  /* 0x0028fc00010e7983 */ /* 0x002ea20000300800 */
[----:B---3--:R-:W-:-:S03]  /*8dfa0*/  IMAD.MOV.U32 R98, RZ, RZ, R7 ;  /* 0x000000ffff627224 */ /* 0x008fc600078e0007 */
[----:B------:R-:W3:Y:S04]  /*8dfb0*/  LDL.LU R7, [R1+0x28f0] ;  /* 0x0028f00001077983 */ /* 0x000ee80000300800 */
[----:B------:R-:W3:Y:S01]  /*8dfc0*/  LDL.LU R16, [R1+0x28f8] ;  /* 0x0028f80001107983 */ /* 0x000ee20000300800 */
[-C--:B------:R-:W-:Y:S02]  /*8dfd0*/  IADD3 R10, P2, R10, R186.reuse, RZ ;  /* 0x000000ba0a0a7210 */ /* 0x080fe40007f5e0ff */
[----:B----4-:R-:W-:Y:S02]  /*8dfe0*/  IADD3 R11, P3, R11, R186, RZ ;  /* 0x000000ba0b0b7210 */ /* 0x010fe40007f7e0ff */
        /* <DEDUP_REMOVED lines=8> */
[----:B----4-:R-:W-:-:S03]  /*8e070*/  MOV R98, R10 ;  /* 0x0000000a00627202 */ /* 0x010fc60000000f00 */
[----:B------:R4:W-:Y:S01]  /*8e080*/  STL [R1+0x27f8], R12 ;  /* 0x0027f80c01007387 */ /* 0x0009e20000100800 */
[----:B------:R-:W-:-:S03]  /*8e090*/  IMAD.MOV.U32 R99, RZ, RZ, R13 ;  /* 0x000000ffff637224 */ /* 0x000fc600078e000d */
[----:B-1----:R-:W3:Y:S04]  /*8e0a0*/  LDL.LU R10, [R1+0x297c] ;  /* 0x00297c00010a7983 */ /* 0x002ee80000300800 */
[----:B------:R-:W3:Y:S01]  /*8e0b0*/  LDL.LU R17, [R1+0x2970] ;  /* 0x0029700001117983 */ /* 0x000ee20000300800 */
[----:B------:R-:W-:-:S03]  /*8e0c0*/  IADD3 R8, P2, R8, R186, RZ ;  /* 0x000000ba08087210 */ /* 0x000fc60007f5e0ff */
[----:B------:R1:W-:Y:S01]  /*8e0d0*/  LDGSTS.E [R96+0x2600], desc[UR60][R98.64], P1 ;  /* 0x0260000062607fae */ /* 0x0003e2000892187c */
[----:B------:R-:W-:Y:S02]  /*8e0e0*/  IADD3 R4, P3, R4, R186, RZ ;  /* 0x000000ba04047210 */ /* 0x000fe40007f7e0ff */
[----:B-1----:R-:W-:Y:S02]  /*8e0f0*/  MOV R99, R12 ;  /* 0x0000000c00637202 */ /* 0x002fe40000000f00 */
[----:B----4-:R-:W4:Y:S01]  /*8e100*/  LDL.LU R12, [R1+0x2978] ;  /* 0x00297800010c7983 */ /* 0x010f220000300800 */
[----:B------:R-:W-:-:S03]  /*8e110*/  IMAD.MOV.U32 R98, RZ, RZ, R11 ;  /* 0x000000ffff627224 */ /* 0x000fc600078e000b */
[----:B------:R1:W-:Y:S04]  /*8e120*/  STL [R1+0x2874], R8 ;  /* 0x0028740801007387 */ /* 0x0003e80000100800 */
[----:B------:R1:W-:Y:S01]  /*8e130*/  LDGSTS.E [R96+0x2680], desc[UR60][R98.64], P0 ;  /* 0x0268000062607fae */ /* 0x0003e2000812187c */
[----:B--2---:R-:W-:-:S05]  /*8e140*/  IMAD.X R9, R9, 0x1, R3, P2 ;  /* 0x0000000109097824 */ /* 0x004fca00010e0603 */
[----:B------:R2:W-:Y:S01]  /*8e150*/  STL [R1+0x2870], R9 ;  /* 0x0028700901007387 */ /* 0x0005e20000100800 */
[----:B------:R-:W-:-:S03]  /*8e160*/  IMAD.X R6, R6, 0x1, R3, P3 ;  /* 0x0000000106067824 */ /* 0x000fc600018e0603 */
[----:B------:R-:W-:Y:S04]  /*8e170*/  STL [R1+0x287c], R4 ;  /* 0x00287c0401007387 */ /* 0x000fe80000100800 */
[----:B------:R-:W4:Y:S01]  /*8e180*/  LDL.LU R11, [R1+0x29f4] ;  /* 0x0029f400010b7983 */ /* 0x000f220000300800 */
[----:B-1----:R-:W-:-:S03]  /*8e190*/  MOV R98, R8 ;  /* 0x0000000800627202 */ /* 0x002fc60000000f00 */
[----:B------:R1:W-:Y:S04]  /*8e1a0*/  STL [R1+0x2878], R6 ;  /* 0x0028780601007387 */ /* 0x0003e80000100800 */
[----:B------:R-:W4:Y:S04]  /*8e1b0*/  LDL.LU R8, [R1+0x29fc] ;  /* 0x0029fc0001087983 */ /* 0x000f280000300800 */
[----:B------:R-:W4:Y:S01]  /*8e1c0*/  LDL.LU R13, [R1+0x29f0] ;  /* 0x0029f000010d7983 */ /* 0x000f220000300800 */
        /* <DEDUP_REMOVED lines=8> */
[----:B------:R-:W-:-:S05]  /*8e250*/  IADD3 R5, P2, R5, R186, RZ ;  /* 0x000000ba05057210 */ /* 0x000fca0007f5e0ff */
        /* <DEDUP_REMOVED lines=10> */
[----:B------:R-:W3:Y:S04]  /*8e300*/  LDL.LU R5, [R1+0x2a78] ;  /* 0x002a780001057983 */ /* 0x000ee80000300800 */
[----:B------:R1:W-:Y:S01]  /*8e310*/  LDGSTS.E [R96+0x3600], desc[UR60][R98.64], P1 ;  /* 0x0360000062607fae */ /* 0x0003e2000892187c */
[----:B------:R-:W-:Y:S01]  /*8e320*/  IADD3 R15, P2, R15, R186, RZ ;  /* 0x000000ba0f0f7210 */ /* 0x000fe20007f5e0ff */
[----:B-1----:R-:W-:Y:S01]  /*8e330*/  IMAD.MOV.U32 R98, RZ, RZ, R14 ;  /* 0x000000ffff627224 */ /* 0x002fe200078e000e */
[----:B------:R-:W-:-:S02]  /*8e340*/  MOV R99, R16 ;  /* 0x0000001000637202 */ /* 0x000fc40000000f00 */
[----:B------:R-:W3:Y:S01]  /*8e350*/  LDL.LU R16, [R1+0x2af4] ;  /* 0x002af40001107983 */ /* 0x000ee20000300800 */
[----:B------:R-:W-:-:S03]  /*8e360*/  IADD3 R10, P3, R10, R186, RZ ;  /* 0x000000ba0a0a7210 */ /* 0x000fc60007f7e0ff */
[----:B------:R-:W3:Y:S01]  /*8e370*/  LDL.LU R14, [R1+0x2afc] ;  /* 0x002afc00010e7983 */ /* 0x000ee20000300800 */
[----:B------:R-:W-:-:S03]  /*8e380*/  IMAD.X R17, R17, 0x1, R3, P2 ;  /* 0x0000000111117824 */ /* 0x000fc600010e0603 */
[----:B------:R-:W-:Y:S04]  /*8e390*/  STL [R1+0x2974], R15 ;  /* 0x0029740f01007387 */ /* 0x000fe80000100800 */
[----:B------:R1:W-:Y:S04]  /*8e3a0*/  LDGSTS.E [R96+0x3680], desc[UR60][R98.64], P0 ;  /* 0x0368000062607fae */ /* 0x0003e8000812187c */
[----:B------:R4:W-:Y:S04]  /*8e3b0*/  STL [R1+0x2970], R17 ;  /* 0x0029701101007387 */ /* 0x0009e80000100800 */
[----:B------:R-:W-:Y:S01]  /*8e3c0*/  STL [R1+0x297c], R10 ;  /* 0x00297c0a01007387 */ /* 0x000fe20000100800 */
[----:B-1----:R-:W-:-:S03]  /*8e3d0*/  IMAD.MOV.U32 R99, RZ, RZ, R17 ;  /* 0x000000ffff637224 */ /* 0x002fc600078e0011 */
[----:B----4-:R-:W4:Y:S01]  /*8e3e0*/  LDL.LU R17, [R1+0x2af0] ;  /* 0x002af00001117983 */ /* 0x010f220000300800 */
        /* <DEDUP_REMOVED lines=34> */
[----:B------:R-:W-:Y:S02]  /*8e610*/  IMAD.X R5, R5, 0x1, R3, P3 ;  /* 0x0000000105057824 */ /* 0x000fe400018e0603 */
[----:B------:R-:W-:-:S03]  /*8e620*/  IMAD.MOV.U32 R99, RZ, RZ, R7 ;  /* 0x000000ffff637224 */ /* 0x000fc600078e0007 */
[----:B------:R1:W-:Y:S04]  /*8e630*/  STL [R1+0x2a78], R5 ;  /* 0x002a780501007387 */ /* 0x0003e80000100800 */
[----:B-1----:R-:W3:Y:S04]  /*8e640*/  LDL.LU.64 R6, [R1+0x20a0] ;  /* 0x0020a00001067983 */ /* 0x002ee80000300a00 */
[----:B------:R1:W-:Y:S02]  /*8e650*/  LDGSTS.E [R96+0x4e00], desc[UR60][R98.64], P1 ;  /* 0x04e0000062607fae */ /* 0x0003e4000892187c */
[----:B-1----:R-:W-:Y:S01]  /*8e660*/  IMAD.MOV.U32 R98, RZ, RZ, R4 ;  /* 0x000000ffff627224 */ /* 0x002fe200078e0004 */
[----:B------:R-:W-:-:S02]  /*8e670*/  MOV R99, R5 ;  /* 0x0000000500637202 */ /* 0x000fc40000000f00 */
[----:B------:R-:W3:Y:S01]  /*8e680*/  LDL.LU.64 R4, [R1+0x2028] ;  /* 0x0020280001047983 */ /* 0x000ee20000300a00 */
[-C--:B------:R-:W-:Y:S02]  /*8e690*/  IADD3 R16, P2, R16, R186.reuse, RZ ;  /* 0x000000ba10107210 */ /* 0x080fe40007f5e0ff */
[----:B------:R-:W-:Y:S01]  /*8e6a0*/  IADD3 R14, P3, R14, R186, RZ ;  /* 0x000000ba0e0e7210 */ /* 0x000fe20007f7e0ff */
[----:B------:R-:W3:Y:S04]  /*8e6b0*/  LDL.LU.64 R20, [R1+0x2020] ;  /* 0x0020200001147983 */ /* 0x000ee80000300a00 */
[----:B------:R-:W-:Y:S04]  /*8e6c0*/  STL [R1+0x2af4], R16 ;  /* 0x002af41001007387 */ /* 0x000fe80000100800 */
[----:B------:R1:W-:Y:S01]  /*8e6d0*/  LDGSTS.E [R96+0x4e80], desc[UR60][R98.64], P0 ;  /* 0x04e8000062607fae */ /* 0x0003e2000812187c */
[----:B----4-:R-:W-:-:S05]  /*8e6e0*/  IMAD.X R17, R17, 0x1, R3, P2 ;  /* 0x0000000111117824 */ /* 0x010fca00010e0603 */
[----:B------:R4:W-:Y:S04]  /*8e6f0*/  STL [R1+0x2af0], R17 ;  /* 0x002af01101007387 */ /* 0x0009e80000100800 */
[----:B------:R-:W-:Y:S01]  /*8e700*/  STL [R1+0x2afc], R14 ;  /* 0x002afc0e01007387 */ /* 0x000fe20000100800 */
[----:B------:R-:W-:-:S03]  /*8e710*/  IMAD.X R15, R15, 0x1, R3, P3 ;  /* 0x000000010f0f7824 */ /* 0x000fc600018e0603 */
[----:B------:R-:W3:Y:S01]  /*8e720*/  LDL.LU.64 R18, [R1+0x1fa8] ;  /* 0x001fa80001127983 */ /* 0x000ee20000300a00 */
[----:B-1----:R-:W-:Y:S01]  /*8e730*/  MOV R98, R16 ;  /* 0x0000001000627202 */ /* 0x002fe20000000f00 */
[----:B------:R-:W-:Y:S02]  /*8e740*/  IMAD.MOV.U32 R99, RZ, RZ, R17 ;  /* 0x000000ffff637224 */ /* 0x000fe400078e0011 */
[----:B------:R1:W-:Y:S04]  /*8e750*/  STL [R1+0x2af8], R15 ;  /* 0x002af80f01007387 */ /* 0x0003e80000100800 */
[----:B----4-:R-:W4:Y:S04]  /*8e760*/  LDL.LU.64 R16, [R1+0x1fa0] ;  /* 0x001fa00001107983 */ /* 0x010f280000300a00 */
        /* <DEDUP_REMOVED lines=36> */
[----:B------:R-:W-:-:S05]  /*8e9b0*/  IADD3 R106, P2, R18, R186, RZ ;  /* 0x000000ba126a7210 */ /* 0x000fca0007f5e0ff */
[----:B------:R-:W-:Y:S02]  /*8e9c0*/  IMAD.X R105, R19, 0x1, R3, P2 ;  /* 0x0000000113697824 */ /* 0x000fe400010e0603 */
[----:B------:R-:W3:Y:S01]  /*8e9d0*/  LDL.LU.64 R18, [R1+0x1ca8] ;  /* 0x001ca80001127983 */ /* 0x000ee20000300a00 */
[----:B----4-:R-:W-:-:S04]  /*8e9e0*/  IADD3 R108, P2, R16, R186, RZ ;  /* 0x000000ba106c7210 */ /* 0x010fc80007f5e0ff */
        /* <DEDUP_REMOVED lines=23> */
[----:B------:R-:W-:-:S04]  /*8eb60*/  IADD3 R126, P2, R4, R186, RZ ;  /* 0x000000ba047e7210 */ /* 0x000fc80007f5e0ff */
[----:B------:R-:W-:Y:S02]  /*8eb70*/  IADD3.X R125, R5, R3, RZ, P2, !PT ;  /* 0x00000003057d7210 */ /* 0x000fe400017fe4ff */
        /* <DEDUP_REMOVED lines=11> */
[----:B------:R-:W3:Y:S04]  /*8ec30*/  LDL.LU.64 R20, [R1+0x1920] ;  /* 0x0019200001147983 */ /* 0x000ee80000300a00 */
[----:B------:R-:W-:Y:S01]  /*8ec40*/  IMAD.X R129, R19, 0x1, R3, P2 ;  /* 0x0000000113817824 */ /* 0x000fe200010e0603 */
[----:B----4-:R-:W-:Y:S01]  /*8ec50*/  IADD3 R132, P2, R16, R186, RZ ;  /* 0x000000ba10847210 */ /* 0x010fe20007f5e0ff */
        /* <DEDUP_REMOVED lines=37> */
[----:B----4-:R-:W-:-:S04]  /*8eeb0*/  IADD3 R170, P2, R18, R186, RZ ;  /* 0x000000ba12aa7210 */ /* 0x010fc80007f5e0ff */
[----:B------:R-:W-:Y:S02]  /*8eec0*/  IADD3.X R169, R19, R3, RZ, P2, !PT ;  /* 0x0000000313a97210 */ /* 0x000fe400017fe4ff */
[----:B------:R-:W-:Y:S01]  /*8eed0*/  IADD3 R172, P2, R16, R186, RZ ;  /* 0x000000ba10ac7210 */ /* 0x000fe20007f5e0ff */
[----:B------:R-:W-:-:S04]  /*8eee0*/  IMAD.MOV.U32 R28, RZ, RZ, R98 ;  /* 0x000000ffff1c7224 */ /* 0x000fc800078e0062 */
[----:B------:R-:W-:Y:S01]  /*8eef0*/  IMAD.X R171, R17, 0x1, R3, P2 ;  /* 0x0000000111ab7824 */ /* 0x000fe200010e0603 */
[----:B------:R-:W-:Y:S01]  /*8ef00*/  IADD3 R174, P2, R14, R186, RZ ;  /* 0x000000ba0eae7210 */ /* 0x000fe20007f5e0ff */
[----:B------:R-:W-:Y:S01]  /*8ef10*/  IMAD.MOV.U32 R26, RZ, RZ, R100 ;  /* 0x000000ffff1a7224 */ /* 0x000fe200078e0064 */
[----:B------:R-:W-:Y:S01]  /*8ef20*/  MOV R29, R97 ;  /* 0x00000061001d7202 */ /* 0x000fe20000000f00 */
[----:B------:R-:W-:Y:S01]  /*8ef30*/  IMAD.MOV.U32 R27, RZ, RZ, R99 ;  /* 0x000000ffff1b7224 */ /* 0x000fe200078e0063 */
[----:B------:R-:W-:Y:S01]  /*8ef40*/  MOV R24, R102 ;  /* 0x0000006600187202 */ /* 0x000fe20000000f00 */
[----:B------:R-:W-:Y:S01]  /*8ef50*/  IMAD.X R173, R15, 0x1, R3, P2 ;  /* 0x000000010fad7824 */ /* 0x000fe200010e0603 */
[----:B------:R-:W-:Y:S01]  /*8ef60*/  MOV R23, R103 ;  /* 0x0000006700177202 */ /* 0x000fe20000000f00 */
[----:B------:R-:W-:Y:S02]  /*8ef70*/  IMAD.MOV.U32 R25, RZ, RZ, R101 ;  /* 0x000000ffff197224 */ /* 0x000fe400078e0065 */
[----:B------:R-:W-:Y:S01]  /*8ef80*/  IMAD.MOV.U32 R22, RZ, RZ, R104 ;  /* 0x000000ffff167224 */ /* 0x000fe200078e0068 */
[----:B------:R1:W-:Y:S01]  /*8ef90*/  STL.64 [R1+0x20a8], R28 ;  /* 0x0020a81c01007387 */ /* 0x0003e20000100a00 */
[----:B------:R-:W-:Y:S01]  /*8efa0*/  IMAD.MOV.U32 R20, RZ, RZ, R106 ;  /* 0x000000ffff147224 */ /* 0x000fe200078e006a */
[----:B------:R-:W-:Y:S01]  /*8efb0*/  MOV R106, R108 ;  /* 0x0000006c006a7202 */ /* 0x000fe20000000f00 */
[----:B------:R-:W-:Y:S01]  /*8efc0*/  IMAD.MOV.U32 R21, RZ, RZ, R105 ;  /* 0x000000ffff157224 */ /* 0x000fe200078e0069 */
[----:B------:R4:W-:Y:S01]  /*8efd0*/  STL.64 [R1+0x20a0], R26 ;  /* 0x0020a01a01007387 */ /* 0x0009e20000100a00 */
[----:B------:R-:W-:-:S02]  /*8efe0*/  IMAD.MOV.U32 R104, RZ, RZ, R110 ;  /* 0x000000ffff687224 */ /* 0x000fc400078e006e */
[----:B------:R-:W-:Y:S01]  /*8eff0*/  IMAD.MOV.U32 R100, RZ, RZ, R114 ;  /* 0x000000ffff647224 */ /* 0x000fe200078e0072 */
[----:B------:R-:W-:Y:S01]  /*8f000*/  MOV R230, R118 ;  /* 0x0000007600e67202 */ /* 0x000fe20000000f00 */
[----:B------:R-:W-:Y:S01]  /*8f010*/  IMAD.MOV.U32 R98, RZ, RZ, R116 ;  /* 0x000000ffff627224 */ /* 0x000fe200078e0074 */
[----:B--2---:R-:W-:Y:S01]  /*8f020*/  IADD3 R176, P2, R12, R186, RZ ;  /* 0x000000ba0cb07210 */ /* 0x004fe20007f5e0ff */
[----:B------:R-:W-:Y:S01]  /*8f030*/  IMAD.MOV.U32 R105, RZ, RZ, R109 ;  /* 0x000000ffff697224 */ /* 0x000fe200078e006d */
[----:B------:R2:W-:Y:S01]  /*8f040*/  STL.64 [R1+0x2028], R24 ;  /* 0x0020281801007387 */ /* 0x0005e20000100a00 */
[----:B------:R-:W-:Y:S01]  /*8f050*/  MOV R102, R112 ;  /* 0x0000007000667202 */ /* 0x000fe20000000f00 */
[----:B------:R-:W-:Y:S01]  /*8f060*/  IMAD.MOV.U32 R103, RZ, RZ, R111 ;  /* 0x000000ffff677224 */ /* 0x000fe200078e006f */
[----:B------:R-:W-:Y:S01]  /*8f070*/  IADD3.X R175, R13, R3, RZ, P2, !PT ;  /* 0x000000030daf7210 */ /* 0x000fe200017fe4ff */
[----:B------:R2:W-:Y:S01]  /*8f080*/  STL.64 [R1+0x2020], R22 ;  /* 0x0020201601007387 */ /* 0x0005e20000100a00 */
[----:B------:R-:W-:Y:S01]  /*8f090*/  MOV R101, R113 ;  /* 0x0000007100657202 */ /* 0x000fe20000000f00 */
[----:B------:R-:W-:-:S02]  /*8f0a0*/  IMAD.MOV.U32 R99, RZ, RZ, R115 ;  /* 0x000000ffff637224 */ /* 0x000fc400078e0073 */
[----:B------:R2:W-:Y:S01]  /*8f0b0*/  STL.64 [R1+0x1fa8], R20 ;  /* 0x001fa81401007387 */ /* 0x0005e20000100a00 */
        /* <DEDUP_REMOVED lines=8> */
[----:B------:R-:W-:-:S03]  /*8f140*/  IADD3 R178, P2, R10, R186, RZ ;  /* 0x000000ba0ab27210 */ /* 0x000fc60007f5e0ff */
        /* <DEDUP_REMOVED lines=10> */
[----:B------:R-:W-:Y:S01]  /*8f1f0*/  MOV R217, R131 ;  /* 0x0000008300d97202 */ /* 0x000fe20000000f00 */
[----:B------:R-:W-:Y:S01]  /*8f200*/  IMAD.MOV.U32 R219, RZ, RZ, R129 ;  /* 0x000000ffffdb7224 */ /* 0x000fe200078e0081 */
[----:B------:R-:W-:Y:S01]  /*8f210*/  STL.64 [R1+0x1e28], R230 ;  /* 0x001e28e601007387 */ /* 0x000fe20000100a00 */
[----:B------:R-:W-:-:S03]  /*8f220*/  IMAD.MOV.U32 R216, RZ, RZ, R132 ;  /* 0x000000ffffd87224 */ /* 0x000fc600078e0084 */
[----:B------:R-:W-:Y:S01]  /*8f230*/  STL.64 [R1+0x1e20], R228 ;  /* 0x001e20e401007387 */ /* 0x000fe20000100a00 */
[----:B------:R-:W-:Y:S01]  /*8f240*/  IMAD.MOV.U32 R214, RZ, RZ, R134 ;  /* 0x000000ffffd67224 */ /* 0x000fe200078e0086 */
[----:B------:R-:W-:Y:S01]  /*8f250*/  MOV R212, R140 ;  /* 0x0000008c00d47202 */ /* 0x000fe20000000f00 */
[----:B------:R-:W-:Y:S01]  /*8f260*/  IMAD.MOV.U32 R215, RZ, RZ, R133 ;  /* 0x000000ffffd77224 */ /* 0x000fe200078e0085 */
[----:B------:R-:W-:Y:S01]  /*8f270*/  STL.64 [R1+0x1da8], R226 ;  /* 0x001da8e201007387 */ /* 0x000fe20000100a00 */
[----:B------:R-:W-:Y:S01]  /*8f280*/  IMAD.MOV.U32 R213, RZ, RZ, R135 ;  /* 0x000000ffffd57224 */ /* 0x000fe200078e0087 */
[----:B------:R-:W-:Y:S02]  /*8f290*/  MOV R211, R141 ;  /* 0x0000008d00d37202 */ /* 0x000fe40000000f00 */
        /* <DEDUP_REMOVED lines=24> */
[----:B------:R2:W-:Y:S01]  /*8f420*/  STL.64 [R1+0x1ba0], R14 ;  /* 0x001ba00e01007387 */ /* 0x0005e20000100a00 */
[----:B------:R-:W-:Y:S01]  /*8f430*/  IMAD.MOV.U32 R199, RZ, RZ, R161 ;  /* 0x000000ffffc77224 */ /* 0x000fe200078e00a1 */
[----:B------:R-:W-:Y:S02]  /*8f440*/  MOV R197, R163 ;  /* 0x000000a300c57202 */ /* 0x000fe40000000f00 */
[----:B------:R2:W-:Y:S01]  /*8f450*/  STL.64 [R1+0x1b28], R10 ;  /* 0x001b280a01007387 */ /* 0x0005e20000100a00 */
[----:B------:R-:W-:-:S03]  /*8f460*/  IMAD.MOV.U32 R196, RZ, RZ, R164 ;  /* 0x000000ffffc47224 */ /* 0x000fc600078e00a4 */
[----:B------:R-:W-:Y:S01]  /*8f470*/  STL.64 [R1+0x1b20], R208 ;  /* 0x001b20d001007387 */ /* 0x000fe20000100a00 */
[----:B------:R-:W-:-:S03]  /*8f480*/  IMAD.MOV.U32 R12, RZ, RZ, R166 ;  /* 0x000000ffff0c7224 */ /* 0x000fc600078e00a6 */
[----:B------:R-:W-:Y:S01]  /*8f490*/  LDGSTS.E [R96+0x6600], desc[UR60][R28.64], P1 ;  /* 0x066000001c607fae */ /* 0x000fe2000892187c */
[----:B------:R-:W-:-:S03]  /*8f4a0*/  IMAD.MOV.U32 R13, RZ, RZ, R165 ;  /* 0x000000ffff0d7224 */ /* 0x000fc600078e00a5 */
[----:B------:R-:W-:Y:S01]  /*8f4b0*/  STL.64 [R1+0x1aa8], R206 ;  /* 0x001aa8ce01007387 */ /* 0x000fe20000100a00 */
[----:B------:R-:W-:-:S03]  /*8f4c0*/  IMAD.MOV.U32 R194, RZ, RZ, R170 ;  /* 0x000000ffffc27224 */ /* 0x000fc600078e00aa */
[----:B------:R-:W-:Y:S01]  /*8f4d0*/  LDGSTS.E [R96+0x6680], desc[UR60][R26.64], P0 ;  /* 0x066800001a607fae */ /* 0x000fe2000812187c */
[----:B------:R-:W-:-:S03]  /*8f4e0*/  MOV R195, R169 ;  /* 0x000000a900c37202 */ /* 0x000fc60000000f00 */
        /* <DEDUP_REMOVED lines=13> */
[----:B------:R-:W-:Y:S04]  /*8f5c0*/  LDGSTS.E [R96+0x7680], desc[UR60][R106.64], P0 ;  /* 0x076800006a607fae */ /* 0x000fe8000812187c */
[----:B------:R-:W-:Y:S04]  /*8f5d0*/  STL.64 [R1+0x19a0], R196 ;  /* 0x0019a0c401007387 */ /* 0x000fe80000100a00 */
[----:B------:R-:W-:Y:S04]  /*8f5e0*/  LDGSTS.E [R96+0x7e00], desc[UR60][R104.64], P1 ;  /* 0x07e0000068607fae */ /* 0x000fe8000892187c */
        /* <DEDUP_REMOVED lines=13> */
[----:B---3--:R-:W-:-:S03]  /*8f6c0*/  IADD3 R180, P2, R8, R186, RZ ;  /* 0x000000ba08b47210 */ /* 0x008fc60007f5e0ff */
[----:B------:R-:W-:Y:S02]  /*8f6d0*/  LDGSTS.E [R96+0xae80], desc[UR60][R212.64], P0 ;  /* 0x0ae80000d4607fae */ /* 0x000fe4000812187c */
[----:B------:R-:W-:Y:S02]  /*8f6e0*/  IMAD.X R179, R9, 0x1, R3, P2 ;  /* 0x0000000109b37824 */ /* 0x000fe400010e0603 */
[----:B------:R-:W-:Y:S01]  /*8f6f0*/  IMAD.MOV.U32 R8, RZ, RZ, R172 ;  /* 0x000000ffff087224 */ /* 0x000fe200078e00ac */
[----:B------:R-:W-:Y:S01]  /*8f700*/  MOV R18, R180 ;  /* 0x000000b400127202 */ /* 0x000fe20000000f00 */
[----:B------:R-:W-:Y:S01]  /*8f710*/  LDGSTS.E [R96+0xb600], desc[UR60][R210.64], P1 ;  /* 0x0b600000d2607fae */ /* 0x000fe2000892187c */
[----:B------:R-:W-:Y:S01]  /*8f720*/  IADD3 R182, P2, R6, R186, RZ ;  /* 0x000000ba06b67210 */ /* 0x000fe20007f5e0ff */
[----:B------:R-:W-:Y:S02]  /*8f730*/  IMAD.MOV.U32 R9, RZ, RZ, R171 ;  /* 0x000000ffff097224 */ /* 0x000fe400078e00ab */
[----:B------:R3:W-:Y:S01]  /*8f740*/  LDGSTS.E [R96+0xb680], desc[UR60][R14.64], P0 ;  /* 0x0b6800000e607fae */ /* 0x0007e2000812187c */
[----:B------:R-:W-:Y:S01]  /*8f750*/  IADD3.X R181, R7, R3, RZ, P2, !PT ;  /* 0x0000000307b57210 */ /* 0x000fe200017fe4ff */
[----:B------:R-:W-:-:S02]  /*8f760*/  IMAD.MOV.U32 R19, RZ, RZ, R179 ;  /* 0x000000ffff137224 */ /* 0x000fc400078e00b3 */
[----:B------:R3:W-:Y:S01]  /*8f770*/  LDGSTS.E [R96+0xbe00], desc[UR60][R10.64], P1 ;  /* 0x0be000000a607fae */ /* 0x0007e2000892187c */
[----:B------:R-:W-:Y:S01]  /*8f780*/  IADD3 R184, P2, R4, R186, RZ ;  /* 0x000000ba04b87210 */ /* 0x000fe20007f5e0ff */
[----:B------:R-:W-:Y:S01]  /*8f790*/  IMAD.MOV.U32 R16, RZ, RZ, R182 ;  /* 0x000000ffff107224 */ /* 0x000fe200078e00b6 */
[----:B------:R-:W-:Y:S01]  /*8f7a0*/  MOV R4, R168 ;  /* 0x000000a800047202 */ /* 0x000fe20000000f00 */
[----:B------:R-:W-:Y:S02]  /*8f7b0*/  LDGSTS.E [R96+0xbe80], desc[UR60][R208.64], P0 ;  /* 0x0be80000d0607fae */ /* 0x000fe4000812187c */
[----:B------:R-:W-:Y:S02]  /*8f7c0*/  IMAD.X R183, R5, 0x1, R3, P2 ;  /* 0x0000000105b77824 */ /* 0x000fe400010e0603 */
[----:B------:R-:W-:Y:S01]  /*8f7d0*/  IMAD.MOV.U32 R5, RZ, RZ, R167 ;  /* 0x000000ffff057224 */ /* 0x000fe200078e00a7 */
[----:B------:R-:W-:Y:S01]  /*8f7e0*/  MOV R17, R181 ;  /* 0x000000b500117202 */ /* 0x000fe20000000f00 */
[----:B------:R-:W-:Y:S01]  /*8f7f0*/  IMAD.MOV.U32 R6, RZ, RZ, R184 ;  /* 0x000000ffff067224 */ /* 0x000fe200078e00b8 */
[----:B------:R-:W-:Y:S04]  /*8f800*/  LDGSTS.E [R96+0xc600], desc[UR60][R206.64], P1 ;  /* 0x0c600000ce607fae */ /* 0x000fe8000892187c */
[----:B------:R3:W-:Y:S04]  /*8f810*/  STL.64 [R1+0x1920], R4 ;  /* 0x0019200401007387 */ /* 0x0007e80000100a00 */
[----:B------:R-:W-:Y:S04]  /*8f820*/  STL.64 [R1+0x18a8], R194 ;  /* 0x0018a8c201007387 */ /* 0x000fe80000100a00 */
[----:B------:R3:W-:Y:S01]  /*8f830*/  STL.64 [R1+0x18a0], R8 ;  /* 0x0018a00801007387 */ /* 0x0007e20000100a00 */
[----:B------:R-:W-:-:S03]  /*8f840*/  IMAD.MOV.U32 R7, RZ, RZ, R183 ;  /* 0x000000ffff077224 */ /* 0x000fc600078e00b7 */
[----:B------:R-:W-:Y:S04]  /*8f850*/  STL.64 [R1+0x1770], R192 ;  /* 0x001770c001007387 */ /* 0x000fe80000100a00 */
[----:B------:R-:W-:Y:S04]  /*8f860*/  STL.64 [R1+0x1768], R190 ;  /* 0x001768be01007387 */ /* 0x000fe80000100a00 */
[----:B------:R-:W-:Y:S04]  /*8f870*/  STL.64 [R1+0x1760], R188 ;  /* 0x001760bc01007387 */ /* 0x000fe80000100a00 */
[----:B-1----:R-:W5:Y:S04]  /*8f880*/  LDL.LU.64 R28, [R1+0x3640] ;  /* 0x00364000011c7983 */ /* 0x002f680000300a00 */
[----:B------:R-:W-:Y:S04]  /*8f890*/  STL.64 [R1+0x1758], R18 ;  /* 0x0017581201007387 */ /* 0x000fe80000100a00 */
[----:B----4-:R-:W5:Y:S04]  /*8f8a0*/  LDL.LU.64 R26, [R1+0x3638] ;  /* 0x00363800011a7983 */ /* 0x010f680000300a00 */
[----:B------:R-:W-:Y:S04]  /*8f8b0*/  STL.64 [R1+0x1750], R16 ;  /* 0x0017501001007387 */ /* 0x000fe80000100a00 */
[----:B--2---:R-:W5:Y:S04]  /*8f8c0*/  LDL.LU.64 R24, [R1+0x3630] ;  /* 0x0036300001187983 */ /* 0x004f680000300a00 */
[----:B------:R1:W-:Y:S04]  /*8f8d0*/  STL.64 [R1+0x1748], R6 ;  /* 0x0017480601007387 */ /* 0x0003e80000100a00 */
[----:B------:R-:W5:Y:S04]  /*8f8e0*/  LDL.LU.64 R22, [R1+0x3628] ;  /* 0x0036280001167983 */ /* 0x000f680000300a00 */
[----:B------:R-:W5:Y:S04]  /*8f8f0*/  LDL.LU.64 R20, [R1+0x3620] ;  /* 0x0036200001147983 */ /* 0x000f680000300a00 */
[----:B------:R-:W2:Y:S04]  /*8f900*/  LDL.LU R14, [R1+0x2604] ;  /* 0x00260400010e7983 */ /* 0x000ea80000300800 */
[----:B------:R-:W4:Y:S04]  /*8f910*/  LDL.LU R10, [R1+0x260c] ;  /* 0x00260c00010a7983 */ /* 0x000f280000300800 */
[----:B------:R-:W4:Y:S04]  /*8f920*/  LDL.LU R15, [R1+0x2600] ;  /* 0x00260000010f7983 */ /* 0x000f280000300800 */
        /* <DEDUP_REMOVED lines=10> */
[----:B---3--:R-:W3:Y:S04]  /*8f9d0*/  LDL.LU R4, [R1+0x268c] ;  /* 0x00268c0001047983 */ /* 0x008ee80000300800 */
[----:B------:R-:W3:Y:S04]  /*8f9e0*/  LDL.LU R13, [R1+0x2680] ;  /* 0x00268000010d7983 */ /* 0x000ee80000300800 */
[----:B------:R-:W-:Y:S04]  /*8f9f0*/  LDGSTS.E [R96+0xe680], desc[UR60][R8.64], P0 ;  /* 0x0e68000008607fae */ /* 0x000fe8000812187c */
[----:B------:R-:W-:Y:S04]  /*8fa00*/  LDGSTS.E [R96+0xee00], desc[UR60][R192.64], P1 ;  /* 0x0ee00000c0607fae */ /* 0x000fe8000892187c */
[----:B------:R-:W-:Y:S04]  /*8fa10*/  LDGSTS.E [R96+0xee80], desc[UR60][R190.64], P0 ;  /* 0x0ee80000be607fae */ /* 0x000fe8000812187c */
[----:B------:R-:W3:Y:S04]  /*8fa20*/  LDL.LU R8, [R1+0x2688] ;  /* 0x0026880001087983 */ /* 0x000ee80000300800 */
[----:B------:R-:W-:Y:S04]  /*8fa30*/  LDGSTS.E [R96+0xf600], desc[UR60][R188.64], P1 ;  /* 0x0f600000bc607fae */ /* 0x000fe8000892187c */
[----:B------:R-:W-:Y:S04]  /*8fa40*/  LDGSTS.E [R96+0xf680], desc[UR60][R18.64], P0 ;  /* 0x0f68000012607fae */ /* 0x000fe8000812187c */
[----:B------:R-:W-:Y:S04]  /*8fa50*/  LDGSTS.E [R96+0xfe00], desc[UR60][R16.64], P1 ;  /* 0x0fe0000010607fae */ /* 0x000fe8000892187c */
[----:B------:R4:W-:Y:S04]  /*8fa60*/  LDGSTS.E [R96+0xfe80], desc[UR60][R6.64], P0 ;  /* 0x0fe8000006607fae */ /* 0x0009e8000812187c */
[----:B------:R-:W3:Y:S04]  /*8fa70*/  LDL.LU R9, [R1+0x2700] ;  /* 0x0027000001097983 */ /* 0x000ee80000300800 */
[----:B-1----:R-:W3:Y:S04]  /*8fa80*/  LDL.LU R6, [R1+0x2704] ;  /* 0x0027040001067983 */ /* 0x002ee80000300800 */
[----:B------:R-:W3:Y:S04]  /*8fa90*/  LDL.LU R17, [R1+0x2708] ;  /* 0x0027080001117983 */ /* 0x000ee80000300800 */
[----:B------:R-:W3:Y:S04]  /*8faa0*/  LDL.LU R16, [R1+0x270c] ;  /* 0x00270c0001107983 */ /* 0x000ee80000300800 */
[----:B------:R-:W3:Y:S04]  /*8fab0*/  LDL.LU R5, [R1+0x2784] ;  /* 0x0027840001057983 */ /* 0x000ee80000300800 */
[----:B------:R-:W3:Y:S01]  /*8fac0*/  LDL.LU R7, [R1+0x278c] ;  /* 0x00278c0001077983 */ /* 0x000ee20000300800 */
[----:B--2---:R-:W-:-:S02]  /*8fad0*/  IADD3 R14, P2, R14, R186, RZ ;  /* 0x000000ba0e0e7210 */ /* 0x004fc40007f5e0ff */
[----:B----4-:R-:W-:Y:S02]  /*8fae0*/  IADD3 R10, P3, R10, R186, RZ ;  /* 0x000000ba0a0a7210 */ /* 0x010fe40007f7e0ff */
[----:B------:R-:W-:Y:S01]  /*8faf0*/  IADD3.X R15, R15, R3, RZ, P2, !PT ;  /* 0x000000030f0f7210 */ /* 0x000fe200017fe4ff */
[----:B------:R1:W-:Y:S01]  /*8fb00*/  STL [R1+0x2604], R14 ;  /* 0x0026040e01007387 */ /* 0x0003e20000100800 */
[----:B------:R-:W-:Y:S01]  /*8fb10*/  MOV R98, R14 ;  /* 0x0000000e00627202 */ /* 0x000fe20000000f00 */
[----:B------:R-:W-:Y:S02]  /*8fb20*/  IMAD.X R11, R11, 0x1, R3, P3 ;  /* 0x000000010b0b7824 */ /* 0x000fe400018e0603 */
[----:B------:R2:W-:Y:S04]  /*8fb30*/  STL [R1+0x2600], R15 ;  /* 0x0026000f01007387 */ /* 0x0005e80000100800 */
[----:B------:R4:W-:Y:S04]  /*8fb40*/  STL [R1+0x260c], R10 ;  /* 0x00260c0a01007387 */ /* 0x0009e80000100800 */
[----:B-1----:R-:W3:Y:S01]  /*8fb50*/  LDL.LU R14, [R1+0x2780] ;  /* 0x00278000010e7983 */ /* 0x002ee20000300800 */
[----:B------:R-:W-:-:S03]  /*8fb60*/  IMAD.MOV.U32 R99, RZ, RZ, R15 ;  /* 0x000000ffff637224 */ /* 0x000fc600078e000f */
[----:B------:R1:W-:Y:S04]  /*8fb70*/  STL [R1+0x2608], R11 ;  /* 0x0026080b01007387 */ /* 0x0003e80000100800 */
[----:B--2---:R-:W2:Y:S01]  /*8fb80*/  LDL.LU R15, [R1+0x2788] ;  /* 0x00278800010f7983 */ /* 0x004ea20000300800 */
[----:B------:R-:W-:-:S05]  /*8fb90*/  LOP3.LUT R97, R185, 0x70, RZ, 0x3c, !PT ;  /* 0x00000070b9617812 */ /* 0x000fca00078e3cff */
[----:B------:R-:W-:-:S05]  /*8fba0*/  VIADD R96, R97, UR10 ;  /* 0x0000000a61607c36 */ /* 0x000fca0008000000 */
[----:B------:R1:W-:Y:S01]  /*8fbb0*/  LDGSTS.E [R96+0x700], desc[UR60][R98.64], P1 ;  /* 0x0070000062607fae */ /* 0x0003e2000892187c */
[-C--:B------:R-:W-:Y:S01]  /*8fbc0*/  IADD3 R12, P2, R12, R186.reuse, RZ ;  /* 0x000000ba0c0c7210 */ /* 0x080fe20007f5e0ff */
[----:B-1----:R-:W-:Y:S01]  /*8fbd0*/  IMAD.MOV.U32 R98, RZ, RZ, R10 ;  /* 0x000000ffff627224 */ /* 0x002fe200078e000a */
[----:B------:R-:W-:Y:S01]  /*8fbe0*/  MOV R99, R11 ;  /* 0x0000000b00637202 */ /* 0x000fe20000000f00 */
[----:B----4-:R-:W4:Y:S01]  /*8fbf0*/  LDL.LU R10, [R1+0x2804] ;  /* 0x00280400010a7983 */ /* 0x010f220000300800 */
[----:B---3--:R-:W-:Y:S01]  /*8fc00*/  IADD3 R4, P3, R4, R186, RZ ;  /* 0x000000ba04047210 */ /* 0x008fe20007f7e0ff */
[--C-:B------:R-:W-:Y:S02]  /*8fc10*/  IMAD.X R13, R13, 0x1, R3.reuse, P2 ;  /* 0x000000010d0d7824 */ /* 0x100fe400010e0603 */
[----:B------:R-:W3:Y:S04]  /*8fc20*/  LDL.LU R11, [R1+0x280c] ;  /* 0x00280c00010b7983 */ /* 0x000ee80000300800 */
[----:B------:R-:W-:Y:S04]  /*8fc30*/  STL [R1+0x2684], R12 ;  /* 0x0026840c01007387 */ /* 0x000fe80000100800 */
[----:B------:R1:W-:Y:S04]  /*8fc40*/  LDGSTS.E [R96+0x780], desc[UR60][R98.64], P0 ;  /* 0x0078000062607fae */ /* 0x0003e8000812187c */
[----:B------:R1:W-:Y:S01]  /*8fc50*/  STL [R1+0x2680], R13 ;  /* 0x0026800d01007387 */ /* 0x0003e20000100800 */
[----:B------:R-:W-:-:S03]  /*8fc60*/  IMAD.X R8, R8, 0x1, R3, P3 ;  /* 0x0000000108087824 */ /* 0x000fc600018e0603 */
[----:B------:R-:W-:Y:S01]  /*8fc70*/  STL [R1+0x268c], R4 ;  /* 0x00268c0401007387 */ /* 0x000fe20000100800 */
[----:B-1----:R-:W-:-:S03]  /*8fc80*/  IMAD.MOV.U32 R99, RZ, RZ, R13 ;  /* 0x000000ffff637224 */ /* 0x002fc600078e000d */
[----:B------:R-:W3:Y:S01]  /*8fc90*/  LDL.LU R13, [R1+0x2800] ;  /* 0x00280000010d7983 */ /* 0x000ee20000300800 */
[----:B------:R-:W-:-:S03]  /*8fca0*/  MOV R98, R12 ;  /* 0x0000000c00627202 */ /* 0x000fc60000000f00 */
[----:B------:R1:W-:Y:S04]  /*8fcb0*/  STL [R1+0x2688], R8 ;  /* 0x0026880801007387 */ /* 0x0003e80000100800 */
[----:B------:R-:W3:Y:S04]  /*8fcc0*/  LDL.LU R12, [R1+0x2808] ;  /* 0x00280800010c7983 */ /* 0x000ee80000300800 */
[----:B------:R1:W-:Y:S01]  /*8fcd0*/  LDGSTS.E [R96+0xf00], desc[UR60][R98.64], P1 ;  /* 0x00f0000062607fae */ /* 0x0003e2000892187c */
[----:B------:R-:W-:Y:S01]  /*8fce0*/  IADD3 R6, P2, R6, R186, RZ ;  /* 0x000000ba06067210 */ /* 0x000fe20007f5e0ff */
[----:B-1----:R-:W-:Y:S01]  /*8fcf0*/  IMAD.MOV.U32 R98, RZ, RZ, R4 ;  /* 0x000000ffff627224 */ /* 0x002fe200078e0004 */
[----:B------:R-:W-:-:S03]  /*8fd00*/  MOV R99, R8 ;  /* 0x0000000800637202 */ /* 0x000fc60000000f00 */
[----:B------:R-:W-:Y:S01]  /*8fd10*/  IMAD.X R9, R9, 0x1, R3, P2 ;  /* 0x0000000109097824 */ /* 0x000fe200010e0603 */
[----:B------:R-:W3:Y:S01]  /*8fd20*/  LDL.LU R8, [R1+0x2884] ;  /* 0x0028840001087983 */ /* 0x000ee20000300800 */
[----:B------:R-:W-:-:S03]  /*8fd30*/  IADD3 R16, P3, R16, R186, RZ ;  /* 0x000000ba10107210 */ /* 0x000fc60007f7e0ff */
[----:B------:R-:W3:Y:S02]  /*8fd40*/  LDL.LU R4, [R1+0x288c] ;  /* 0x00288c0001047983 */ /* 0x000ee40000300800 */
[----:B------:R-:W-:Y:S02]  /*8fd50*/  IMAD.X R17, R17, 0x1, R3, P3 ;  /* 0x0000000111117824 */ /* 0x000fe400018e0603 */
[----:B------:R-:W-:Y:S04]  /*8fd60*/  STL [R1+0x2704], R6 ;  /* 0x0027040601007387 */ /* 0x000fe80000100800 */
[----:B------:R1:W-:Y:S04]  /*8fd70*/  LDGSTS.E [R96+0xf80], desc[UR60][R98.64], P0 ;  /* 0x00f8000062607fae */ /* 0x0003e8000812187c */
[----:B------:R1:W-:Y:S04]  /*8fd80*/  STL [R1+0x2700], R9 ;  /* 0x0027000901007387 */ /* 0x0003e80000100800 */
[----:B------:R-:W-:Y:S01]  /*8fd90*/  STL [R1+0x270c], R16 ;  /* 0x00270c1001007387 */ /* 0x000fe20000100800 */
[----:B-1----:R-:W-:-:S03]  /*8fda0*/  IMAD.MOV.U32 R99, RZ, RZ, R9 ;  /* 0x000000ffff637224 */ /* 0x002fc600078e0009 */
[----:B------:R-:W3:Y:S01]  /*8fdb0*/  LDL.LU R9, [R1+0x2880] ;  /* 0x0028800001097983 */ /* 0x000ee20000300800 */
[----:B------:R-:W-:-:S03]  /*8fdc0*/  MOV R98, R6 ;  /* 0x0000000600627202 */ /* 0x000fc60000000f00 */
[----:B------:R-:W-:Y:S01]  /*8fdd0*/  STL [R1+0x2708], R17 ;  /* 0x0027081101007387 */ /* 0x000fe20000100800 */
[----:B------:R-:W-:-:S03]  /*8fde0*/  IADD3 R5, P2, R5, R186, RZ ;  /* 0x000000ba05057210 */ /* 0x000fc60007f5e0ff */
[----:B------:R-:W3:Y:S01]  /*8fdf0*/  LDL.LU R6, [R1+0x2888] ;  /* 0x0028880001067983 */ /* 0x000ee20000300800 */
[----:B------:R-:W-:-:S03]  /*8fe00*/  IADD3 R7, P3, R7, R186, RZ ;  /* 0x000000ba07077210 */ /* 0x000fc60007f7e0ff */
[----:B------:R1:W-:Y:S04]  /*8fe10*/  LDGSTS.E [R96+0x1700], desc[UR60][R98.64], P1 ;  /* 0x0170000062607fae */ /* 0x0003e8000892187c */
[----:B------:R2:W-:Y:S01]  /*8fe20*/  STL [R1+0x2784], R5 ;  /* 0x0027840501007387 */ /* 0x0005e20000100800 */
[----:B-1----:R-:W-:Y:S01]  /*8fe30*/  IMAD.MOV.U32 R98, RZ, RZ, R16 ;  /* 0x000000ffff627224 */ /* 0x002fe200078e0010 */
[----:B------:R-:W-:-:S05]  /*8fe40*/  MOV R99, R17 ;  /* 0x0000001100637202 */ /* 0x000fca0000000f00 */
[----:B------:R1:W-:Y:S02]  /*8fe50*/  LDGSTS.E [R96+0x1780], desc[UR60][R98.64], P0 ;  /* 0x0178000062607fae */ /* 0x0003e4000812187c */
[----:B-1----:R-:W-:Y:S01]  /*8fe60*/  MOV R98, R5 ;  /* 0x0000000500627202 */ /* 0x002fe20000000f00 */
[----:B------:R-:W-:-:S04]  /*8fe70*/  IMAD.X R14, R14, 0x1, R3, P2 ;  /* 0x000000010e0e7824 */ /* 0x000fc800010e0603 */
[----:B------:R-:W-:Y:S01]  /*8fe80*/  IMAD.MOV.U32 R99, RZ, RZ, R14 ;  /* 0x000000ffff637224 */ /* 0x000fe200078e000e */
[----:B------:R1:W-:Y:S01]  /*8fe90*/  STL [R1+0x2780], R14 ;  /* 0x0027800e01007387 */ /* 0x0003e20000100800 */
[----:B--2---:R-:W-:-:S03]  /*8fea0*/  IMAD.X R15, R15, 0x1, R3, P3 ;  /* 0x000000010f0f7824 */ /* 0x004fc600018e0603 */
[----:B------:R2:W-:Y:S04]  /*8feb0*/  STL [R1+0x278c], R7 ;  /* 0x00278c0701007387 */ /* 0x0005e80000100800 */
[----:B------:R-:W3:Y:S04]  /*8fec0*/  LDL.LU R5, [R1+0x2904] ;  /* 0x0029040001057983 */ /* 0x000ee80000300800 */
[----:B------:R3:W-:Y:S04]  /*8fed0*/  STL [R1+0x2788], R15 ;  /* 0x0027880f01007387 */ /* 0x0007e80000100800 */
[----:B------:R2:W-:Y:S04]  /*8fee0*/  LDGSTS.E [R96+0x1f00], desc[UR60][R98.64], P1 ;  /* 0x01f0000062607fae */ /* 0x0005e8000892187c */
[----:B-1----:R-:W3:Y:S01]  /*8fef0*/  LDL.LU R14, [R1+0x290c] ;  /* 0x00290c00010e7983 */ /* 0x002ee20000300800 */
[----:B--2---:R-:W-:-:S03]  /*8ff00*/  IMAD.MOV.U32 R98, RZ, RZ, R7 ;  /* 0x000000ffff627224 */ /* 0x004fc600078e0007 */
[----:B------:R-:W2:Y:S04]  /*8ff10*/  LDL.LU R7, [R1+0x2900] ;  /* 0x0029000001077983 */ /* 0x000ea80000300800 */
[----:B------:R-:W2:Y:S01]  /*8ff20*/  LDL.LU R16, [R1+0x2908] ;  /* 0x0029080001107983 */ /* 0x000ea20000300800 */
[-C--:B----4-:R-:W-:Y:S02]  /*8ff30*/  IADD3 R10, P2, R10, R186.reuse, RZ ;  /* 0x000000ba0a0a7210 */ /* 0x090fe40007f5e0ff */
[----:B---3--:R-:W-:Y:S02]  /*8ff40*/  IADD3 R11, P3, R11, R186, RZ ;  /* 0x000000ba0b0b7210 */ /* 0x008fe40007f7e0ff */
[----:B------:R-:W-:Y:S01]  /*8ff50*/  MOV R99, R15 ;  /* 0x0000000f00637202 */ /* 0x000fe20000000f00 */
[----:B------:R1:W-:Y:S04]  /*8ff60*/  STL [R1+0x2804], R10 ;  /* 0x0028040a01007387 */ /* 0x0003e80000100800 */
[----:B------:R3:W-:Y:S01]  /*8ff70*/  LDGSTS.E [R96+0x1f80], desc[UR60][R98.64], P0 ;  /* 0x01f8000062607fae */ /* 0x0007e2000812187c */
[----:B------:R-:W-:-:S05]  /*8ff80*/  IMAD.X R13, R13, 0x1, R3, P2 ;  /* 0x000000010d0d7824 */ /* 0x000fca00010e0603 */
[----:B------:R-:W-:Y:S01]  /*8ff90*/  STL [R1+0x2800], R13 ;  /* 0x0028000d01007387 */ /* 0x000fe20000100800 */
[----:B------:R-:W-:-:S03]  /*8ffa0*/  IMAD.X R12, R12, 0x1, R3, P3 ;  /* 0x000000010c0c7824 */ /* 0x000fc600018e0603 */
[----:B------:R-:W-:Y:S01]  /*8ffb0*/  STL [R1+0x280c], R11 ;  /* 0x00280c0b01007387 */ /* 0x000fe20000100800 */
[----:B---3--:R-:W-:-:S03]  /*8ffc0*/  MOV R98, R10 ;  /* 0x0000000a00627202 */ /* 0x008fc60000000f00 */
[----:B------:R-:W3:Y:S01]  /*8ffd0*/  LDL.LU R15, [R1+0x2984] ;  /* 0x00298400010f7983 */ /* 0x000ee20000300800 */
[----:B------:R-:W-:-:S03]  /*8ffe0*/  IMAD.MOV.U32 R99, RZ, RZ, R13 ;  /* 0x000000ffff637224 */ /* 0x000fc600078e000d */
[----:B------:R4:W-:Y:S04]  /*8fff0*/  STL [R1+0x2808], R12 ;  /* 0x0028080c01007387 */ /* 0x0009e80000100800 */
        /* <DEDUP_REMOVED lines=10> */
[----:B------:R-:W-:-:S05]  /*900a0*/  IMAD.X R9, R9, 0x1, R3, P2 ;  /* 0x0000000109097824 */ /* 0x000fca00010e0603 */
[----:B------:R1:W-:Y:S01]  /*900b0*/  STL [R1+0x2880], R9 ;  /* 0x0028800901007387 */ /* 0x0003e20000100800 */
[----:B------:R-:W-:-:S03]  /*900c0*/  IMAD.X R6, R6, 0x1, R3, P3 ;  /* 0x0000000106067824 */ /* 0x000fc600018e0603 */
[----:B------:R-:W-:Y:S01]  /*900d0*/  STL [R1+0x288c], R4 ;  /* 0x00288c0401007387 */ /* 0x000fe20000100800 */
[----:B-1----:R-:W-:-:S03]  /*900e0*/  MOV R98, R8 ;  /* 0x0000000800627202 */ /* 0x002fc60000000f00 */
[----:B------:R-:W4:Y:S04]  /*900f0*/  LDL.LU R11, [R1+0x2a04] ;  /* 0x002a0400010b7983 */ /* 0x000f280000300800 */
[----:B------:R1:W-:Y:S04]  /*90100*/  STL [R1+0x2888], R6 ;  /* 0x0028880601007387 */ /* 0x0003e80000100800 */
[----:B------:R-:W4:Y:S04]  /*90110*/  LDL.LU R8, [R1+0x2a0c] ;  /* 0x002a0c0001087983 */ /* 0x000f280000300800 */
[----:B------:R-:W4:Y:S01]  /*90120*/  LDL.LU R13, [R1+0x2a00] ;  /* 0x002a0000010d7983 */ /* 0x000f220000300800 */
[----:B------:R-:W-:-:S03]  /*90130*/  IMAD.MOV.U32 R99, RZ, RZ, R9 ;  /* 0x000000ffff637224 */ /* 0x000fc600078e0009 */
[----:B------:R-:W4:Y:S04]  /*90140*/  LDL.LU R9, [R1+0x2a08] ;  /* 0x002a080001097983 */ /* 0x000f280000300800 */
[----:B------:R1:W-:Y:S02]  /*90150*/  LDGSTS.E [R96+0x2f00], desc[UR60][R98.64], P1 ;  /* 0x02f0000062607fae */ /* 0x0003e4000892187c */
[----:B-1----:R-:W-:Y:S01]  /*90160*/  IMAD.MOV.U32 R98, RZ, RZ, R4 ;  /* 0x000000ffff627224 */ /* 0x002fe200078e0004 */
[----:B------:R-:W-:Y:S02]  /*90170*/  MOV R99, R6 ;  /* 0x0000000600637202 */ /* 0x000fe40000000f00 */
[----:B------:R-:W4:Y:S04]  /*90180*/  LDL.LU R6, [R1+0x2a84] ;  /* 0x002a840001067983 */ /* 0x000f280000300800 */
[----:B------:R-:W4:Y:S04]  /*90190*/  LDL.LU R4, [R1+0x2a8c] ;  /* 0x002a8c0001047983 */ /* 0x000f280000300800 */
[----:B------:R1:W-:Y:S01]  /*901a0*/  LDGSTS.E [R96+0x2f80], desc[UR60][R98.64], P0 ;  /* 0x02f8000062607fae */ /* 0x0003e2000812187c */
[----:B------:R-:W-:-:S05]  /*901b0*/  IADD3 R5, P2, R5, R186, RZ ;  /* 0x000000ba05057210 */ /* 0x000fca0007f5e0ff */
[----:B------:R-:W-:Y:S01]  /*901c0*/  STL [R1+0x2904], R5 ;  /* 0x0029040501007387 */ /* 0x000fe20000100800 */
[----:B------:R-:W-:Y:S01]  /*901d0*/  IADD3 R14, P3, R14, R186, RZ ;  /* 0x000000ba0e0e7210 */ /* 0x000fe20007f7e0ff */
[----:B--2---:R-:W-:-:S04]  /*901e0*/  IMAD.X R7, R7, 0x1, R3, P2 ;  /* 0x0000000107077824 */ /* 0x004fc800010e0603 */
[----:B-1----:R-:W-:Y:S01]  /*901f0*/  IMAD.MOV.U32 R99, RZ, RZ, R7 ;  /* 0x000000ffff637224 */ /* 0x002fe200078e0007 */
[----:B------:R1:W-:Y:S04]  /*90200*/  STL [R1+0x2900], R7 ;  /* 0x0029000701007387 */ /* 0x0003e80000100800 */
[----:B------:R-:W-:Y:S04]  /*90210*/  STL [R1+0x290c], R14 ;  /* 0x00290c0e01007387 */ /* 0x000fe80000100800 */
[----:B-1----:R-:W2:Y:S01]  /*90220*/  LDL.LU R7, [R1+0x2a80] ;  /* 0x002a800001077983 */ /* 0x002ea20000300800 */
[----:B------:R-:W-:Y:S01]  /*90230*/  IMAD.X R16, R16, 0x1, R3, P3 ;  /* 0x0000000110107824 */ /* 0x000fe200018e0603 */
[----:B------:R-:W-:-:S04]  /*90240*/  MOV R98, R5 ;  /* 0x0000000500627202 */ /* 0x000fc80000000f00 */
[----:B------:R1:W-:Y:S04]  /*90250*/  STL [R1+0x2908], R16 ;  /* 0x0029081001007387 */ /* 0x0003e80000100800 */
[----:B------:R-:W2:Y:S04]  /*90260*/  LDL.LU R5, [R1+0x2a88] ;  /* 0x002a880001057983 */ /* 0x000ea80000300800 */
[----:B------:R1:W-:Y:S01]  /*90270*/  LDGSTS.E [R96+0x3700], desc[UR60][R98.64], P1 ;  /* 0x0370000062607fae */ /* 0x0003e2000892187c */
[----:B---3--:R-:W-:Y:S01]  /*90280*/  IADD3 R15, P2, R15, R186, RZ ;  /* 0x000000ba0f0f7210 */ /* 0x008fe20007f5e0ff */
        /* <DEDUP_REMOVED lines=25> */
[----:B------:R-:W-:-:S03]  /*90420*/  IMAD.X R9, R9, 0x1, R3, P3 ;  /* 0x0000000109097824 */ /* 0x000fc600018e0603 */
[----:B------:R1:W-:Y:S04]  /*90430*/  LDGSTS.E [R96+0x3f80], desc[UR60][R98.64], P0 ;  /* 0x03f8000062607fae */ /* 0x0003e8000812187c */
[----:B------:R1:W-:Y:S04]  /*90440*/  STL [R1+0x2a00], R13 ;  /* 0x002a000d01007387 */ /* 0x0003e80000100800 */
[----:B------:R-:W-:Y:S01]  /*90450*/  STL [R1+0x2a0c], R8 ;  /* 0x002a0c0801007387 */ /* 0x000fe20000100800 */
[----:B-1----:R-:W-:-:S03]  /*90460*/  IMAD.MOV.U32 R99, RZ, RZ, R13 ;  /* 0x000000ffff637224 */ /* 0x002fc600078e000d */
[----:B------:R-:W4:Y:S01]  /*90470*/  LDL.LU R13, [R1+0x2b80] ;  /* 0x002b8000010d7983 */ /* 0x000f220000300800 */
[----:B------:R-:W-:Y:S02]  /*90480*/  MOV R98, R11 ;  /* 0x0000000b00627202 */ /* 0x000fe40000000f00 */
[-C--:B------:R-:W-:Y:S01]  /*90490*/  IADD3 R6, P2, R6, R186.reuse, RZ ;  /* 0x000000ba06067210 */ /* 0x080fe20007f5e0ff */
[----:B------:R1:W-:Y:S04]  /*904a0*/  STL [R1+0x2a08], R9 ;  /* 0x002a080901007387 */ /* 0x0003e80000100800 */
[----:B------:R-:W4:Y:S01]  /*904b0*/  LDL.LU R11, [R1+0x2b88] ;  /* 0x002b8800010b7983 */ /* 0x000f220000300800 */
[----:B------:R-:W-:-:S03]  /*904c0*/  IADD3 R4, P3, R4, R186, RZ ;  /* 0x000000ba04047210 */ /* 0x000fc60007f7e0ff */
[----:B------:R-:W-:Y:S04]  /*904d0*/  STL [R1+0x2a84], R6 ;  /* 0x002a840601007387 */ /* 0x000fe80000100800 */
[----:B------:R1:W-:Y:S02]  /*904e0*/  LDGSTS.E [R96+0x4700], desc[UR60][R98.64], P1 ;  /* 0x0470000062607fae */ /* 0x0003e4000892187c */
[----:B-1----:R-:W-:Y:S01]  /*904f0*/  IMAD.MOV.U32 R98, RZ, RZ, R8 ;  /* 0x000000ffff627224 */ /* 0x002fe200078e0008 */
[----:B------:R-:W-:-:S05]  /*90500*/  MOV R99, R9 ;  /* 0x0000000900637202 */ /* 0x000fca0000000f00 */
[----:B------:R1:W-:Y:S02]  /*90510*/  LDGSTS.E [R96+0x4780], desc[UR60][R98.64], P0 ;  /* 0x0478000062607fae */ /* 0x0003e4000812187c */
[----:B-1----:R-:W-:Y:S01]  /*90520*/  MOV R98, R6 ;  /* 0x0000000600627202 */ /* 0x002fe20000000f00 */
[----:B--2---:R-:W-:-:S05]  /*90530*/  IMAD.X R7, R7, 0x1, R3, P2 ;  /* 0x0000000107077824 */ /* 0x004fca00010e0603 */
[----:B------:R1:W-:Y:S04]  /*90540*/  STL [R1+0x2a80], R7 ;  /* 0x002a800701007387 */ /* 0x0003e80000100800 */
[----:B------:R-:W-:Y:S04]  /*90550*/  STL [R1+0x2a8c], R4 ;  /* 0x002a8c0401007387 */ /* 0x000fe80000100800 */
[----:B------:R-:W2:Y:S01]  /*90560*/  LDL.LU.64 R8, [R1+0x2098] ;  /* 0x0020980001087983 */ /* 0x000ea20000300a00 */
[----:B------:R-:W-:Y:S02]  /*90570*/  IMAD.X R5, R5, 0x1, R3, P3 ;  /* 0x0000000105057824 */ /* 0x000fe400018e0603 */
[----:B------:R-:W-:-:S03]  /*90580*/  IMAD.MOV.U32 R99, RZ, RZ, R7 ;  /* 0x000000ffff637224 */ /* 0x000fc600078e0007 */
[----:B------:R3:W-:Y:S04]  /*90590*/  STL [R1+0x2a88], R5 ;  /* 0x002a880501007387 */ /* 0x0007e80000100800 */
[----:B-1----:R-:W2:Y:S04]  /*905a0*/  LDL.LU.64 R6, [R1+0x2090] ;  /* 0x0020900001067983 */ /* 0x002ea80000300a00 */
[----:B------:R1:W-:Y:S02]  /*905b0*/  LDGSTS.E [R96+0x4f00], desc[UR60][R98.64], P1 ;  /* 0x04f0000062607fae */ /* 0x0003e4000892187c */
[----:B-1----:R-:W-:Y:S01]  /*905c0*/  IMAD.MOV.U32 R98, RZ, RZ, R4 ;  /* 0x000000ffff627224 */ /* 0x002fe200078e0004 */
[----:B------:R-:W-:-:S02]  /*905d0*/  MOV R99, R5 ;  /* 0x0000000500637202 */ /* 0x000fc40000000f00 */
[----:B---3--:R-:W3:Y:S01]  /*905e0*/  LDL.LU.64 R4, [R1+0x2018] ;  /* 0x0020180001047983 */ /* 0x008ee20000300a00 */
        /* <DEDUP_REMOVED lines=23> */
[----:B------:R-:W-:-:S05]  /*90760*/  IMAD.X R13, R13, 0x1, R3, P2 ;  /* 0x000000010d0d7824 */ /* 0x000fca00010e0603 */
[----:B------:R1:W-:Y:S01]  /*90770*/  STL [R1+0x2b80], R13 ;  /* 0x002b800d01007387 */ /* 0x0003e20000100800 */
[----:B------:R-:W-:Y:S01]  /*90780*/  IMAD.X R11, R11, 0x1, R3, P3 ;  /* 0x000000010b0b7824 */ /* 0x000fe200018e0603 */
[----:B-1----:R-:W-:Y:S01]  /*90790*/  MOV R98, R12 ;  /* 0x0000000c00627202 */ /* 0x002fe20000000f00 */
[----:B------:R-:W-:Y:S01]  /*907a0*/  IMAD.MOV.U32 R99, RZ, RZ, R13 ;  /* 0x000000ffff637224 */ /* 0x000fe200078e000d */
[----:B------:R-:W-:Y:S04]  /*907b0*/  STL [R1+0x2b8c], R10 ;  /* 0x002b8c0a01007387 */ /* 0x000fe80000100800 */
[----:B------:R-:W4:Y:S04]  /*907c0*/  LDL.LU.64 R12, [R1+0x1e98] ;  /* 0x001e9800010c7983 */ /* 0x000f280000300a00 */
[----:B------:R1:W-:Y:S04]  /*907d0*/  STL [R1+0x2b88], R11 ;  /* 0x002b880b01007387 */ /* 0x0003e80000100800 */
[----:B------:R1:W-:Y:S04]  /*907e0*/  LDGSTS.E [R96+0x5f00], desc[UR60][R98.64], P1 ;  /* 0x05f0000062607fae */ /* 0x0003e8000892187c */
[----:B------:R-:W4:Y:S01]  /*907f0*/  LDL.LU.64 R118, [R1+0x1e90] ;  /* 0x001e900001767983 */ /* 0x000f220000300a00 */
[----:B-1----:R-:W-:Y:S01]  /*90800*/  IMAD.MOV.U32 R98, RZ, RZ, R10 ;  /* 0x000000ffff627224 */ /* 0x002fe200078e000a */
[----:B------:R-:W-:-:S02]  /*90810*/  MOV R99, R11 ;  /* 0x0000000b00637202 */ /* 0x000fc40000000f00 */
[----:B------:R-:W4:Y:S04]  /*90820*/  LDL.LU.64 R10, [R1+0x1e18] ;  /* 0x001e1800010a7983 */ /* 0x000f280000300a00 */
[----:B------:R2:W-:Y:S02]  /*90830*/  LDGSTS.E [R96+0x5f80], desc[UR60][R98.64], P0 ;  /* 0x05f8000062607fae */ /* 0x0005e4000812187c */
[----:B--2---:R-:W-:-:S05]  /*90840*/  IADD3 R98, P2, R8, R186, RZ ;  /* 0x000000ba08627210 */ /* 0x004fca0007f5e0ff */
[----:B------:R-:W-:Y:S02]  /*90850*/  IMAD.X R97, R9, 0x1, R3, P2 ;  /* 0x0000000109617824 */ /* 0x000fe400010e0603 */
[----:B------:R-:W2:Y:S01]  /*90860*/  LDL.LU.64 R8, [R1+0x1e10] ;  /* 0x001e100001087983 */ /* 0x000ea20000300a00 */
[----:B------:R-:W-:-:S03]  /*90870*/  IADD3 R100, P2, R6, R186, RZ ;  /* 0x000000ba06647210 */ /* 0x000fc60007f5e0ff */
[----:B------:R-:W2:Y:S02]  /*90880*/  LDL.LU.64 R124, [R1+0x1d98] ;  /* 0x001d9800017c7983 */ /* 0x000ea40000300a00 */
[----:B------:R-:W-:Y:S02]  /*90890*/  IMAD.X R99, R7, 0x1, R3, P2 ;  /* 0x0000000107637824 */ /* 0x000fe400010e0603 */
[----:B------:R-:W2:Y:S01]  /*908a0*/  LDL.LU.64 R6, [R1+0x1d90] ;  /* 0x001d900001067983 */ /* 0x000ea20000300a00 */
[----:B---3--:R-:W-:-:S04]  /*908b0*/  IADD3 R102, P2, R4, R186, RZ ;  /* 0x000000ba04667210 */ /* 0x008fc80007f5e0ff */
[----:B------:R-:W-:Y:S02]  /*908c0*/  IADD3.X R101, R5, R3, RZ, P2, !PT ;  /* 0x0000000305657210 */ /* 0x000fe400017fe4ff */
[----:B------:R-:W3:Y:S01]  /*908d0*/  LDL.LU.64 R4, [R1+0x1d18] ;  /* 0x001d180001047983 */ /* 0x000ee20000300a00 */
[----:B------:R-:W-:-:S03]  /*908e0*/  IADD3 R104, P2, R106, R186, RZ ;  /* 0x000000ba6a687210 */ /* 0x000fc60007f5e0ff */
[----:B------:R-:W3:Y:S02]  /*908f0*/  LDL.LU.64 R130, [R1+0x1d10] ;  /* 0x001d100001827983 */ /* 0x000ee40000300a00 */
[----:B------:R-:W-:Y:S01]  /*90900*/  IMAD.X R103, R107, 0x1, R3, P2 ;  /* 0x000000016b677824 */ /* 0x000fe200010e0603 */
        /* <DEDUP_REMOVED lines=11> */
[----:B------:R-:W-:-:S04]  /*909c0*/  IADD3 R114, P2, R12, R186, RZ ;  /* 0x000000ba0c727210 */ /* 0x000fc80007f5e0ff */
[----:B------:R-:W-:Y:S02]  /*909d0*/  IADD3.X R113, R13, R3, RZ, P2, !PT ;  /* 0x000000030d717210 */ /* 0x000fe400017fe4ff */
[----:B------:R-:W4:Y:S01]  /*909e0*/  LDL.LU.64 R12, [R1+0x1c10] ;  /* 0x001c1000010c7983 */ /* 0x000f220000300a00 */
[----:B------:R-:W-:-:S05]  /*909f0*/  IADD3 R116, P2, R118, R186, RZ ;  /* 0x000000ba76747210 */ /* 0x000fca0007f5e0ff */
[----:B------:R-:W-:Y:S01]  /*90a00*/  IMAD.X R115, R119, 0x1, R3, P2 ;  /* 0x0000000177737824 */ /* 0x000fe200010e0603 */
[----:B------:R-:W-:-:S05]  /*90a10*/  IADD3 R118, P2, R10, R186, RZ ;  /* 0x000000ba0a767210 */ /* 0x000fca0007f5e0ff */
[----:B------:R-:W-:Y:S02]  /*90a20*/  IMAD.X R117, R11, 0x1, R3, P2 ;  /* 0x000000010b757824 */ /* 0x000fe400010e0603 */
[----:B------:R-:W4:Y:S01]  /*90a30*/  LDL.LU.64 R10, [R1+0x1b98] ;  /* 0x001b9800010a7983 */ /* 0x000f220000300a00 */
[----:B--2---:R-:W-:-:S04]  /*90a40*/  IADD3 R120, P2, R8, R186, RZ ;  /* 0x000000ba08787210 */ /* 0x004fc80007f5e0ff */
[----:B------:R-:W-:Y:S02]  /*90a50*/  IADD3.X R119, R9, R3, RZ, P2, !PT ;  /* 0x0000000309777210 */ /* 0x000fe400017fe4ff */
[-C--:B------:R-:W-:Y:S01]  /*90a60*/  IADD3 R122, P2, R124, R186.reuse, RZ ;  /* 0x000000ba7c7a7210 */ /* 0x080fe20007f5e0ff */
[----:B------:R-:W2:Y:S04]  /*90a70*/  LDL.LU.64 R8, [R1+0x1b90] ;  /* 0x001b900001087983 */ /* 0x000ea80000300a00 */
[----:B------:R-:W-:Y:S01]  /*90a80*/  IMAD.X R121, R125, 0x1, R3, P2 ;  /* 0x000000017d797824 */ /* 0x000fe200010e0603 */
[----:B------:R-:W-:-:S05]  /*90a90*/  IADD3 R124, P2, R6, R186, RZ ;  /* 0x000000ba067c7210 */ /* 0x000fca0007f5e0ff */
[----:B------:R-:W-:Y:S02]  /*90aa0*/  IMAD.X R123, R7, 0x1, R3, P2 ;  /* 0x00000001077b7824 */ /* 0x000fe400010e0603 */
[----:B------:R-:W2:Y:S01]  /*90ab0*/  LDL.LU.64 R6, [R1+0x1b18] ;  /* 0x001b180001067983 */ /* 0x000ea20000300a00 */
[----:B---3--:R-:W-:-:S04]  /*90ac0*/  IADD3 R126, P2, R4, R186, RZ ;  /* 0x000000ba047e7210 */ /* 0x008fc80007f5e0ff */
        /* <DEDUP_REMOVED lines=28> */
[----:B------:R-:W-:Y:S02]  /*90c90*/  IMAD.X R143, R9, 0x1, R3, P2 ;  /* 0x00000001098f7824 */ /* 0x000fe400010e0603 */
[----:B------:R-:W2:Y:S01]  /*90ca0*/  LDL.LU.64 R8, [R1+0x1728] ;  /* 0x0017280001087983 */ /* 0x000ea20000300a00 */
[----:B------:R-:W-:-:S05]  /*90cb0*/  IADD3 R146, P2, R6, R186, RZ ;  /* 0x000000ba06927210 */ /* 0x000fca0007f5e0ff */
[----:B------:R-:W-:Y:S02]  /*90cc0*/  IMAD.X R145, R7, 0x1, R3, P2 ;  /* 0x0000000107917824 */ /* 0x000fe400010e0603 */
[----:B------:R-:W2:Y:S01]  /*90cd0*/  LDL.LU.64 R6, [R1+0x1718] ;  /* 0x0017180001067983 */ /* 0x000ea20000300a00 */
[----:B---3--:R-:W-:-:S04]  /*90ce0*/  IADD3 R152, P2, R4, R186, RZ ;  /* 0x000000ba04987210 */ /* 0x008fc80007f5e0ff */
        /* <DEDUP_REMOVED lines=27> */
[----:B------:R-:W-:Y:S02]  /*90ea0*/  MOV R19, R97 ;  /* 0x0000006100137202 */ /* 0x000fe40000000f00 */
[----:B------:R-:W-:Y:S01]  /*90eb0*/  IADD3 R178, P2, R10, R186, RZ ;  /* 0x000000ba0ab27210 */ /* 0x000fe20007f5e0ff */
[----:B------:R-:W-:Y:S01]  /*90ec0*/  IMAD.MOV.U32 R16, RZ, RZ, R100 ;  /* 0x000000ffff107224 */ /* 0x000fe200078e0064 */
[----:B------:R-:W-:Y:S01]  /*90ed0*/  MOV R14, R102 ;  /* 0x00000066000e7202 */ /* 0x000fe20000000f00 */
[----:B------:R-:W-:Y:S01]  /*90ee0*/  IMAD.MOV.U32 R17, RZ, RZ, R99 ;  /* 0x000000ffff117224 */ /* 0x000fe200078e0063 */
[----:B------:R-:W-:Y:S01]  /*90ef0*/  MOV R13, R103 ;  /* 0x00000067000d7202 */ /* 0x000fe20000000f00 */
[----:B------:R-:W-:Y:S02]  /*90f00*/  IMAD.X R177, R11, 0x1, R3, P2 ;  /* 0x000000010bb17824 */ /* 0x000fe400010e0603 */
[----:B------:R-:W-:-:S02]  /*90f10*/  IMAD.MOV.U32 R15, RZ, RZ, R101 ;  /* 0x000000ffff0f7224 */ /* 0x000fc400078e0065 */
[----:B------:R-:W-:Y:S01]  /*90f20*/  IMAD.MOV.U32 R12, RZ, RZ, R104 ;  /* 0x000000ffff0c7224 */ /* 0x000fe200078e0068 */
[----:B------:R1:W-:Y:S01]  /*90f30*/  STL.64 [R1+0x2098], R18 ;  /* 0x0020981201007387 */ /* 0x0003e20000100a00 */
[----:B------:R-:W-:Y:S02]  /*90f40*/  IMAD.MOV.U32 R10, RZ, RZ, R106 ;  /* 0x000000ffff0a7224 */ /* 0x000fe400078e006a */
[----:B------:R-:W-:Y:S01]  /*90f50*/  IMAD.MOV.U32 R11, RZ, RZ, R105 ;  /* 0x000000ffff0b7224 */ /* 0x000fe200078e0069 */
[----:B------:R4:W-:Y:S04]  /*90f60*/  STL.64 [R1+0x2090], R16 ;  /* 0x0020901001007387 */ /* 0x0009e80000100a00 */
[----:B------:R4:W-:Y:S01]  /*90f70*/  STL.64 [R1+0x2018], R14 ;  /* 0x0020180e01007387 */ /* 0x0009e20000100a00 */
[----:B------:R-:W-:-:S03]  /*90f80*/  IMAD.MOV.U32 R106, RZ, RZ, R120 ;  /* 0x000000ffff6a7224 */ /* 0x000fc600078e0078 */
[----:B------:R4:W-:Y:S01]  /*90f90*/  STL.64 [R1+0x2010], R12 ;  /* 0x0020100c01007387 */ /* 0x0009e20000100a00 */
[----:B------:R-:W-:-:S03]  /*90fa0*/  IMAD.MOV.U32 R104, RZ, RZ, R122 ;  /* 0x000000ffff687224 */ /* 0x000fc600078e007a */
[----:B------:R4:W-:Y:S01]  /*90fb0*/  STL.64 [R1+0x1f98], R10 ;  /* 0x001f980a01007387 */ /* 0x0009e20000100a00 */
        /* <DEDUP_REMOVED lines=46> */
[----:B------:R1:W-:Y:S01]  /*912a0*/  LDGSTS.E [R96+0x6700], desc[UR60][R18.64], P1 ;  /* 0x0670000012607fae */ /* 0x0003e2000892187c */
[----:B------:R-:W-:-:S02]  /*912b0*/  IMAD.MOV.U32 R192, RZ, RZ, R176 ;  /* 0x000000ffffc07224 */ /* 0x000fc400078e00b0 */
[----:B------:R-:W-:Y:S01]  /*912c0*/  IMAD.MOV.U32 R190, RZ, RZ, R178 ;  /* 0x000000ffffbe7224 */ /* 0x000fe200078e00b2 */
[----:B------:R1:W-:Y:S01]  /*912d0*/  LDGSTS.E [R96+0x6780], desc[UR60][R16.64], P0 ;  /* 0x0678000010607fae */ /* 0x0003e2000812187c */
[----:B------:R-:W-:-:S03]  /*912e0*/  IMAD.MOV.U32 R191, RZ, RZ, R177 ;  /* 0x000000ffffbf7224 */ /* 0x000fc600078e00b1 */
[----:B------:R1:W-:Y:S04]  /*912f0*/  LDGSTS.E [R96+0x6f00], desc[UR60][R14.64], P1 ;  /* 0x06f000000e607fae */ /* 0x0003e8000892187c */
[----:B------:R1:W-:Y:S04]  /*91300*/  LDGSTS.E [R96+0x6f80], desc[UR60][R12.64], P0 ;  /* 0x06f800000c607fae */ /* 0x0003e8000812187c */
[----:B------:R1:W-:Y:S01]  /*91310*/  LDGSTS.E [R96+0x7700], desc[UR60][R10.64], P1 ;  /* 0x077000000a607fae */ /* 0x0003e2000892187c */
[----:B--2---:R-:W-:-:S05]  /*91320*/  IADD3 R180, P2, R8, R186, RZ ;  /* 0x000000ba08b47210 */ /* 0x004fca0007f5e0ff */
[----:B------:R-:W-:Y:S01]  /*91330*/  IMAD.X R179, R9, 0x1, R3, P2 ;  /* 0x0000000109b37824 */ /* 0x000fe200010e0603 */
[----:B------:R-:W-:-:S04]  /*91340*/  IADD3 R182, P2, R6, R186, RZ ;  /* 0x000000ba06b67210 */ /* 0x000fc80007f5e0ff */
[----:B------:R-:W-:Y:S01]  /*91350*/  IADD3.X R181, R7, R3, RZ, P2, !PT ;  /* 0x0000000307b57210 */ /* 0x000fe200017fe4ff */
[----:B------:R-:W-:Y:S01]  /*91360*/  IMAD.MOV.U32 R9, RZ, RZ, R107 ;  /* 0x000000ffff097224 */ /* 0x000fe200078e006b */
[----:B------:R-:W-:Y:S01]  /*91370*/  MOV R8, R108 ;  /* 0x0000006c00087202 */ /* 0x000fe20000000f00 */
[----:B------:R-:W-:Y:S01]  /*91380*/  IMAD.MOV.U32 R6, RZ, RZ, R110 ;  /* 0x000000ffff067224 */ /* 0x000fe200078e006e */
[----:B------:R-:W-:Y:S02]  /*91390*/  MOV R7, R109 ;  /* 0x0000006d00077202 */ /* 0x000fe40000000f00 */
[----:B---3--:R-:W-:Y:S01]  /*913a0*/  IADD3 R184, P2, R4, R186, RZ ;  /* 0x000000ba04b87210 */ /* 0x008fe20007f5e0ff */
[----:B------:R-:W-:Y:S01]  /*913b0*/  IMAD.MOV.U32 R4, RZ, RZ, R112 ;  /* 0x000000ffff047224 */ /* 0x000fe200078e0070 */
[----:B------:R-:W-:Y:S01]  /*913c0*/  MOV R112, R114 ;  /* 0x0000007200707202 */ /* 0x000fe20000000f00 */
[----:B------:R-:W-:Y:S01]  /*913d0*/  IMAD.MOV.U32 R189, RZ, RZ, R179 ;  /* 0x000000ffffbd7224 */ /* 0x000fe200078e00b3 */
[----:B------:R-:W-:Y:S01]  /*913e0*/  MOV R108, R118 ;  /* 0x00000076006c7202 */ /* 0x000fe20000000f00 */
[----:B------:R-:W-:Y:S01]  /*913f0*/  IMAD.X R183, R5, 0x1, R3, P2 ;  /* 0x0000000105b77824 */ /* 0x000fe200010e0603 */
[----:B------:R-:W-:Y:S01]  /*91400*/  MOV R107, R119 ;  /* 0x00000077006b7202 */ /* 0x000fe20000000f00 */
[----:B------:R-:W-:Y:S01]  /*91410*/  IMAD.MOV.U32 R5, RZ, RZ, R111 ;  /* 0x000000ffff057224 */ /* 0x000fe200078e006f */
[----:B------:R2:W-:Y:S01]  /*91420*/  STL.64 [R1+0x1f90], R8 ;  /* 0x001f900801007387 */ /* 0x0005e20000100a00 */
[----:B------:R-:W-:-:S02]  /*91430*/  IMAD.MOV.U32 R110, RZ, RZ, R116 ;  /* 0x000000ffff6e7224 */ /* 0x000fc400078e0074 */
[----:B------:R-:W-:Y:S01]  /*91440*/  IMAD.MOV.U32 R111, RZ, RZ, R115 ;  /* 0x000000ffff6f7224 */ /* 0x000fe200078e0073 */
[----:B------:R3:W-:Y:S01]  /*91450*/  STL.64 [R1+0x1f18], R6 ;  /* 0x001f180601007387 */ /* 0x0007e20000100a00 */
[----:B------:R-:W-:-:S03]  /*91460*/  IMAD.MOV.U32 R109, RZ, RZ, R117 ;  /* 0x000000ffff6d7224 */ /* 0x000fc600078e0075 */
[----:B------:R3:W-:Y:S04]  /*91470*/  STL.64 [R1+0x1f10], R4 ;  /* 0x001f100401007387 */ /* 0x0007e80000100a00 */
        /* <DEDUP_REMOVED lines=21> */
[----:B------:R1:W-:Y:S01]  /*915d0*/  STL.64 [R1+0x1990], R204 ;  /* 0x001990cc01007387 */ /* 0x0003e20000100a00 */
[----:B------:R-:W-:-:S03]  /*915e0*/  MOV R188, R180 ;  /* 0x000000b400bc7202 */ /* 0x000fc60000000f00 */
[----:B------:R1:W-:Y:S04]  /*915f0*/  STL.64 [R1+0x1918], R202 ;  /* 0x001918ca01007387 */ /* 0x0003e80000100a00 */
[----:B------:R1:W-:Y:S01]  /*91600*/  STL.64 [R1+0x1910], R200 ;  /* 0x001910c801007387 */ /* 0x0003e20000100a00 */
[----:B------:R-:W-:-:S03]  /*91610*/  IMAD.MOV.U32 R186, RZ, RZ, R182 ;  /* 0x000000ffffba7224 */ /* 0x000fc600078e00b6 */
[----:B------:R1:W-:Y:S01]  /*91620*/  STL.64 [R1+0x1898], R198 ;  /* 0x001898c601007387 */ /* 0x0003e20000100a00 */
[----:B------:R-:W-:-:S03]  /*91630*/  MOV R187, R181 ;  /* 0x000000b500bb7202 */ /* 0x000fc60000000f00 */
[----:B------:R1:W-:Y:S01]  /*91640*/  STL.64 [R1+0x1720], R196 ;  /* 0x001720c401007387 */ /* 0x0003e20000100a00 */
[----:B------:R-:W-:-:S03]  /*91650*/  IMAD.MOV.U32 R185, RZ, RZ, R183 ;  /* 0x000000ffffb97224 */ /* 0x000fc600078e00b7 */
[----:B------:R1:W-:Y:S04]  /*91660*/  STL.64 [R1+0x1740], R194 ;  /* 0x001740c201007387 */ /* 0x0003e80000100a00 */
[----:B------:R2:W-:Y:S04]  /*91670*/  STL.64 [R1+0x1738], R192 ;  /* 0x001738c001007387 */ /* 0x0005e80000100a00 */
[----:B------:R2:W-:Y:S04]  /*91680*/  STL.64 [R1+0x1730], R190 ;  /* 0x001730be01007387 */ /* 0x0005e80000100a00 */
[----:B-1----:R1:W5:Y:S04]  /*91690*/  LDL.LU.64 R18, [R1+0x3618] ;  /* 0x0036180001127983 */ /* 0x0023680000300a00 */
[----:B------:R1:W-:Y:S04]  /*916a0*/  STL.64 [R1+0x1728], R188 ;  /* 0x001728bc01007387 */ /* 0x0003e80000100a00 */
[----:B----4-:R1:W5:Y:S04]  /*916b0*/  LDL.LU.64 R16, [R1+0x3610] ;  /* 0x0036100001107983 */ /* 0x0103680000300a00 */
[----:B------:R1:W-:Y:S04]  /*916c0*/  STL.64 [R1+0x1718], R186 ;  /* 0x001718ba01007387 */ /* 0x0003e80000100a00 */
[----:B------:R1:W5:Y:S04]  /*916d0*/  LDL.LU.64 R14, [R1+0x3608] ;  /* 0x00360800010e7983 */ /* 0x0003680000300a00 */
[----:B------:R1:W-:Y:S04]  /*916e0*/  STL.64 [R1+0x1710], R184 ;  /* 0x001710b801007387 */ /* 0x0003e80000100a00 */
[----:B------:R1:W5:Y:S04]  /*916f0*/  LDL.LU.64 R12, [R1+0x3600] ;  /* 0x00360000010c7983 */ /* 0x0003680000300a00 */
[----:B------:R1:W5:Y:S04]  /*91700*/  LDL.LU.64 R10, [R1+0x35f8] ;  /* 0x0035f800010a7983 */ /* 0x0003680000300a00 */
[----:B------:R1:W-:Y:S04]  /*91710*/  LDGSTS.E [R96+0x7780], desc[UR60][R8.64], P0 ;  /* 0x0778000008607fae */ /* 0x0003e8000812187c */
[----:B------:R1:W-:Y:S04]  /*91720*/  LDGSTS.E [R96+0x7f00], desc[UR60][R6.64], P1 ;  /* 0x07f0000006607fae */ /* 0x0003e8000892187c */
[----:B------:R1:W-:Y:S04]  /*91730*/  LDGSTS.E [R96+0x7f80], desc[UR60][R4.64], P0 ;  /* 0x07f8000004607fae */ /* 0x0003e8000812187c */
[----:B--2---:R1:W5:Y:S04]  /*91740*/  LDL.LU.64 R8, [R1+0x35f0] ;  /* 0x0035f00001087983 */ /* 0x0043680000300a00 */
[----:B---3--:R1:W5:Y:S04]  /*91750*/  LDL.LU.64 R6, [R1+0x35e8] ;  /* 0x0035e80001067983 */ /* 0x0083680000300a00 */
[----:B------:R1:W5:Y:S04]  /*91760*/  LDL.LU.64 R4, [R1+0x35e0] ;  /* 0x0035e00001047983 */ /* 0x0003680000300a00 */
        /* <DEDUP_REMOVED lines=19> */
[----:B------:R-:W-:-:S03]  /*918a0*/  UIADD3 UR4, UR4, 0x1, URZ ;  /* 0x0000000104047890 */ /* 0x000fc6000fffe03f */
[----:B------:R1:W-:Y:S04]  /*918b0*/  LDGSTS.E [R96+0xcf80], desc[UR60][R208.64], P0 ;  /* 0x0cf80000d0607fae */ /* 0x0003e8000812187c */
[----:B------:R1:W-:Y:S04]  /*918c0*/  LDGSTS.E [R96+0xd700], desc[UR60][R206.64], P1 ;  /* 0x0d700000ce607fae */ /* 0x0003e8000892187c */
[----:B------:R1:W-:Y:S04]  /*918d0*/  LDGSTS.E [R96+0xd780], desc[UR60][R204.64], P0 ;  /* 0x0d780000cc607fae */ /* 0x0003e8000812187c */
[----:B------:R1:W-:Y:S01]  /*918e0*/  LDGSTS.E [R96+0xdf00], desc[UR60][R202.64], P1 ;  /* 0x0df00000ca607fae */ /* 0x0003e2000892187c */
[----:B------:R-:W-:-:S03]  /*918f0*/  UISETP.NE.U32.AND UP0, UPT, UR4, UR8, UPT ;  /* 0x000000080400728c */ /* 0x000fc6000bf05070 */
        /* <DEDUP_REMOVED lines=9> */
[----:B------:R-:W-:-:S03]  /*91990*/  PLOP3.LUT P0, PT, PT, PT, UP0, 0x80, 0x0 ;  /* 0x000000000000781c */ /* 0x000fc60003f0f008 */
[----:B------:R-:W0:Y:S10]  /*919a0*/  LDGDEPBAR ;  /* 0x00000000000079af */ /* 0x000e340000000000 */
[----:B-1----:R-:W-:Y:S05]  /*919b0*/  @P0 BRA `(.L_x_1) ;  /* 0xfffffa6c00180947 */ /* 0x002fea000383ffff */
.L_x_0:
[----:B------:R-:W2:Y:S01]  /*919c0*/  LDL R226, [R1+0x12bc] ;  /* 0x0012bc0001e27983 */ /* 0x000ea20000100800 */
[----:B------:R-:W3:Y:S01]  /*919d0*/  LDC R106, c[0x0][0x244] ;  /* 0x00009100ff6a7b82 */ /* 0x000ee20000000800 */
[----:B------:R-:W-:Y:S01]  /*919e0*/  ULDC UR4, c[0x0][0x244] ;  /* 0x0000910000047ab9 */ /* 0x000fe20000000800 */
[----:B------:R-:W-:Y:S01]  /*919f0*/  ULDC.64 UR6, c[0x0][0x220] ;  /* 0x0000880000067ab9 */ /* 0x000fe20000000a00 */
[----:B------:R-:W4:Y:S01]  /*91a00*/  LDL R225, [R1+0x12b4] ;  /* 0x0012b40001e17983 */ /* 0x000f220000100800 */
[----:B------:R-:W-:Y:S01]  /*91a10*/  ULDC.64 UR8, c[0x0][0x228] ;  /* 0x00008a0000087ab9 */ /* 0x000fe20000000a00 */
[----:B------:R-:W-:Y:S01]  /*91a20*/  ULDC.64 UR24, c[0x0][0x228] ;  /* 0x00008a0000187ab9 */ /* 0x000fe20000000a00 */
[----:B------:R-:W-:Y:S01]  /*91a30*/  ULDC.64 UR12, c[0x0][0x228] ;  /* 0x00008a00000c7ab9 */ /* 0x000fe20000000a00 */
[----:B------:R-:W3:Y:S01]  /*91a40*/  LDL R227, [R1+0x1700] ;  /* 0x0017000001e37983 */ /* 0x000ee20000100800 */
[----:B------:R-:W1:Y:S03]  /*91a50*/  LDC R122, c[0x0][0x244] ;  /* 0x00009100ff7a7b82 */ /* 0x000e660000000800 */
[----:B------:R-:W3:Y:S04]  /*91a60*/  LDL R229, [R1+0x1708] ;  /* 0x0017080001e57983 */ /* 0x000ee80000100800 */
[----:B------:R-:W3:Y:S01]  /*91a70*/  LDL R228, [R1+0x1704] ;  /* 0x0017040001e47983 */ /* 0x000ee20000100800 */
[----:B------:R-:W-:Y:S01]  /*91a80*/  IMAD.U32 R222, RZ, RZ, UR8 ;  /* 0x00000008ffde7e24 */ /* 0x000fe2000f8e00ff */
[----:B------:R-:W-:Y:S01]  /*91a90*/  ULDC.64 UR52, c[0x0][0x228] ;  /* 0x00008a0000347ab9 */ /* 0x000fe20000000a00 */
[----:B------:R-:W-:Y:S01]  /*91aa0*/  LOP3.LUT R96, R96, 0xfffffbff, RZ, 0xc0, !PT ;  /* 0xfffffbff60607812 */ /* 0x000fe200078ec0ff */
[----:B------:R-:W-:Y:S01]  /*91ab0*/  UMOV UR17, UR52 ;  /* 0x0000003400117c82 */ /* 0x000fe20008000000 */
[----:B-----5:R-:W-:Y:S01]  /*91ac0*/  IMAD.U32 R153, RZ, RZ, UR53 ;  /* 0x00000035ff997e24 */ /* 0x020fe2000f8e00ff */
[----:B------:R-:W-:Y:S01]  /*91ad0*/  ULDC.64 UR52, c[0x0][0x228] ;  /* 0x00008a0000347ab9 */ /* 0x000fe20000000a00 */
[----:B------:R-:W-:Y:S01]  /*91ae0*/  ULDC.64 UR54, c[0x0][0x228] ;  /* 0x00008a0000367ab9 */ /* 0x000fe20000000a00 */
[----:B------:R-:W-:Y:S01]  /*91af0*/  ULDC UR16, c[0x0][0x228] ;  /* 0x00008a0000107ab9 */ /* 0x000fe20000000800 */
[----:B------:R-:W-:Y:S01]  /*91b00*/  LOP3.LUT R2, R2, 0xffefffff, RZ, 0xc0, !PT ;  /* 0xffefffff02027812 */ /* 0x000fe200078ec0ff */
[----:B------:R-:W-:Y:S01]  /*91b10*/  ULDC UR49, c[0x0][0x228] ;  /* 0x00008a0000317ab9 */ /* 0x000fe20000000800 */
[----:B------:R-:W-:-:S02]  /*91b20*/  LOP3.LUT R3, R3, 0xfffffdff, RZ, 0xc0, !PT ;  /* 0xfffffdff03037812 */ /* 0x000fc400078ec0ff */
[----:B------:R-:W-:Y:S01]  /*91b30*/  MOV R224, UR61 ;  /* 0x0000003d00e07c02 */ /* 0x000fe20008000f00 */
[----:B------:R-:W-:Y:S01]  /*91b40*/  IMAD.U32 R152, RZ, RZ, UR53 ;  /* 0x00000035ff987e24 */ /* 0x000fe2000f8e00ff */
[----:B------:R-:W1:Y:S01]  /*91b50*/  S2R R123, SR_TID.X ;  /* 0x00000000007b7919 */ /* 0x000e620000002100 */
[----:B------:R-:W-:Y:S01]  /*91b60*/  ULDC UR47, c[0x0][0x228] ;  /* 0x00008a00002f7ab9 */ /* 0x000fe20000000800 */
[----:B------:R-:W-:Y:S01]  /*91b70*/  ULDC UR45, c[0x0][0x228] ;  /* 0x00008a00002d7ab9 */ /* 0x000fe20000000800 */
[----:B------:R-:W-:Y:S01]  /*91b80*/  ULDC UR18, c[0x0][0x228] ;  /* 0x00008a0000127ab9 */ /* 0x000fe20000000800 */
[----:B------:R-:W-:Y:S01]  /*91b90*/  ULDC UR19, c[0x0][0x228] ;  /* 0x00008a0000137ab9 */ /* 0x000fe20000000800 */
[----:B------:R-:W-:Y:S01]  /*91ba0*/  ULDC UR44, c[0x0][0x228] ;  /* 0x00008a00002c7ab9 */ /* 0x000fe20000000800 */
[----:B------:R-:W-:Y:S01]  /*91bb0*/  ULDC UR42, c[0x0][0x228] ;  /* 0x00008a00002a7ab9 */ /* 0x000fe20000000800 */
[----:B------:R-:W-:Y:S01]  /*91bc0*/  ULDC UR43, c[0x0][0x228] ;  /* 0x00008a00002b7ab9 */ /* 0x000fe20000000800 */
[----:B------:R-:W-:Y:S01]  /*91bd0*/  LOP3.LUT R121, R121, 0x7fffffff, RZ, 0xc0, !PT ;  /* 0x7fffffff79797812 */ /* 0x000fe200078ec0ff */
        /* <DEDUP_REMOVED lines=23> */
[----:B-1----:R-:W-:Y:S01]  /*91d50*/  LOP3.LUT R123, R123, 0x1f, RZ, 0xc0, !PT ;  /* 0x0000001f7b7b7812 */ /* 0x002fe200078ec0ff */
[----:B------:R-:W-:Y:S01]  /*91d60*/  ULDC UR50, c[0x0][0x228] ;  /* 0x00008a0000327ab9 */ /* 0x000fe20000000800 */
[----:B------:R-:W-:Y:S01]  /*91d70*/  ULDC UR48, c[0x0][0x228] ;  /* 0x00008a0000307ab9 */ /* 0x000fe20000000800 */
[----:B------:R-:W-:Y:S01]  /*91d80*/  ULDC UR46, c[0x0][0x228] ;  /* 0x00008a00002e7ab9 */ /* 0x000fe20000000800 */
[----:B------:R-:W-:Y:S01]  /*91d90*/  ULDC UR58, c[0x0][0x228] ;  /* 0x00008a00003a7ab9 */ /* 0x000fe20000000800 */
[----:B------:R-:W-:Y:S01]  /*91da0*/  ULDC UR56, c[0x0][0x228] ;  /* 0x00008a0000387ab9 */ /* 0x000fe20000000800 */
[----:B------:R-:W-:Y:S01]  /*91db0*/  MOV R223, UR60 ;  /* 0x0000003c00df7c02 */ /* 0x000fe20008000f00 */
[----:B------:R-:W-:Y:S01]  /*91dc0*/  ULDC UR59, c[0x0][0x228] ;  /* 0x00008a00003b7ab9 */ /* 0x000fe20000000800 */
[----:B------:R-:W-:Y:S01]  /*91dd0*/  ULDC UR57, c[0x0][0x228] ;  /* 0x00008a0000397ab9 */ /* 0x000fe20000000800 */
[----:B------:R-:W-:Y:S01]  /*91de0*/  LOP3.LUT R119, R119, 0x7fffffff, RZ, 0xc0, !PT ;  /* 0x7fffffff77777812 */ /* 0x000fe200078ec0ff */
[----:B------:R-:W-:-:S04]  /*91df0*/  DEPBAR.LE SB0, 0x0 ;  /* 0x000080000000791a */ /* 0x000fc80000000000 */
[----:B--2---:R-:W-:Y:S01]  /*91e00*/  IMAD R104, R226, UR4, RZ ;  /* 0x00000004e2687c24 */ /* 0x004fe2000f8e02ff */
[----:B------:R-:W-:Y:S01]  /*91e10*/  UMOV UR4, UR9 ;  /* 0x0000000900047c82 */ /* 0x000fe20008000000 */
[----:B------:R-:W-:Y:S01]  /*91e20*/  ULDC.64 UR8, c[0x0][0x228] ;  /* 0x00008a0000087ab9 */ /* 0x000fe20000000a00 */
[C---:B----4-:R-:W-:Y:S01]  /*91e30*/  VIADD R0, R225.reuse, 0x3 ;  /* 0x00000003e1007836 */ /* 0x050fe20000000000 */
[----:B------:R-:W-:Y:S02]  /*91e40*/  IADD3 R105, R225, 0x81, RZ ;  /* 0x00000081e1697810 */ /* 0x000fe40007ffe0ff */
[----:B------:R-:W-:Y:S01]  /*91e50*/  LEA R110, P2, R104, UR6, 0x2 ;  /* 0x00000006686e7c11 */ /* 0x000fe2000f8410ff */
[----:B------:R-:W-:Y:S01]  /*91e60*/  UMOV UR10, UR8 ;  /* 0x00000008000a7c82 */ /* 0x000fe20008000000 */
[----:B------:R-:W-:Y:S01]  /*91e70*/  ISETP.GE.AND P0, PT, R105, UR4, PT ;  /* 0x0000000469007c0c */ /* 0x000fe2000bf06270 */
[----:B------:R-:W-:Y:S01]  /*91e80*/  ULDC UR4, c[0x0][0x244] ;  /* 0x0000910000047ab9 */ /* 0x000fe20000000800 */
[----:B------:R-:W-:Y:S01]  /*91e90*/  ISETP.GE.AND P1, PT, R0, UR25, PT ;  /* 0x0000001900007c0c */ /* 0x000fe2000bf26270 */
[C---:B---3--:R-:W-:Y:S01]  /*91ea0*/  IMAD R105, R227.reuse, UR4, RZ ;  /* 0x00000004e3697c24 */ /* 0x048fe2000f8e02ff */
[----:B------:R-:W-:Y:S01]  /*91eb0*/  LEA.HI.X.SX32 R111, R104, UR7, 0x2, P2 ;  /* 0x00000007686f7c11 */ /* 0x000fe200090f16ff */
[----:B------:R-:W-:Y:S01]  /*91ec0*/  ULDC.64 UR6, c[0x0][0x220] ;  /* 0x0000880000067ab9 */ /* 0x000fe20000000a00 */
[C---:B------:R-:W-:Y:S01]  /*91ed0*/  ISETP.GE.AND P2, PT, R227.reuse, UR10, PT ;  /* 0x0000000ae3007c0c */ /* 0x040fe2000bf46270 */
[----:B------:R-:W-:Y:S01]  /*91ee0*/  IMAD R0, R106, 0x40, R104 ;  /* 0x000000406a007824 */ /* 0x000fe200078e0268 */
[----:B------:R-:W-:Y:S01]  /*91ef0*/  ISETP.LT.AND P5, PT, R227, UR12, !P1 ;  /* 0x0000000ce3007c0c */ /* 0x000fe2000cfa1270 */
[----:B------:R-:W-:Y:S01]  /*91f00*/  UMOV UR51, UR9 ;  /* 0x0000000900337c82 */ /* 0x000fe20008000000 */
[----:B------:R-:W-:Y:S01]  /*91f10*/  ISETP.LT.AND P4, PT, R225, UR13, !P2 ;  /* 0x0000000de1007c0c */ /* 0x000fe2000d781270 */
[----:B------:R-:W-:Y:S01]  /*91f20*/  ULDC.64 UR8, c[0x0][0x220] ;  /* 0x0000880000087ab9 */ /* 0x000fe20000000a00 */
[C---:B------:R-:W-:Y:S01]  /*91f30*/  LEA R108, P2, R105.reuse, UR6, 0x2 ;  /* 0x00000006696c7c11 */ /* 0x040fe2000f8410ff */
[----:B------:R-:W-:Y:S01]  /*91f40*/  ULDC UR13, c[0x0][0x228] ;  /* 0x00008a00000d7ab9 */ /* 0x000fe20000000800 */
[----:B------:R-:W-:Y:S01]  /*91f50*/  LEA R106, P3, R0, UR8, 0x2 ;  /* 0x00000008006a7c11 */ /* 0x000fe2000f8610ff */
[----:B------:R-:W-:Y:S01]  /*91f60*/  ULDC UR12, c[0x0][0x228] ;  /* 0x00008a00000c7ab9 */ /* 0x000fe20000000800 */
[----:B------:R-:W-:Y:S01]  /*91f70*/  LEA.HI.X.SX32 R109, R105, UR7, 0x2, P2 ;  /* 0x00000007696d7c11 */ /* 0x000fe200090f16ff */
[----:B------:R-:W-:Y:S01]  /*91f80*/  ULDC.64 UR10, c[0x0][0x220] ;  /* 0x00008800000a7ab9 */ /* 0x000fe20000000a00 */
[----:B------:R-:W-:Y:S01]  /*91f90*/  ISETP.LT.AND P2, PT, R229, UR17, !P1 ;  /* 0x00000011e5007c0c */ /* 0x000fe2000cf41270 */
[----:B------:R-:W-:Y:S01]  /*91fa0*/  ULDC UR8, c[0x0][0x228] ;  /* 0x00008a0000087ab9 */ /* 0x000fe20000000800 */
[----:B------:R-:W-:Y:S01]  /*91fb0*/  ULDC UR4, c[0x0][0x228] ;  /* 0x00008a0000047ab9 */ /* 0x000fe20000000800 */
[----:B------:R-:W-:Y:S01]  /*91fc0*/  @P5 LOP3.LUT R96, R96, 0x400, RZ, 0xfc, !PT ;  /* 0x0000040060605812 */ /* 0x000fe200078efcff */
[----:B------:R-:W-:Y:S01]  /*91fd0*/  ULDC UR25, c[0x0][0x228] ;  /* 0x00008a0000197ab9 */ /* 0x000fe20000000800 */
[----:B------:R-:W-:Y:S01]  /*91fe0*/  LEA.HI.X.SX32 R107, R0, UR9, 0x2, P3 ;  /* 0x00000009006b7c11 */ /* 0x000fe200098f16ff */
[----:B------:R-:W-:Y:S01]  /*91ff0*/  UMOV UR17, UR54 ;  /* 0x0000003600117c82 */ /* 0x000fe20008000000 */
[----:B------:R-:W-:Y:S01]  /*92000*/  ISETP.LT.AND P3, PT, R228, UR52, !P1 ;  /* 0x00000034e4007c0c */ /* 0x000fe2000cf61270 */
[----:B------:R-:W-:Y:S01]  /*92010*/  ULDC.64 UR52, c[0x0][0x228] ;  /* 0x00008a0000347ab9 */ /* 0x000fe20000000a00 */
[----:B------:R-:W-:Y:S01]  /*92020*/  LOP3.LUT R96, R96, 0xffff7fff, RZ, 0xc0, !PT ;  /* 0xffff7fff60607812 */ /* 0x000fe200078ec0ff */
[----:B------:R-:W-:Y:S01]  /*92030*/  ULDC UR9, c[0x0][0x228] ;  /* 0x00008a0000097ab9 */ /* 0x000fe20000000800 */
[----:B------:R-:W-:Y:S01]  /*92040*/  LEA R122, R122, R0, 0x5 ;  /* 0x000000007a7a7211 */ /* 0x000fe200078e28ff */
[----:B------:R-:W-:Y:S01]  /*92050*/  ULDC UR6, c[0x0][0x228] ;  /* 0x00008a0000067ab9 */ /* 0x000fe20000000800 */
[----:B------:R-:W-:Y:S01]  /*92060*/  @P2 LOP3.LUT R96, R96, 0x8000, RZ, 0xfc, !PT ;  /* 0x0000800060602812 */ /* 0x000fe200078efcff */
[----:B------:R-:W-:Y:S01]  /*92070*/  ULDC UR7, c[0x0][0x228] ;  /* 0x00008a0000077ab9 */ /* 0x000fe20000000800 */
[----:B------:R-:W-:Y:S01]  /*92080*/  ISETP.LT.AND P2, PT, R226, UR17, !P1 ;  /* 0x00000011e2007c0c */ /* 0x000fe2000cf41270 */
[----:B------:R-:W-:Y:S01]  /*92090*/  ULDC UR54, c[0x0][0x228] ;  /* 0x00008a0000367ab9 */ /* 0x000fe20000000800 */
[----:B------:R-:W-:-:S02]  /*920a0*/  LOP3.LUT R96, R96, 0xffffdfff, RZ, 0xc0, !PT ;  /* 0xffffdfff60607812 */ /* 0x000fc400078ec0ff */
[----:B------:R-:W-:Y:S01]  /*920b0*/  ISETP.LT.AND P1, PT, R229, UR16, !P0 ;  /* 0x00000010e5007c0c */ /* 0x000fe2000c721270 */
[----:B------:R-:W-:Y:S01]  /*920c0*/  ULDC.64 UR16, c[0x0][0x228] ;  /* 0x00008a0000107ab9 */ /* 0x000fe20000000a00 */
[----:B------:R-:W-:-:S04]  /*920d0*/  @P3 LOP3.LUT R96, R96, 0x2000, RZ, 0xfc, !PT ;  /* 0x0000200060603812 */ /* 0x000fc800078efcff */
[----:B------:R-:W-:-:S04]  /*920e0*/  LOP3.LUT R96, R96, 0xfffffeff, RZ, 0xc0, !PT ;  /* 0xfffffeff60607812 */ /* 0x000fc800078ec0ff */
[----:B------:R-:W-:Y:S02]  /*920f0*/  @P2 LOP3.LUT R96, R96, 0x100, RZ, 0xfc, !PT ;  /* 0x0000010060602812 */ /* 0x000fe400078efcff */
[----:B------:R-:W-:Y:S02]  /*92100*/  ISETP.LT.AND P2, PT, R228, UR13, !P0 ;  /* 0x0000000de4007c0c */ /* 0x000fe4000c741270 */
[----:B------:R-:W-:Y:S02]  /*92110*/  @P1 LOP3.LUT R2, R2, 0x100000, RZ, 0xfc, !PT ;  /* 0x0010000002021812 */ /* 0x000fe400078efcff */
[----:B------:R-:W-:Y:S01]  /*92120*/  ISETP.LT.AND P1, PT, R227, UR12, !P0 ;  /* 0x0000000ce3007c0c */ /* 0x000fe2000c721270 */
[----:B------:R-:W-:Y:S01]  /*92130*/  ULDC.64 UR12, c[0x0][0x228] ;  /* 0x00008a00000c7ab9 */ /* 0x000fe20000000a00 */
[----:B------:R-:W-:Y:S02]  /*92140*/  LOP3.LUT R2, R2, 0xfff7ffff, RZ, 0xc0, !PT ;  /* 0xfff7ffff02027812 */ /* 0x000fe400078ec0ff */
[----:B------:R-:W-:-:S05]  /*92150*/  ISETP.LT.AND P0, PT, R226, UR16, !P0 ;  /* 0x00000010e2007c0c */ /* 0x000fca000c701270 */
[----:B------:R-:W-:Y:S02]  /*92160*/  @P2 LOP3.LUT R2, R2, 0x80000, RZ, 0xfc, !PT ;  /* 0x0008000002022812 */ /* 0x000fe400078efcff */
[----:B------:R-:W-:Y:S02]  /*92170*/  @P4 LOP3.LUT R3, R3, 0x200, RZ, 0xfc, !PT ;  /* 0x0000020003034812 */ /* 0x000fe400078efcff */
[----:B------:R-:W-:Y:S02]  /*92180*/  LOP3.LUT R2, R2, 0xfffbffff, RZ, 0xc0, !PT ;  /* 0xfffbffff02027812 */ /* 0x000fe400078ec0ff */
[----:B------:R-:W-:Y:S01]  /*92190*/  LEA R104, P4, R122, UR10, 0x2 ;  /* 0x0000000a7a687c11 */ /* 0x000fe2000f8810ff */
[----:B------:R-:W-:Y:S01]  /*921a0*/  UMOV UR16, UR13 ;  /* 0x0000000d00107c82 */ /* 0x000fe20008000000 */
[----:B------:R-:W-:Y:S01]  /*921b0*/  @P1 LOP3.LUT R2, R2, 0x40000, RZ, 0xfc, !PT ;  /* 0x0004000002021812 */ /* 0x000fe200078efcff */
[----:B------:R-:W-:Y:S01]  /*921c0*/  ULDC UR10, c[0x0][0x228] ;  /* 0x00008a00000a7ab9 */ /* 0x000fe20000000800 */
[----:B------:R-:W-:Y:S01]  /*921d0*/  LEA.HI.X.SX32 R105, R122, UR11, 0x2, P4 ;  /* 0x0000000b7a697c11 */ /* 0x000fe2000a0f16ff */
[----:B------:R-:W-:Y:S01]  /*921e0*/  VIADD R122, R225, 0x80 ;  /* 0x00000080e17a7836 */ /* 0x000fe20000000000 */
[----:B------:R-:W-:Y:S01]  /*921f0*/  LOP3.LUT R2, R2, 0xfffdffff, RZ, 0xc0, !PT ;  /* 0xfffdffff02027812 */ /* 0x000fe200078ec0ff */
[----:B------:R-:W-:-:S03]  /*92200*/  ULDC UR11, c[0x0][0x228] ;  /* 0x00008a00000b7ab9 */ /* 0x000fc60000000800 */
[----:B------:R-:W-:Y:S02]  /*92210*/  @P0 LOP3.LUT R2, R2, 0x20000, RZ, 0xfc, !PT ;  /* 0x0002000002020812 */ /* 0x000fe400078efcff */
[----:B------:R-:W-:Y:S02]  /*92220*/  ISETP.GE.AND P0, PT, R122, UR16, PT ;  /* 0x000000107a007c0c */ /* 0x000fe4000bf06270 */
[----:B------:R-:W-:Y:S01]  /*92230*/  LOP3.LUT R2, R2, 0xfffeffff, RZ, 0xc0, !PT ;  /* 0xfffeffff02027812 */ /* 0x000fe200078ec0ff */
[----:B------:R-:W-:Y:S01]  /*92240*/  UMOV UR61, UR12 ;  /* 0x0000000c003d7c82 */ /* 0x000fe20008000000 */
[----:B------:R-:W-:Y:S01]  /*92250*/  ISETP.LT.AND P3, PT, R229, UR11, !P0 ;  /* 0x0000000be5007c0c */ /* 0x000fe2000c761270 */
[----:B------:R-:W-:Y:S01]  /*92260*/  ULDC.64 UR12, c[0x0][0x228] ;  /* 0x00008a00000c7ab9 */ /* 0x000fe20000000a00 */
[----:B------:R-:W-:Y:S01]  /*92270*/  ISETP.LT.AND P2, PT, R228, UR10, !P0 ;  /* 0x0000000ae4007c0c */ /* 0x000fe2000c741270 */
[----:B------:R-:W-:Y:S01]  /*92280*/  VIADD R122, R225, 0x7f ;  /* 0x0000007fe17a7836 */ /* 0x000fe20000000000 */
[----:B------:R-:W-:Y:S01]  /*92290*/  ISETP.LT.AND P1, PT, R227, UR49, !P0 ;  /* 0x00000031e3007c0c */ /* 0x000fe2000c721270 */
[----:B------:R-:W-:Y:S01]  /*922a0*/  ULDC.64 UR10, c[0x0][0x228] ;  /* 0x00008a00000a7ab9 */ /* 0x000fe20000000a00 */
[----:B------:R-:W-:Y:S01]  /*922b0*/  LEA R0, R123, UR5, 0x4 ;  /* 0x000000057b007c11 */ /* 0x000fe2000f8e20ff */
[----:B------:R-:W-:Y:S01]  /*922c0*/  IMAD.U32 R220, RZ, RZ, UR52 ;  /* 0x00000034ffdc7e24 */ /* 0x000fe2000f8e00ff */
[----:B------:R-:W-:Y:S01]  /*922d0*/  MOV R147, UR55 ;  /* 0x0000003700937c02 */ /* 0x000fe20008000f00 */
[----:B------:R-:W-:Y:S01]  /*922e0*/  ULDC UR5, c[0x0][0x228] ;  /* 0x00008a0000057ab9 */ /* 0x000fe20000000800 */
[----:B------:R-:W-:-:S03]  /*922f0*/  ULDC UR16, c[0x0][0x228] ;  /* 0x00008a0000107ab9 */ /* 0x000fc60000000800 */
[----:B------:R-:W-:Y:S01]  /*92300*/  @P3 LOP3.LUT R2, R2, 0x10000, RZ, 0xfc, !PT ;  /* 0x0001000002023812 */ /* 0x000fe200078efcff */
[----:B------:R-:W-:Y:S01]  /*92310*/  ULDC UR55, c[0x0][0x228] ;  /* 0x00008a0000377ab9 */ /* 0x000fe20000000800 */
[----:B------:R-:W-:Y:S01]  /*92320*/  MOV R221, UR61 ;  /* 0x0000003d00dd7c02 */ /* 0x000fe20008000f00 */
[----:B------:R-:W-:Y:S01]  /*92330*/  ULDC UR49, c[0x0][0x228] ;  /* 0x00008a0000317ab9 */ /* 0x000fe20000000800 */
[----:B------:R-:W-:-:S04]  /*92340*/  LOP3.LUT R2, R2, 0xffff7fff, RZ, 0xc0, !PT ;  /* 0xffff7fff02027812 */ /* 0x000fc800078ec0ff */
[----:B------:R-:W-:Y:S02]  /*92350*/  @P2 LOP3.LUT R2, R2, 0x8000, RZ, 0xfc, !PT ;  /* 0x0000800002022812 */ /* 0x000fe400078efcff */
[----:B------:R-:W-:Y:S02]  /*92360*/  ISETP.LT.AND P0, PT, R226, UR12, !P0 ;  /* 0x0000000ce2007c0c */ /* 0x000fe4000c701270 */
[----:B------:R-:W-:-:S04]  /*92370*/  LOP3.LUT R2, R2, 0xffffbfff, RZ, 0xc0, !PT ;  /* 0xffffbfff02027812 */ /* 0x000fc800078ec0ff */
[----:B------:R-:W-:Y:S01]  /*92380*/  @P1 LOP3.LUT R2, R2, 0x4000, RZ, 0xfc, !PT ;  /* 0x0000400002021812 */ /* 0x000fe200078efcff */
[----:B------:R-:W-:Y:S01]  /*92390*/  UMOV UR12, UR53 ;  /* 0x00000035000c7c82 */ /* 0x000fe20008000000 */
[----:B------:R-:W-:Y:S01]  /*923a0*/  IADD3 R123, R225, 0x7e, RZ ;  /* 0x0000007ee17b7810 */ /* 0x000fe20007ffe0ff */
[----:B------:R-:W-:Y:S01]  /*923b0*/  ULDC.64 UR52, c[0x0][0x228] ;  /* 0x00008a0000347ab9 */ /* 0x000fe20000000a00 */
[----:B------:R-:W-:-:S04]  /*923c0*/  LOP3.LUT R2, R2, 0xffffdfff, RZ, 0xc0, !PT ;  /* 0xffffdfff02027812 */ /* 0x000fc800078ec0ff */
[----:B------:R-:W-:Y:S02]  /*923d0*/  @P0 LOP3.LUT R2, R2, 0x2000, RZ, 0xfc, !PT ;  /* 0x0000200002020812 */ /* 0x000fe400078efcff */
[----:B------:R-:W-:-:S04]  /*923e0*/  ISETP.GE.AND P0, PT, R122, UR12, PT ;  /* 0x0000000c7a007c0c */ /* 0x000fc8000bf06270 */
[----:B------:R-:W-:Y:S02]  /*923f0*/  ISETP.LT.AND P3, PT, R229, UR47, !P0 ;  /* 0x0000002fe5007c0c */ /* 0x000fe4000c761270 */
[----:B------:R-:W-:Y:S01]  /*92400*/  LOP3.LUT R2, R2, 0xffffefff, RZ, 0xc0, !PT ;  /* 0xffffefff02027812 */ /* 0x000fe200078ec0ff */
[----:B------:R-:W-:Y:S01]  /*92410*/  VIADD R122, R225, 0x7d ;  /* 0x0000007de17a7836 */ /* 0x000fe20000000000 */
[----:B------:R-:W-:Y:S01]  /*92420*/  ISETP.LT.AND P2, PT, R228, UR8, !P0 ;  /* 0x00000008e4007c0c */ /* 0x000fe2000c741270 */
[----:B------:R-:W-:Y:S01]  /*92430*/  UMOV UR60, UR52 ;  /* 0x00000034003c7c82 */ /* 0x000fe20008000000 */
[----:B------:R-:W-:Y:S01]  /*92440*/  ISETP.LT.AND P1, PT, R227, UR9, !P0 ;  /* 0x00000009e3007c0c */ /* 0x000fe2000c721270 */
[----:B------:R-:W-:Y:S01]  /*92450*/  ULDC.64 UR8, c[0x0][0x228] ;  /* 0x00008a0000087ab9 */ /* 0x000fe20000000a00 */
[----:B------:R-:W-:Y:S01]  /*92460*/  UMOV UR61, UR51 ;  /* 0x00000033003d7c82 */ /* 0x000fe20008000000 */
[----:B------:R-:W-:-:S04]  /*92470*/  ULDC UR47, c[0x0][0x228] ;  /* 0x00008a00002f7ab9 */ /* 0x000fc80000000800 */
[----:B------:R-:W-:Y:S01]  /*92480*/  @P3 LOP3.LUT R2, R2, 0x1000, RZ, 0xfc, !PT ;  /* 0x0000100002023812 */ /* 0x000fe200078efcff */
[----:B------:R-:W-:Y:S01]  /*92490*/  ULDC UR52, c[0x0][0x228] ;  /* 0x00008a0000347ab9 */ /* 0x000fe20000000800 */
[----:B------:R-:W-:Y:S01]  /*924a0*/  ISETP.LT.AND P0, PT, R226, UR10, !P0 ;  /* 0x0000000ae2007c0c */ /* 0x000fe2000c701270 */
[----:B------:R-:W-:Y:S01]  /*924b0*/  ULDC UR51, c[0x0][0x228] ;  /* 0x00008a0000337ab9 */ /* 0x000fe20000000800 */
[----:B------:R-:W-:-:S04]  /*924c0*/  LOP3.LUT R2, R2, 0xfffff7ff, RZ, 0xc0, !PT ;  /* 0xfffff7ff02027812 */ /* 0x000fc800078ec0ff */
[----:B------:R-:W-:-:S04]  /*924d0*/  @P2 LOP3.LUT R2, R2, 0x800, RZ, 0xfc, !PT ;  /* 0x0000080002022812 */ /* 0x000fc800078efcff */
[----:B------:R-:W-:-:S04]  /*924e0*/  LOP3.LUT R2, R2, 0xfffffbff, RZ, 0xc0, !PT ;  /* 0xfffffbff02027812 */ /* 0x000fc800078ec0ff */
[----:B------:R-:W-:Y:S01]  /*924f0*/  @P1 LOP3.LUT R2, R2, 0x400, RZ, 0xfc, !PT ;  /* 0x0000040002021812 */ /* 0x000fe200078efcff */
[----:B------:R-:W-:Y:S01]  /*92500*/  UMOV UR10, UR53 ;  /* 0x00000035000a7c82 */ /* 0x000fe20008000000 */
[----:B------:R-:W-:Y:S01]  /*92510*/  MOV R219, UR60 ;  /* 0x0000003c00db7c02 */ /* 0x000fe20008000f00 */
[----:B------:R-:W-:Y:S01]  /*92520*/  ULDC UR60, c[0x0][0x228] ;  /* 0x00008a00003c7ab9 */ /* 0x000fe20000000800 */
[----:B------:R-:W-:Y:S01]  /*92530*/  LOP3.LUT R2, R2, 0xfffffdff, RZ, 0xc0, !PT ;  /* 0xfffffdff02027812 */ /* 0x000fe200078ec0ff */
[----:B------:R-:W-:-:S03]  /*92540*/  ULDC UR53, c[0x0][0x228] ;  /* 0x00008a0000357ab9 */ /* 0x000fc60000000800 */
[----:B------:R-:W-:Y:S02]  /*92550*/  @P0 LOP3.LUT R2, R2, 0x200, RZ, 0xfc, !PT ;  /* 0x0000020002020812 */ /* 0x000fe400078efcff */
[----:B------:R-:W-:-:S04]  /*92560*/  ISETP.GE.AND P0, PT, R123, UR10, PT ;  /* 0x0000000a7b007c0c */ /* 0x000fc8000bf06270 */
[----:B------:R-:W-:Y:S02]  /*92570*/  ISETP.LT.AND P3, PT, R229, UR5, !P0 ;  /* 0x00000005e5007c0c */ /* 0x000fe4000c761270 */
[----:B------:R-:W-:Y:S01]  /*92580*/  ISETP.LT.AND P2, PT, R228, UR4, !P0 ;  /* 0x00000004e4007c0c */ /* 0x000fe2000c741270 */
[----:B------:R-:W-:Y:S01]  /*92590*/  ULDC.64 UR4, c[0x0][0x228] ;  /* 0x00008a0000047ab9 */ /* 0x000fe20000000a00 */
[----:B------:R-:W-:Y:S02]  /*925a0*/  LOP3.LUT R2, R2, 0xfffffeff, RZ, 0xc0, !PT ;  /* 0xfffffeff02027812 */ /* 0x000fe400078ec0ff */
[----:B------:R-:W-:Y:S01]  /*925b0*/  ISETP.LT.AND P1, PT, R227, UR45, !P0 ;  /* 0x0000002de3007c0c */ /* 0x000fe2000c721270 */
[----:B------:R-:W-:-:S06]  /*925c0*/  ULDC UR45, c[0x0][0x228] ;  /* 0x00008a00002d7ab9 */ /* 0x000fcc0000000800 */
[----:B------:R-:W-:-:S04]  /*925d0*/  @P3 LOP3.LUT R2, R2, 0x100, RZ, 0xfc, !PT ;  /* 0x0000010002023812 */ /* 0x000fc800078efcff */
[----:B------:R-:W-:-:S04]  /*925e0*/  LOP3.LUT R2, R2, 0xffffff7f, RZ, 0xc0, !PT ;  /* 0xffffff7f02027812 */ /* 0x000fc800078ec0ff */
[----:B------:R-:W-:Y:S02]  /*925f0*/  @P2 LOP3.LUT R2, R2, 0x80, RZ, 0xfc, !PT ;  /* 0x0000008002022812 */ /* 0x000fe400078efcff */
[----:B------:R-:W-:Y:S02]  /*92600*/  ISETP.LT.AND P0, PT, R226, UR8, !P0 ;  /* 0x00000008e2007c0c */ /* 0x000fe4000c701270 */
[----:B------:R-:W-:-:S04]  /*92610*/  LOP3.LUT R2, R2, 0xffffffbf, RZ, 0xc0, !PT ;  /* 0xffffffbf02027812 */ /* 0x000fc800078ec0ff */
[----:B------:R-:W-:-:S04]  /*92620*/  @P1 LOP3.LUT R2, R2, 0x40, RZ, 0xfc, !PT ;  /* 0x0000004002021812 */ /* 0x000fc800078efcff */
[----:B------:R-:W-:-:S04]  /*92630*/  LOP3.LUT R2, R2, 0xffffffdf, RZ, 0xc0, !PT ;  /* 0xffffffdf02027812 */ /* 0x000fc800078ec0ff */
[----:B------:R-:W-:Y:S02]  /*92640*/  @P0 LOP3.LUT R2, R2, 0x20, RZ, 0xfc, !PT ;  /* 0x0000002002020812 */ /* 0x000fe400078efcff */
[----:B------:R-:W-:Y:S01]  /*92650*/  ISETP.GE.AND P0, PT, R122, UR17, PT ;  /* 0x000000117a007c0c */ /* 0x000fe2000bf06270 */
[----:B------:R-:W-:-:S03]  /*92660*/  ULDC UR17, c[0x0][0x228] ;  /* 0x00008a0000117ab9 */ /* 0x000fc60000000800 */
        /* <DEDUP_REMOVED lines=11> */
[----:B------:R-:W-:Y:S02]  /*92720*/  @P1 LOP3.LUT R2, R2, 0x4, RZ, 0xfc, !PT ;  /* 0x0000000402021812 */ /* 0x000fe400078efcff */
[----:B------:R-:W-:Y:S02]  /*92730*/  IADD3 R122, R225, 0x7c, RZ ;  /* 0x0000007ce17a7810 */ /* 0x000fe40007ffe0ff */
[----:B------:R-:W-:-:S04]  /*92740*/  LOP3.LUT R2, R2, 0xfffffffd, RZ, 0xc0, !PT ;  /* 0xfffffffd02027812 */ /* 0x000fc800078ec0ff */
[----:B------:R-:W-:Y:S02]  /*92750*/  @P0 LOP3.LUT R2, R2, 0x2, RZ, 0xfc, !PT ;  /* 0x0000000202020812 */ /* 0x000fe400078efcff */
[----:B------:R-:W-:Y:S01]  /*92760*/  ISETP.GE.AND P0, PT, R122, UR13, PT ;  /* 0x0000000d7a007c0c */ /* 0x000fe2000bf06270 */
[----:B------:R-:W-:Y:S01]  /*92770*/  VIADD R122, R225, 0x7b ;  /* 0x0000007be17a7836 */ /* 0x000fe20000000000 */
[----:B------:R-:W-:Y:S01]  /*92780*/  LOP3.LUT R2, R2, 0xfffffffe, RZ, 0xc0, !PT ;  /* 0xfffffffe02027812 */ /* 0x000fe200078ec0ff */
[----:B------:R-:W-:Y:S01]  /*92790*/  ULDC.64 UR12, c[0x0][0x228] ;  /* 0x00008a00000c7ab9 */ /* 0x000fe20000000a00 */
[----:B------:R-:W-:Y:S01]  /*927a0*/  ISETP.LT.AND P2, PT, R228, UR42, !P0 ;  /* 0x0000002ae4007c0c */ /* 0x000fe2000c741270 */
[----:B------:R-:W-:Y:S01]  /*927b0*/  ULDC UR42, c[0x0][0x228] ;  /* 0x00008a00002a7ab9 */ /* 0x000fe20000000800 */
[----:B------:R-:W-:Y:S01]  /*927c0*/  ISETP.LT.AND P1, PT, R227, UR43, !P0 ;  /* 0x0000002be3007c0c */ /* 0x000fe2000c721270 */
[----:B------:R-:W-:Y:S01]  /*927d0*/  ULDC UR43, c[0x0][0x228] ;  /* 0x00008a00002b7ab9 */ /* 0x000fe20000000800 */
[----:B------:R-:W-:Y:S01]  /*927e0*/  ISETP.LT.AND P3, PT, R229, UR39, !P0 ;  /* 0x00000027e5007c0c */ /* 0x000fe2000c761270 */
[----:B------:R-:W-:Y:S01]  /*927f0*/  ULDC UR39, c[0x0][0x228] ;  /* 0x00008a0000277ab9 */ /* 0x000fe20000000800 */
[----:B------:R-:W-:-:S07]  /*92800*/  ISETP.LT.AND P0, PT, R226, UR18, !P0 ;  /* 0x00000012e2007c0c */ /* 0x000fce000c701270 */
[----:B------:R-:W-:-:S04]  /*92810*/  @P2 LOP3.LUT R121, R121, 0x80000000, RZ, 0xfc, !PT ;  /* 0x8000000079792812 */ /* 0x000fc800078efcff */
[----:B------:R-:W-:-:S04]  /*92820*/  LOP3.LUT R121, R121, 0xbfffffff, RZ, 0xc0, !PT ;  /* 0xbfffffff79797812 */ /* 0x000fc800078ec0ff */
[----:B------:R-:W-:-:S04]  /*92830*/  @P1 LOP3.LUT R121, R121, 0x40000000, RZ, 0xfc, !PT ;  /* 0x4000000079791812 */ /* 0x000fc800078efcff */
[----:B------:R-:W-:-:S04]  /*92840*/  LOP3.LUT R121, R121, 0xdfffffff, RZ, 0xc0, !PT ;  /* 0xdfffffff79797812 */ /* 0x000fc800078ec0ff */
[----:B------:R-:W-:Y:S02]  /*92850*/  @P0 LOP3.LUT R121, R121, 0x20000000, RZ, 0xfc, !PT ;  /* 0x2000000079790812 */ /* 0x000fe400078efcff */
[----:B------:R-:W-:Y:S02]  /*92860*/  ISETP.GE.AND P0, PT, R122, UR11, PT ;  /* 0x0000000b7a007c0c */ /* 0x000fe4000bf06270 */
[----:B------:R-:W-:Y:S02]  /*92870*/  @P3 LOP3.LUT R2, R2, 0x1, RZ, 0xfc, !PT ;  /* 0x0000000102023812 */ /* 0x000fe400078efcff */
[----:B------:R-:W-:Y:S01]  /*92880*/  LOP3.LUT R121, R121, 0xefffffff, RZ, 0xc0, !PT ;  /* 0xefffffff79797812 */ /* 0x000fe200078ec0ff */
[----:B------:R-:W-:Y:S01]  /*92890*/  VIADD R122, R225, 0x7a ;  /* 0x0000007ae17a7836 */ /* 0x000fe20000000000 */
[----:B------:R-:W-:Y:S01]  /*928a0*/  ISETP.LT.AND P3, PT, R229, UR38, !P0 ;  /* 0x00000026e5007c0c */ /* 0x000fe2000c761270 */
[----:B------:R-:W-:Y:S01]  /*928b0*/  ULDC.64 UR10, c[0x0][0x228] ;  /* 0x00008a00000a7ab9 */ /* 0x000fe20000000a00 */
[----:B------:R-:W-:Y:S01]  /*928c0*/  ISETP.LT.AND P2, PT, R228, UR30, !P0 ;  /* 0x0000001ee4007c0c */ /* 0x000fe2000c741270 */
[----:B------:R-:W-:Y:S01]  /*928d0*/  ULDC UR30, c[0x0][0x228] ;  /* 0x00008a00001e7ab9 */ /* 0x000fe20000000800 */
[----:B------:R-:W-:Y:S01]  /*928e0*/  ISETP.LT.AND P1, PT, R227, UR31, !P0 ;  /* 0x0000001fe3007c0c */ /* 0x000fe2000c721270 */
[----:B------:R-:W-:Y:S01]  /*928f0*/  ULDC UR31, c[0x0][0x228] ;  /* 0x00008a00001f7ab9 */ /* 0x000fe20000000800 */
[----:B------:R-:W-:-:S07]  /*92900*/  ULDC UR38, c[0x0][0x228] ;  /* 0x00008a0000267ab9 */ /* 0x000fce0000000800 */
[----:B------:R-:W-:-:S04]  /*92910*/  @P3 LOP3.LUT R121, R121, 0x10000000, RZ, 0xfc, !PT ;  /* 0x1000000079793812 */ /* 0x000fc800078efcff */
[----:B------:R-:W-:-:S04]  /*92920*/  LOP3.LUT R121, R121, 0xf7ffffff, RZ, 0xc0, !PT ;  /* 0xf7ffffff79797812 */ /* 0x000fc800078ec0ff */
[----:B------:R-:W-:Y:S02]  /*92930*/  @P2 LOP3.LUT R121, R121, 0x8000000, RZ, 0xfc, !PT ;  /* 0x0800000079792812 */ /* 0x000fe400078efcff */
[----:B------:R-:W-:Y:S01]  /*92940*/  ISETP.LT.AND P0, PT, R226, UR12, !P0 ;  /* 0x0000000ce2007c0c */ /* 0x000fe2000c701270 */
[----:B------:R-:W-:Y:S01]  /*92950*/  ULDC UR12, c[0x0][0x228] ;  /* 0x00008a00000c7ab9 */ /* 0x000fe20000000800 */
[----:B------:R-:W-:-:S04]  /*92960*/  LOP3.LUT R121, R121, 0xfbffffff, RZ, 0xc0, !PT ;  /* 0xfbffffff79797812 */ /* 0x000fc800078ec0ff */
[----:B------:R-:W-:-:S04]  /*92970*/  @P1 LOP3.LUT R121, R121, 0x4000000, RZ, 0xfc, !PT ;  /* 0x0400000079791812 */ /* 0x000fc800078efcff */
[----:B------:R-:W-:-:S04]  /*92980*/  LOP3.LUT R121, R121, 0xfdffffff, RZ, 0xc0, !PT ;  /* 0xfdffffff79797812 */ /* 0x000fc800078ec0ff */
[----:B------:R-:W-:Y:S02]  /*92990*/  @P0 LOP3.LUT R121, R121, 0x2000000, RZ, 0xfc, !PT ;  /* 0x0200000079790812 */ /* 0x000fe400078efcff */
[----:B------:R-:W-:Y:S01]  /*929a0*/  ISETP.GE.AND P0, PT, R122, UR9, PT ;  /* 0x000000097a007c0c */ /* 0x000fe2000bf06270 */
[----:B------:R-:W-:-:S03]  /*929b0*/  ULDC.64 UR8, c[0x0][0x228] ;  /* 0x00008a0000087ab9 */ /* 0x000fc60000000a00 */
[----:B------:R-:W-:Y:S01]  /*929c0*/  ISETP.LT.AND P3, PT, R229, UR25, !P0 ;  /* 0x00000019e5007c0c */ /* 0x000fe2000c761270 */
[----:B------:R-:W-:Y:S01]  /*929d0*/  ULDC UR25, c[0x0][0x228] ;  /* 0x00008a0000197ab9 */ /* 0x000fe20000000800 */
[----:B------:R-:W-:Y:S01]  /*929e0*/  ISETP.LT.AND P2, PT, R228, UR41, !P0 ;  /* 0x00000029e4007c0c */ /* 0x000fe2000c741270 */
[----:B------:R-:W-:Y:S01]  /*929f0*/  ULDC UR41, c[0x0][0x228] ;  /* 0x00008a0000297ab9 */ /* 0x000fe20000000800 */
[----:B------:R-:W-:Y:S02]  /*92a00*/  LOP3.LUT R121, R121, 0xfeffffff, RZ, 0xc0, !PT ;  /* 0xfeffffff79797812 */ /* 0x000fe400078ec0ff */
[----:B------:R-:W-:Y:S01]  /*92a10*/  ISETP.LT.AND P1, PT, R227, UR40, !P0 ;  /* 0x00000028e3007c0c */ /* 0x000fe2000c721270 */
[----:B------:R-:W-:-:S06]  /*92a20*/  ULDC UR40, c[0x0][0x228] ;  /* 0x00008a0000287ab9 */ /* 0x000fcc0000000800 */
[----:B------:R-:W-:-:S04]  /*92a30*/  @P3 LOP3.LUT R121, R121, 0x1000000, RZ, 0xfc, !PT ;  /* 0x0100000079793812 */ /* 0x000fc800078efcff */
[----:B------:R-:W-:-:S04]  /*92a40*/  LOP3.LUT R121, R121, 0xff7fffff, RZ, 0xc0, !PT ;  /* 0xff7fffff79797812 */ /* 0x000fc800078ec0ff */
[----:B------:R-:W-:Y:S02]  /*92a50*/  @P2 LOP3.LUT R121, R121, 0x800000, RZ, 0xfc, !PT ;  /* 0x0080000079792812 */ /* 0x000fe400078efcff */
[----:B------:R-:W-:Y:S01]  /*92a60*/  ISETP.LT.AND P0, PT, R226, UR10, !P0 ;  /* 0x0000000ae2007c0c */ /* 0x000fe2000c701270 */
[----:B------:R-:W-:Y:S01]  /*92a70*/  ULDC UR10, c[0x0][0x228] ;  /* 0x00008a00000a7ab9 */ /* 0x000fe20000000800 */
[----:B------:R-:W-:-:S04]  /*92a80*/  LOP3.LUT R121, R121, 0xffbfffff, RZ, 0xc0, !PT ;  /* 0xffbfffff79797812 */ /* 0x000fc800078ec0ff */
[----:B------:R-:W-:Y:S02]  /*92a90*/  @P1 LOP3.LUT R121, R121, 0x400000, RZ, 0xfc, !PT ;  /* 0x0040000079791812 */ /* 0x000fe400078efcff */
[----:B------:R-:W-:Y:S02]  /*92aa0*/  IADD3 R122, R225, 0x79, RZ ;  /* 0x00000079e17a7810 */ /* 0x000fe40007ffe0ff */
[----:B------:R-:W-:-:S04]  /*92ab0*/  LOP3.LUT R121, R121, 0xffdfffff, RZ, 0xc0, !PT ;  /* 0xffdfffff79797812 */ /* 0x000fc800078ec0ff */
[----:B------:R-:W-:Y:S02]  /*92ac0*/  @P0 LOP3.LUT R121, R121, 0x200000, RZ, 0xfc, !PT ;  /* 0x0020000079790812 */ /* 0x000fe400078efcff */
[----:B------:R-:W-:Y:S02]  /*92ad0*/  ISETP.GE.AND P0, PT, R122, UR5, PT ;  /* 0x000000057a007c0c */ /* 0x000fe4000bf06270 */
[----:B------:R-:W-:Y:S01]  /*92ae0*/  LOP3.LUT R121, R121, 0xffefffff, RZ, 0xc0, !PT ;  /* 0xffefffff79797812 */ /* 0x000fe200078ec0ff */
[----:B------:R-:W-:Y:S01]  /*92af0*/  VIADD R122, R225, 0x78 ;  /* 0x00000078e17a7836 */ /* 0x000fe20000000000 */
[----:B------:R-:W-:Y:S01]  /*92b00*/  ISETP.LT.AND P3, PT, R229, UR15, !P0 ;  /* 0x0000000fe5007c0c */ /* 0x000fe2000c761270 */
[----:B------:R-:W-:Y:S01]  /*92b10*/  ULDC.64 UR4, c[0x0][0x228] ;  /* 0x00008a0000047ab9 */ /* 0x000fe20000000a00 */
[----:B------:R-:W-:Y:S01]  /*92b20*/  ISETP.LT.AND P2, PT, R228, UR37, !P0 ;  /* 0x00000025e4007c0c */ /* 0x000fe2000c741270 */
[----:B------:R-:W-:Y:S01]  /*92b30*/  ULDC UR15, c[0x0][0x228] ;  /* 0x00008a00000f7ab9 */ /* 0x000fe20000000800 */
[----:B------:R-:W-:Y:S01]  /*92b40*/  ISETP.LT.AND P1, PT, R227, UR36, !P0 ;  /* 0x00000024e3007c0c */ /* 0x000fe2000c721270 */
[----:B------:R-:W-:-:S08]  /*92b50*/  ULDC UR36, c[0x0][0x228] ;  /* 0x00008a0000247ab9 */ /* 0x000fd00000000800 */
[----:B------:R-:W-:Y:S01]  /*92b60*/  @P3 LOP3.LUT R121, R121, 0x100000, RZ, 0xfc, !PT ;  /* 0x0010000079793812 */ /* 0x000fe200078efcff */
[----:B------:R-:W-:-:S03]  /*92b70*/  ULDC UR37, c[0x0][0x228] ;  /* 0x00008a0000257ab9 */ /* 0x000fc60000000800 */
        /* <DEDUP_REMOVED lines=17> */
[----:B------:R-:W-:Y:S01]  /*92c90*/  IADD3 R123, R225, 0x6a, RZ ;  /* 0x0000006ae17b7810 */ /* 0x000fe20007ffe0ff */
[----:B------:R-:W-:-:S06]  /*92ca0*/  ULDC UR34, c[0x0][0x228] ;  /* 0x00008a0000227ab9 */ /* 0x000fcc0000000800 */
        /* <DEDUP_REMOVED lines=13> */
[----:B------:R-:W-:Y:S01]  /*92d80*/  ULDC UR33, c[0x0][0x228] ;  /* 0x00008a0000217ab9 */ /* 0x000fe20000000800 */
[----:B------:R-:W-:Y:S02]  /*92d90*/  LOP3.LUT R121, R121, 0xffffefff, RZ, 0xc0, !PT ;  /* 0xffffefff79797812 */ /* 0x000fe400078ec0ff */
[----:B------:R-:W-:Y:S01]  /*92da0*/  ISETP.LT.AND P1, PT, R227, UR22, !P0 ;  /* 0x00000016e3007c0c */ /* 0x000fe2000c721270 */
[----:B------:R-:W-:-:S06]  /*92db0*/  ULDC.64 UR22, c[0x0][0x228] ;  /* 0x00008a0000167ab9 */ /* 0x000fcc0000000a00 */
        /* <DEDUP_REMOVED lines=13> */
[----:B------:R-:W-:Y:S01]  /*92e90*/  ULDC UR11, c[0x0][0x228] ;  /* 0x00008a00000b7ab9 */ /* 0x000fe20000000800 */
[----:B------:R-:W-:Y:S01]  /*92ea0*/  ISETP.LT.AND P2, PT, R228, UR28, !P0 ;  /* 0x0000001ce4007c0c */ /* 0x000fe2000c741270 */
[----:B------:R-:W-:Y:S01]  /*92eb0*/  ULDC.64 UR28, c[0x0][0x228] ;  /* 0x00008a00001c7ab9 */ /* 0x000fe20000000a00 */
[----:B------:R-:W-:Y:S01]  /*92ec0*/  ISETP.LT.AND P1, PT, R227, UR32, !P0 ;  /* 0x00000020e3007c0c */ /* 0x000fe2000c721270 */
[----:B------:R-:W-:-:S08]  /*92ed0*/  ULDC UR32, c[0x0][0x228] ;  /* 0x00008a0000207ab9 */ /* 0x000fd00000000800 */
        /* <DEDUP_REMOVED lines=28> */
[----:B------:R-:W-:Y:S01]  /*930a0*/  ISETP.LT.AND P2, PT, R228, UR7, !P0 ;  /* 0x00000007e4007c0c */ /* 0x000fe2000c741270 */
[----:B------:R-:W-:Y:S01]  /*930b0*/  ULDC UR7, c[0x0][0x228] ;  /* 0x00008a0000077ab9 */ /* 0x000fe20000000800 */
[----:B------:R-:W-:Y:S02]  /*930c0*/  ISETP.LT.AND P1, PT, R227, UR26, !P0 ;  /* 0x0000001ae3007c0c */ /* 0x000fe4000c721270 */
[----:B------:R-:W-:Y:S01]  /*930d0*/  ISETP.LT.AND P3, PT, R229, UR27, !P0 ;  /* 0x0000001be5007c0c */ /* 0x000fe2000c761270 */
[----:B------:R-:W-:Y:S01]  /*930e0*/  ULDC.64 UR26, c[0x0][0x228] ;  /* 0x00008a00001a7ab9 */ /* 0x000fe20000000a00 */
[----:B------:R-:W-:-:S07]  /*930f0*/  ISETP.LT.AND P0, PT, R226, UR20, !P0 ;  /* 0x00000014e2007c0c */ /* 0x000fce000c701270 */
[----:B------:R-:W-:-:S04]  /*93100*/  @P2 LOP3.LUT R120, R120, 0x80000000, RZ, 0xfc, !PT ;  /* 0x8000000078782812 */ /* 0x000fc800078efcff */
[----:B------:R-:W-:-:S04]  /*93110*/  LOP3.LUT R120, R120, 0xbfffffff, RZ, 0xc0, !PT ;  /* 0xbfffffff78787812 */ /* 0x000fc800078ec0ff */
[----:B------:R-:W-:Y:S02]  /*93120*/  @P1 LOP3.LUT R120, R120, 0x40000000, RZ, 0xfc, !PT ;  /* 0x4000000078781812 */ /* 0x000fe400078efcff */
[----:B------:R-:W-:Y:S02]  /*93130*/  IADD3 R122, R225, 0x73, RZ ;  /* 0x00000073e17a7810 */ /* 0x000fe40007ffe0ff */
[----:B------:R-:W-:Y:S02]  /*93140*/  LOP3.LUT R120, R120, 0xdfffffff, RZ, 0xc0, !PT ;  /* 0xdfffffff78787812 */ /* 0x000fe400078ec0ff */
[----:B------:R-:W-:Y:S02]  /*93150*/  LOP3.LUT R121, R121, 0xfffffffe, RZ, 0xc0, !PT ;  /* 0xfffffffe79797812 */ /* 0x000fe400078ec0ff */
[----:B------:R-:W-:Y:S02]  /*93160*/  @P0 LOP3.LUT R120, R120, 0x20000000, RZ, 0xfc, !PT ;  /* 0x2000000078780812 */ /* 0x000fe400078efcff */
[----:B------:R-:W-:-:S02]  /*93170*/  ISETP.GE.AND P0, PT, R122, UR19, PT ;  /* 0x000000137a007c0c */ /* 0x000fc4000bf06270 */
        /* <DEDUP_REMOVED lines=9> */
[----:B------:R-:W-:Y:S01]  /*93210*/  LOP3.LUT R118, R118, 0x7fffffff, RZ, 0xc0, !PT ;  /* 0x7fffffff76767812 */ /* 0x000fe200078ec0ff */
        /* <DEDUP_REMOVED lines=27> */
[----:B------:R-:W-:-:S04]  /*933d0*/  ISETP.GE.AND P0, PT, R122, UR29, PT ;  /* 0x0000001d7a007c0c */ /* 0x000fc8000bf06270 */
[----:B------:R-:W-:Y:S01]  /*933e0*/  ISETP.LT.AND P3, PT, R229, UR28, !P0 ;  /* 0x0000001ce5007c0c */ /* 0x000fe2000c761270 */
[----:B------:R-:W-:Y:S01]  /*933f0*/  ULDC.64 UR28, c[0x0][0x228] ;  /* 0x00008a00001c7ab9 */ /* 0x000fe20000000a00 */
        /* <DEDUP_REMOVED lines=20> */
[----:B------:R-:W-:-:S10]  /*93540*/  ULDC UR57, c[0x0][0x228] ;  /* 0x00008a0000397ab9 */ /* 0x000fd40000000800 */
[----:B------:R-:W-:Y:S02]  /*93550*/  @P1 LOP3.LUT R120, R120, 0x10000, RZ, 0xfc, !PT ;  /* 0x0001000078781812 */ /* 0x000fe400078efcff */
[----:B------:R-:W-:Y:S01]  /*93560*/  ISETP.LT.AND P1, PT, R227, UR54, !P0 ;  /* 0x00000036e3007c0c */ /* 0x000fe2000c721270 */
[----:B------:R-:W-:Y:S01]  /*93570*/  ULDC UR54, c[0x0][0x228] ;  /* 0x00008a0000367ab9 */ /* 0x000fe20000000800 */
        /* <DEDUP_REMOVED lines=63> */
[----:B------:R-:W-:Y:S01]  /*93970*/  VIADD R122, R225, 0x6b ;  /* 0x0000006be17a7836 */ /* 0x000fe20000000000 */
[----:B------:R-:W-:Y:S01]  /*93980*/  LOP3.LUT R120, R120, 0xfffffffe, RZ, 0xc0, !PT ;  /* 0xfffffffe78787812 */ /* 0x000fe200078ec0ff */
[----:B------:R-:W-:Y:S01]  /*93990*/  ULDC.64 UR28, c[0x0][0x228] ;  /* 0x00008a00001c7ab9 */ /* 0x000fe20000000a00 */
[----:B------:R-:W-:Y:S02]  /*939a0*/  ISETP.LT.AND P2, PT, R228, UR30, !P0 ;  /* 0x0000001ee4007c0c */ /* 0x000fe4000c741270 */
[----:B------:R-:W-:Y:S02]  /*939b0*/  ISETP.LT.AND P1, PT, R227, UR31, !P0 ;  /* 0x0000001fe3007c0c */ /* 0x000fe4000c721270 */
[----:B------:R-:W-:Y:S01]  /*939c0*/  ISETP.LT.AND P3, PT, R229, UR38, !P0 ;  /* 0x00000026e5007c0c */ /* 0x000fe2000c761270 */
[----:B------:R-:W-:Y:S01]  /*939d0*/  UMOV UR18, UR28 ;  /* 0x0000001c00127c82 */ /* 0x000fe20008000000 */
[----:B------:R-:W-:Y:S01]  /*939e0*/  ISETP.LT.AND P0, PT, R226, UR22, !P0 ;  /* 0x00000016e2007c0c */ /* 0x000fe2000c701270 */
[----:B------:R-:W-:-:S06]  /*939f0*/  ULDC UR30, c[0x0][0x228] ;  /* 0x00008a00001e7ab9 */ /* 0x000fcc0000000800 */
[----:B------:R-:W-:Y:S01]  /*93a00*/  @P2 LOP3.LUT R119, R119, 0x80000000, RZ, 0xfc, !PT ;  /* 0x8000000077772812 */ /* 0x000fe200078efcff */
[----:B------:R-:W-:Y:S01]  /*93a10*/  UMOV UR31, UR29 ;  /* 0x0000001d001f7c82 */ /* 0x000fe20008000000 */
[----:B------:R-:W-:Y:S01]  /*93a20*/  ULDC UR29, c[0x0][0x228] ;  /* 0x00008a00001d7ab9 */ /* 0x000fe20000000800 */
[----:B------:R-:W-:Y:S01]  /*93a30*/  ULDC UR38, c[0x0][0x228] ;  /* 0x00008a0000267ab9 */ /* 0x000fe20000000800 */
[----:B------:R-:W-:Y:S01]  /*93a40*/  LOP3.LUT R119, R119, 0xbfffffff, RZ, 0xc0, !PT ;  /* 0xbfffffff77777812 */ /* 0x000fe200078ec0ff */
[----:B------:R-:W-:Y:S01]  /*93a50*/  ULDC UR28, c[0x0][0x228] ;  /* 0x00008a00001c7ab9 */ /* 0x000fe20000000800 */
[----:B------:R-:W-:Y:S01]  /*93a60*/  @P3 LOP3.LUT R120, R120, 0x1, RZ, 0xfc, !PT ;  /* 0x0000000178783812 */ /* 0x000fe200078efcff */
[----:B------:R-:W-:Y:S01]  /*93a70*/  ULDC UR22, c[0x0][0x228] ;  /* 0x00008a0000167ab9 */ /* 0x000fe20000000800 */
[----:B------:R-:W-:-:S04]  /*93a80*/  @P1 LOP3.LUT R119, R119, 0x40000000, RZ, 0xfc, !PT ;  /* 0x4000000077771812 */ /* 0x000fc800078efcff */
[----:B------:R-:W-:-:S04]  /*93a90*/  LOP3.LUT R119, R119, 0xdfffffff, RZ, 0xc0, !PT ;  /* 0xdfffffff77777812 */ /* 0x000fc800078ec0ff */
[----:B------:R-:W-:Y:S02]  /*93aa0*/  @P0 LOP3.LUT R119, R119, 0x20000000, RZ, 0xfc, !PT ;  /* 0x2000000077770812 */ /* 0x000fe400078efcff */
[----:B------:R-:W-:Y:S01]  /*93ab0*/  ISETP.GE.AND P0, PT, R122, UR21, PT ;  /* 0x000000157a007c0c */ /* 0x000fe2000bf06270 */
[----:B------:R-:W-:-:S03]  /*93ac0*/  ULDC.64 UR20, c[0x0][0x228] ;  /* 0x00008a0000147ab9 */ /* 0x000fc60000000a00 */
[----:B------:R-:W-:Y:S02]  /*93ad0*/  ISETP.LT.AND P3, PT, R229, UR16, !P0 ;  /* 0x00000010e5007c0c */ /* 0x000fe4000c761270 */
[----:B------:R-:W-:Y:S01]  /*93ae0*/  ISETP.LT.AND P2, PT, R228, UR17, !P0 ;  /* 0x00000011e4007c0c */ /* 0x000fe2000c741270 */
[----:B------:R-:W-:Y:S01]  /*93af0*/  ULDC.64 UR16, c[0x0][0x228] ;  /* 0x00008a0000107ab9 */ /* 0x000fe20000000a00 */
[----:B------:R-:W-:Y:S02]  /*93b00*/  LOP3.LUT R119, R119, 0xefffffff, RZ, 0xc0, !PT ;  /* 0xefffffff77777812 */ /* 0x000fe400078ec0ff */
[----:B------:R-:W-:-:S07]  /*93b10*/  ISETP.LT.AND P1, PT, R227, UR25, !P0 ;  /* 0x00000019e3007c0c */ /* 0x000fce000c721270 */
        /* <DEDUP_REMOVED lines=11> */
[----:B------:R-:W-:Y:S01]  /*93bd0*/  IMAD.U32 R146, RZ, RZ, UR17 ;  /* 0x00000011ff927e24 */ /* 0x000fe2000f8e00ff */
[----:B------:R-:W-:Y:S01]  /*93be0*/  ISETP.LT.AND P3, PT, R229, UR20, !P0 ;  /* 0x00000014e5007c0c */ /* 0x000fe2000c761270 */
[----:B------:R-:W-:Y:S01]  /*93bf0*/  ULDC.64 UR26, c[0x0][0x228] ;  /* 0x00008a00001a7ab9 */ /* 0x000fe20000000a00 */
[----:B------:R-:W-:Y:S02]  /*93c00*/  ISETP.LT.AND P2, PT, R228, UR36, !P0 ;  /* 0x00000024e4007c0c */ /* 0x000fe4000c741270 */
[----:B------:R-:W-:-:S09]  /*93c10*/  ISETP.LT.AND P1, PT, R227, UR15, !P0 ;  /* 0x0000000fe3007c0c */ /* 0x000fd2000c721270 */
[----:B------:R-:W-:Y:S02]  /*93c20*/  @P3 LOP3.LUT R119, R119, 0x1000000, RZ, 0xfc, !PT ;  /* 0x0100000077773812 */ /* 0x000fe400078efcff */
[----:B------:R-:W-:Y:S01]  /*93c30*/  IADD3 R123, R225, 0x68, RZ ;  /* 0x00000068e17b7810 */ /* 0x000fe20007ffe0ff */
[----:B------:R-:W-:Y:S01]  /*93c40*/  UMOV UR25, UR27 ;  /* 0x0000001b00197c82 */ /* 0x000fe20008000000 */
[----:B------:R-:W-:Y:S01]  /*93c50*/  LOP3.LUT R119, R119, 0xff7fffff, RZ, 0xc0, !PT ;  /* 0xff7fffff77777812 */ /* 0x000fe200078ec0ff */
[----:B------:R-:W-:-:S03]  /*93c60*/  ULDC UR36, c[0x0][0x228] ;  /* 0x00008a0000247ab9 */ /* 0x000fc60000000800 */
[----:B------:R-:W-:Y:S02]  /*93c70*/  @P2 LOP3.LUT R119, R119, 0x800000, RZ, 0xfc, !PT ;  /* 0x0080000077772812 */ /* 0x000fe400078efcff */
[----:B------:R-:W-:Y:S01]  /*93c80*/  ISETP.LT.AND P0, PT, R226, UR16, !P0 ;  /* 0x00000010e2007c0c */ /* 0x000fe2000c701270 */
[----:B------:R-:W-:Y:S01]  /*93c90*/  ULDC.64 UR16, c[0x0][0x228] ;  /* 0x00008a0000107ab9 */ /* 0x000fe20000000a00 */
[----:B------:R-:W-:-:S04]  /*93ca0*/  LOP3.LUT R119, R119, 0xffbfffff, RZ, 0xc0, !PT ;  /* 0xffbfffff77777812 */ /* 0x000fc800078ec0ff */
[----:B------:R-:W-:-:S04]  /*93cb0*/  @P1 LOP3.LUT R119, R119, 0x400000, RZ, 0xfc, !PT ;  /* 0x0040000077771812 */ /* 0x000fc800078efcff */
[----:B------:R-:W-:-:S04]  /*93cc0*/  LOP3.LUT R119, R119, 0xffdfffff, RZ, 0xc0, !PT ;  /* 0xffdfffff77777812 */ /* 0x000fc800078ec0ff */
[----:B------:R-:W-:Y:S02]  /*93cd0*/  @P0 LOP3.LUT R119, R119, 0x200000, RZ, 0xfc, !PT ;  /* 0x0020000077770812 */ /* 0x000fe400078efcff */
[----:B------:R-:W-:Y:S01]  /*93ce0*/  ISETP.GE.AND P0, PT, R122, UR19, PT ;  /* 0x000000137a007c0c */ /* 0x000fe2000bf06270 */
[----:B------:R-:W-:Y:S01]  /*93cf0*/  UMOV UR15, UR26 ;  /* 0x0000001a000f7c82 */ /* 0x000fe20008000000 */
[----:B------:R-:W-:Y:S01]  /*93d00*/  LOP3.LUT R119, R119, 0xffefffff, RZ, 0xc0, !PT ;  /* 0xffefffff77777812 */ /* 0x000fe200078ec0ff */
[----:B------:R-:W-:Y:S01]  /*93d10*/  ULDC.64 UR18, c[0x0][0x228] ;  /* 0x00008a0000127ab9 */ /* 0x000fe20000000a00 */
[----:B------:R-:W-:Y:S01]  /*93d20*/  ISETP.LT.AND P3, PT, R229, UR16, !P0 ;  /* 0x00000010e5007c0c */ /* 0x000fe2000c761270 */
[----:B------:R-:W-:Y:S01]  /*93d30*/  VIADD R122, R225, 0x67 ;  /* 0x00000067e17a7836 */ /* 0x000fe20000000000 */
        /* <DEDUP_REMOVED lines=8> */
[----:B------:R-:W-:Y:S01]  /*93dc0*/  ULDC.64 UR14, c[0x0][0x228] ;  /* 0x00008a00000e7ab9 */ /* 0x000fe20000000a00 */
[----:B------:R-:W-:-:S04]  /*93dd0*/  LOP3.LUT R119, R119, 0xfffbffff, RZ, 0xc0, !PT ;  /* 0xfffbffff77777812 */ /* 0x000fc800078ec0ff */
[----:B------:R-:W-:-:S04]  /*93de0*/  @P1 LOP3.LUT R119, R119, 0x40000, RZ, 0xfc, !PT ;  /* 0x0004000077771812 */ /* 0x000fc800078efcff */
[----:B------:R-:W-:-:S04]  /*93df0*/  LOP3.LUT R119, R119, 0xfffdffff, RZ, 0xc0, !PT ;  /* 0xfffdffff77777812 */ /* 0x000fc800078ec0ff */
[----:B------:R-:W-:Y:S02]  /*93e00*/  @P0 LOP3.LUT R119, R119, 0x20000, RZ, 0xfc, !PT ;  /* 0x0002000077770812 */ /* 0x000fe400078efcff */
[----:B------:R-:W-:-:S04]  /*93e10*/  ISETP.GE.AND P0, PT, R123, UR23, PT ;  /* 0x000000177b007c0c */ /* 0x000fc8000bf06270 */
[----:B------:R-:W-:Y:S02]  /*93e20*/  ISETP.LT.AND P3, PT, R229, UR18, !P0 ;  /* 0x00000012e5007c0c */ /* 0x000fe4000c761270 */
[----:B------:R-:W-:Y:S01]  /*93e30*/  ISETP.LT.AND P2, PT, R228, UR35, !P0 ;  /* 0x00000023e4007c0c */ /* 0x000fe2000c741270 */
[----:B------:R-:W-:Y:S01]  /*93e40*/  UMOV UR16, UR26 ;  /* 0x0000001a00107c82 */ /* 0x000fe20008000000 */
[----:B------:R-:W-:Y:S01]  /*93e50*/  LOP3.LUT R119, R119, 0xfffeffff, RZ, 0xc0, !PT ;  /* 0xfffeffff77777812 */ /* 0x000fe200078ec0ff */
[----:B------:R-:W-:Y:S01]  /*93e60*/  ULDC UR35, c[0x0][0x228] ;  /* 0x00008a0000237ab9 */ /* 0x000fe20000000800 */
[----:B------:R-:W-:Y:S01]  /*93e70*/  ISETP.LT.AND P1, PT, R226, UR24, !P0 ;  /* 0x00000018e2007c0c */ /* 0x000fe2000c721270 */
[----:B------:R-:W-:-:S06]  /*93e80*/  ULDC UR26, c[0x0][0x228] ;  /* 0x00008a00001a7ab9 */ /* 0x000fcc0000000800 */
[----:B------:R-:W-:-:S04]  /*93e90*/  @P3 LOP3.LUT R119, R119, 0x10000, RZ, 0xfc, !PT ;  /* 0x0001000077773812 */ /* 0x000fc800078efcff */
[----:B------:R-:W-:-:S04]  /*93ea0*/  LOP3.LUT R119, R119, 0xffff7fff, RZ, 0xc0, !PT ;  /* 0xffff7fff77777812 */ /* 0x000fc800078ec0ff */
[----:B------:R-:W-:Y:S02]  /*93eb0*/  @P2 LOP3.LUT R119, R119, 0x8000, RZ, 0xfc, !PT ;  /* 0x0000800077772812 */ /* 0x000fe400078efcff */
[----:B------:R-:W-:Y:S02]  /*93ec0*/  ISETP.LT.AND P0, PT, R227, UR34, !P0 ;  /* 0x00000022e3007c0c */ /* 0x000fe4000c701270 */
[----:B------:R-:W-:Y:S01]  /*93ed0*/  IADD3 R123, R225, 0x65, RZ ;  /* 0x00000065e17b7810 */ /* 0x000fe20007ffe0ff */
[----:B------:R-:W-:Y:S01]  /*93ee0*/  UMOV UR24, UR27 ;  /* 0x0000001b00187c82 */ /* 0x000fe20008000000 */
[----:B------:R-:W-:Y:S01]  /*93ef0*/  LOP3.LUT R119, R119, 0xffffdfff, RZ, 0xc0, !PT ;  /* 0xffffdfff77777812 */ /* 0x000fe200078ec0ff */
[----:B------:R-:W-:Y:S01]  /*93f00*/  ULDC UR34, c[0x0][0x228] ;  /* 0x00008a0000227ab9 */ /* 0x000fe20000000800 */
[----:B------:R-:W-:Y:S01]  /*93f10*/  LOP3.LUT R116, R116, 0x7fffffff, RZ, 0xc0, !PT ;  /* 0x7fffffff74747812 */ /* 0x000fe200078ec0ff */
[----:B------:R-:W-:Y:S01]  /*93f20*/  ULDC UR27, c[0x0][0x228] ;  /* 0x00008a00001b7ab9 */ /* 0x000fe20000000800 */
        /* <DEDUP_REMOVED lines=8> */
[----:B------:R-:W-:Y:S02]  /*93fb0*/  ISETP.LT.AND P2, PT, R228, UR12, !P0 ;  /* 0x0000000ce4007c0c */ /* 0x000fe4000c741270 */
[----:B------:R-:W-:Y:S01]  /*93fc0*/  ISETP.LT.AND P1, PT, R227, UR13, !P0 ;  /* 0x0000000de3007c0c */ /* 0x000fe2000c721270 */
[----:B------:R-:W-:-:S08]  /*93fd0*/  ULDC.64 UR12, c[0x0][0x228] ;  /* 0x00008a00000c7ab9 */ /* 0x000fd00000000a00 */
        /* <DEDUP_REMOVED lines=12> */
[----:B------:R-:W-:Y:S02]  /*940a0*/  ISETP.LT.AND P3, PT, R229, UR12, !P0 ;  /* 0x0000000ce5007c0c */ /* 0x000fe4000c761270 */
[----:B------:R-:W-:Y:S01]  /*940b0*/  ISETP.LT.AND P2, PT, R228, UR33, !P0 ;  /* 0x00000021e4007c0c */ /* 0x000fe2000c741270 */
[----:B------:R-:W-:Y:S01]  /*940c0*/  IMAD.U32 R145, RZ, RZ, UR21 ;  /* 0x00000015ff917e24 */ /* 0x000fe2000f8e00ff */
[----:B------:R-:W-:Y:S01]  /*940d0*/  ISETP.LT.AND P1, PT, R227, UR11, !P0 ;  /* 0x0000000be3007c0c */ /* 0x000fe2000c721270 */
[----:B------:R-:W-:-:S08]  /*940e0*/  ULDC.64 UR20, c[0x0][0x228] ;  /* 0x00008a0000147ab9 */ /* 0x000fd00000000a00 */
[----:B------:R-:W-:Y:S01]  /*940f0*/  @P3 LOP3.LUT R119, R119, 0x100, RZ, 0xfc, !PT ;  /* 0x0000010077773812 */ /* 0x000fe200078efcff */
[----:B------:R-:W-:-:S03]  /*94100*/  ULDC UR33, c[0x0][0x228] ;  /* 0x00008a0000217ab9 */ /* 0x000fc60000000800 */
[----:B------:R-:W-:-:S04]  /*94110*/  LOP3.LUT R119, R119, 0xffffff7f, RZ, 0xc0, !PT ;  /* 0xffffff7f77777812 */ /* 0x000fc800078ec0ff */
[----:B------:R-:W-:Y:S02]  /*94120*/  @P2 LOP3.LUT R119, R119, 0x80, RZ, 0xfc, !PT ;  /* 0x0000008077772812 */ /* 0x000fe400078efcff */
[----:B------:R-:W-:Y:S01]  /*94130*/  ISETP.LT.AND P0, PT, R226, UR14, !P0 ;  /* 0x0000000ee2007c0c */ /* 0x000fe2000c701270 */
[----:B------:R-:W-:Y:S01]  /*94140*/  UMOV UR11, UR20 ;  /* 0x00000014000b7c82 */ /* 0x000fe20008000000 */
[----:B------:R-:W-:Y:S02]  /*94150*/  LOP3.LUT R119, R119, 0xffffffbf, RZ, 0xc0, !PT ;  /* 0xffffffbf77777812 */ /* 0x000fe400078ec0ff */
[----:B------:R-:W-:Y:S01]  /*94160*/  IADD3 R122, R225, 0x64, RZ ;  /* 0x00000064e17a7810 */ /* 0x000fe20007ffe0ff */
[----:B------:R-:W-:Y:S01]  /*94170*/  IMAD.U32 R144, RZ, RZ, UR21 ;  /* 0x00000015ff907e24 */ /* 0x000fe2000f8e00ff */
[----:B------:R-:W-:Y:S01]  /*94180*/  @P1 LOP3.LUT R119, R119, 0x40, RZ, 0xfc, !PT ;  /* 0x0000004077771812 */ /* 0x000fe200078efcff */
[----:B------:R-:W-:-:S03]  /*94190*/  ULDC UR14, c[0x0][0x228] ;  /* 0x00008a00000e7ab9 */ /* 0x000fc60000000800 */
[----:B------:R-:W-:-:S04]  /*941a0*/  LOP3.LUT R119, R119, 0xffffffdf, RZ, 0xc0, !PT ;  /* 0xffffffdf77777812 */ /* 0x000fc800078ec0ff */
[----:B------:R-:W-:Y:S02]  /*941b0*/  @P0 LOP3.LUT R119, R119, 0x20, RZ, 0xfc, !PT ;  /* 0x0000002077770812 */ /* 0x000fe400078efcff */
[----:B------:R-:W-:Y:S01]  /*941c0*/  ISETP.GE.AND P0, PT, R123, UR19, PT ;  /* 0x000000137b007c0c */ /* 0x000fe2000bf06270 */
[----:B------:R-:W-:-:S03]  /*941d0*/  ULDC.64 UR18, c[0x0][0x228] ;  /* 0x00008a0000127ab9 */ /* 0x000fc60000000a00 */
[----:B------:R-:W-:Y:S02]  /*941e0*/  ISETP.LT.AND P3, PT, R229, UR16, !P0 ;  /* 0x00000010e5007c0c */ /* 0x000fe4000c761270 */
[----:B------:R-:W-:Y:S02]  /*941f0*/  ISETP.LT.AND P2, PT, R228, UR32, !P0 ;  /* 0x00000020e4007c0c */ /* 0x000fe4000c741270 */
[----:B------:R-:W-:Y:S02]  /*94200*/  LOP3.LUT R119, R119, 0xffffffef, RZ, 0xc0, !PT ;  /* 0xffffffef77777812 */ /* 0x000fe400078ec0ff */
[----:B------:R-:W-:Y:S01]  /*94210*/  ISETP.LT.AND P1, PT, R227, UR10, !P0 ;  /* 0x0000000ae3007c0c */ /* 0x000fe2000c721270 */
[----:B------:R-:W-:Y:S01]  /*94220*/  UMOV UR12, UR18 ;  /* 0x00000012000c7c82 */ /* 0x000fe20008000000 */
[----:B------:R-:W-:Y:S01]  /*94230*/  VIADD R123, R225, 0x63 ;  /* 0x00000063e17b7836 */ /* 0x000fe20000000000 */
[----:B------:R-:W-:Y:S01]  /*94240*/  UMOV UR23, UR19 ;  /* 0x0000001300177c82 */ /* 0x000fe20008000000 */
[----:B------:R-:W-:Y:S01]  /*94250*/  UMOV UR20, UR61 ;  /* 0x0000003d00147c82 */ /* 0x000fe20008000000 */
[----:B------:R-:W-:Y:S01]  /*94260*/  UMOV UR21, UR25 ;  /* 0x0000001900157c82 */ /* 0x000fe20008000000 */
[----:B------:R-:W-:Y:S01]  /*94270*/  ULDC UR32, c[0x0][0x228] ;  /* 0x00008a0000207ab9 */ /* 0x000fe20000000800 */
[----:B------:R-:W-:Y:S01]  /*94280*/  @P3 LOP3.LUT R119, R119, 0x10, RZ, 0xfc, !PT ;  /* 0x0000001077773812 */ /* 0x000fe200078efcff */
[----:B------:R-:W-:Y:S01]  /*94290*/  ULDC.64 UR18, c[0x0][0x228] ;  /* 0x00008a0000127ab9 */ /* 0x000fe20000000a00 */
[----:B------:R-:W-:Y:S01]  /*942a0*/  ISETP.LT.AND P0, PT, R226, UR11, !P0 ;  /* 0x0000000be2007c0c */ /* 0x000fe2000c701270 */
[----:B------:R-:W-:Y:S01]  /*942b0*/  ULDC.64 UR10, c[0x0][0x228] ;  /* 0x00008a00000a7ab9 */ /* 0x000fe20000000a00 */
[----:B------:R-:W-:Y:S01]  /*942c0*/  LOP3.LUT R119, R119, 0xfffffff7, RZ, 0xc0, !PT ;  /* 0xfffffff777777812 */ /* 0x000fe200078ec0ff */
[----:B------:R-:W-:-:S03]  /*942d0*/  ULDC UR25, c[0x0][0x228] ;  /* 0x00008a0000197ab9 */ /* 0x000fc60000000800 */
[----:B------:R-:W-:-:S04]  /*942e0*/  @P2 LOP3.LUT R119, R119, 0x8, RZ, 0xfc, !PT ;  /* 0x0000000877772812 */ /* 0x000fc800078efcff */
[----:B------:R-:W-:-:S04]  /*942f0*/  LOP3.LUT R119, R119, 0xfffffffb, RZ, 0xc0, !PT ;  /* 0xfffffffb77777812 */ /* 0x000fc800078ec0ff */
[----:B------:R-:W-:-:S04]  /*94300*/  @P1 LOP3.LUT R119, R119, 0x4, RZ, 0xfc, !PT ;  /* 0x0000000477771812 */ /* 0x000fc800078efcff */
[----:B------:R-:W-:-:S04]  /*94310*/  LOP3.LUT R119, R119, 0xfffffffd, RZ, 0xc0, !PT ;  /* 0xfffffffd77777812 */ /* 0x000fc800078ec0ff */
[----:B------:R-:W-:Y:S02]  /*94320*/  @P0 LOP3.LUT R119, R119, 0x2, RZ, 0xfc, !PT ;  /* 0x0000000277770812 */ /* 0x000fe400078efcff */
[----:B------:R-:W-:-:S04]  /*94330*/  ISETP.GE.AND P0, PT, R122, UR15, PT ;  /* 0x0000000f7a007c0c */ /* 0x000fc8000bf06270 */
[----:B------:R-:W-:Y:S02]  /*94340*/  ISETP.LT.AND P2, PT, R228, UR8, !P0 ;  /* 0x00000008e4007c0c */ /* 0x000fe4000c741270 */
[----:B------:R-:W-:Y:S01]  /*94350*/  ISETP.LT.AND P1, PT, R227, UR9, !P0 ;  /* 0x00000009e3007c0c */ /* 0x000fe2000c721270 */
[----:B------:R-:W-:Y:S01]  /*94360*/  ULDC.64 UR8, c[0x0][0x228] ;  /* 0x00008a0000087ab9 */ /* 0x000fe20000000a00 */
[----:B------:R-:W-:Y:S02]  /*94370*/  ISETP.LT.AND P3, PT, R229, UR10, !P0 ;  /* 0x0000000ae5007c0c */ /* 0x000fe4000c761270 */
[----:B------:R-:W-:-:S07]  /*94380*/  ISETP.LT.AND P0, PT, R226, UR12, !P0 ;  /* 0x0000000ce2007c0c */ /* 0x000fce000c701270 */
[----:B------:R-:W-:-:S04]  /*94390*/  @P2 LOP3.LUT R118, R118, 0x80000000, RZ, 0xfc, !PT ;  /* 0x8000000076762812 */ /* 0x000fc800078efcff */
[----:B------:R-:W-:-:S04]  /*943a0*/  LOP3.LUT R118, R118, 0xbfffffff, RZ, 0xc0, !PT ;  /* 0xbfffffff76767812 */ /* 0x000fc800078ec0ff */
[----:B------:R-:W-:-:S04]  /*943b0*/  @P1 LOP3.LUT R118, R118, 0x40000000, RZ, 0xfc, !PT ;  /* 0x4000000076761812 */ /* 0x000fc800078efcff */
[----:B------:R-:W-:Y:S02]  /*943c0*/  LOP3.LUT R118, R118, 0xdfffffff, RZ, 0xc0, !PT ;  /* 0xdfffffff76767812 */ /* 0x000fe400078ec0ff */
[----:B------:R-:W-:Y:S02]  /*943d0*/  LOP3.LUT R119, R119, 0xfffffffe, RZ, 0xc0, !PT ;  /* 0xfffffffe77777812 */ /* 0x000fe400078ec0ff */
[----:B------:R-:W-:Y:S02]  /*943e0*/  @P0 LOP3.LUT R118, R118, 0x20000000, RZ, 0xfc, !PT ;  /* 0x2000000076760812 */ /* 0x000fe400078efcff */
[----:B------:R-:W-:Y:S01]  /*943f0*/  ISETP.GE.AND P0, PT, R123, UR13, PT ;  /* 0x0000000d7b007c0c */ /* 0x000fe2000bf06270 */
[----:B------:R-:W-:Y:S01]  /*94400*/  UMOV UR10, UR18 ;  /* 0x00000012000a7c82 */ /* 0x000fe20008000000 */
[----:B------:R-:W-:Y:S01]  /*94410*/  @P3 LOP3.LUT R119, R119, 0x1, RZ, 0xfc, !PT ;  /* 0x0000000177773812 */ /* 0x000fe200078efcff */
[----:B------:R-:W-:Y:S01]  /*94420*/  VIADD R122, R225, 0x62 ;  /* 0x00000062e17a7836 */ /* 0x000fe20000000000 */
[----:B------:R-:W-:Y:S01]  /*94430*/  ISETP.LT.AND P3, PT, R229, UR8, !P0 ;  /* 0x00000008e5007c0c */ /* 0x000fe2000c761270 */
[----:B------:R-:W-:Y:S01]  /*94440*/  ULDC.64 UR12, c[0x0][0x228] ;  /* 0x00008a00000c7ab9 */ /* 0x000fe20000000a00 */
[----:B------:R-:W-:-:S02]  /*94450*/  ISETP.LT.AND P2, PT, R228, UR6, !P0 ;  /* 0x00000006e4007c0c */ /* 0x000fc4000c741270 */
        /* <DEDUP_REMOVED lines=13> */
[----:B------:R-:W-:Y:S02]  /*94530*/  LOP3.LUT R118, R118, 0xfeffffff, RZ, 0xc0, !PT ;  /* 0xfeffffff76767812 */ /* 0x000fe400078ec0ff */
[----:B------:R-:W-:Y:S01]  /*94540*/  IADD3 R123, R225, 0x61, RZ ;  /* 0x00000061e17b7810 */ /* 0x000fe20007ffe0ff */
[----:B------:R-:W-:Y:S01]  /*94550*/  UMOV UR60, UR13 ;  /* 0x0000000d003c7c82 */ /* 0x000fe20008000000 */
[----:B------:R-:W-:Y:S01]  /*94560*/  ISETP.LT.AND P3, PT, R229, UR6, !P0 ;  /* 0x00000006e5007c0c */ /* 0x000fe2000c761270 */
[----:B------:R-:W-:Y:S01]  /*94570*/  ULDC.64 UR12, c[0x0][0x228] ;  /* 0x00008a00000c7ab9 */ /* 0x000fe20000000a00 */
[----:B------:R-:W-:Y:S01]  /*94580*/  ISETP.LT.AND P2, PT, R228, UR4, !P0 ;  /* 0x00000004e4007c0c */ /* 0x000fe2000c741270 */
[----:B------:R-:W-:Y:S01]  /*94590*/  ULDC.64 UR16, c[0x0][0x228] ;  /* 0x00008a0000107ab9 */ /* 0x000fe20000000a00 */
[----:B------:R-:W-:-:S09]  /*945a0*/  ISETP.LT.AND P1, PT, R227, UR5, !P0 ;  /* 0x00000005e3007c0c */ /* 0x000fd2000c721270 */
        /* <DEDUP_REMOVED lines=11> */
[----:B------:R-:W-:Y:S01]  /*94660*/  VIADD R122, R225, 0x60 ;  /* 0x00000060e17a7836 */ /* 0x000fe20000000000 */
[----:B------:R-:W-:Y:S01]  /*94670*/  ISETP.LT.AND P3, PT, R229, UR12, !P0 ;  /* 0x0000000ce5007c0c */ /* 0x000fe2000c761270 */
[----:B------:R-:W-:Y:S01]  /*94680*/  ULDC.64 UR10, c[0x0][0x228] ;  /* 0x00008a00000a7ab9 */ /* 0x000fe20000000a00 */
[----:B------:R-:W-:Y:S02]  /*94690*/  ISETP.LT.AND P2, PT, R228, UR41, !P0 ;  /* 0x00000029e4007c0c */ /* 0x000fe4000c741270 */
        /* <DEDUP_REMOVED lines=17> */
[----:B------:R-:W-:-:S09]  /*947b0*/  ISETP.LT.AND P1, PT, R227, UR46, !P0 ;  /* 0x0000002ee3007c0c */ /* 0x000fd2000c721270 */
[----:B------:R-:W-:-:S04]  /*947c0*/  @P3 LOP3.LUT R118, R118, 0x10000, RZ, 0xfc, !PT ;  /* 0x0001000076763812 */ /* 0x000fc800078efcff */
[----:B------:R-:W-:Y:S01]  /*947d0*/  LOP3.LUT R118, R118, 0xffff7fff, RZ, 0xc0, !PT ;  /* 0xffff7fff76767812 */ /* 0x000fe200078ec0ff */
[----:B------:R-:W-:-:S03]  /*947e0*/  UMOV UR4, UR16 ;  /* 0x0000001000047c82 */ /* 0x000fc60008000000 */
[----:B------:R-:W-:Y:S02]  /*947f0*/  @P2 LOP3.LUT R118, R118, 0x8000, RZ, 0xfc, !PT ;  /* 0x0000800076762812 */ /* 0x000fe400078efcff */
[----:B------:R-:W-:Y:S02]  /*94800*/  ISETP.LT.AND P0, PT, R226, UR4, !P0 ;  /* 0x00000004e2007c0c */ /* 0x000fe4000c701270 */
[----:B------:R-:W-:-:S04]  /*94810*/  LOP3.LUT R118, R118, 0xffffbfff, RZ, 0xc0, !PT ;  /* 0xffffbfff76767812 */ /* 0x000fc800078ec0ff */
[----:B------:R-:W-:-:S04]  /*94820*/  @P1 LOP3.LUT R118, R118, 0x4000, RZ, 0xfc, !PT ;  /* 0x0000400076761812 */ /* 0x000fc800078efcff */
[----:B------:R-:W-:-:S04]  /*94830*/  LOP3.LUT R118, R118, 0xffffdfff, RZ, 0xc0, !PT ;  /* 0xffffdfff76767812 */ /* 0x000fc800078ec0ff */
[----:B------:R-:W-:Y:S02]  /*94840*/  @P0 LOP3.LUT R118, R118, 0x2000, RZ, 0xfc, !PT ;  /* 0x0000200076760812 */ /* 0x000fe400078efcff */
[----:B------:R-:W-:-:S04]  /*94850*/  ISETP.GE.AND P0, PT, R123, UR7, PT ;  /* 0x000000077b007c0c */ /* 0x000fc8000bf06270 */
[----:B------:R-:W-:Y:S02]  /*94860*/  ISETP.LT.AND P3, PT, R229, UR8, !P0 ;  /* 0x00000008e5007c0c */ /* 0x000fe4000c761270 */
[----:B------:R-:W-:Y:S02]  /*94870*/  ISETP.LT.AND P2, PT, R228, UR50, !P0 ;  /* 0x00000032e4007c0c */ /* 0x000fe4000c741270 */
[----:B------:R-:W-:Y:S02]  /*94880*/  LOP3.LUT R118, R118, 0xffffefff, RZ, 0xc0, !PT ;  /* 0xffffefff76767812 */ /* 0x000fe400078ec0ff */
[----:B------:R-:W-:Y:S01]  /*94890*/  ISETP.LT.AND P1, PT, R227, UR49, !P0 ;  /* 0x00000031e3007c0c */ /* 0x000fe2000c721270 */
[----:B------:R-:W-:Y:S01]  /*948a0*/  UMOV UR12, UR17 ;  /* 0x00000011000c7c82 */ /* 0x000fe20008000000 */
[----:B------:R-:W-:Y:S01]  /*948b0*/  ULDC.64 UR16, c[0x0][0x228] ;  /* 0x00008a0000107ab9 */ /* 0x000fe20000000a00 */
[----:B------:R-:W-:-:S04]  /*948c0*/  IADD3 R122, R225, 0x5e, RZ ;  /* 0x0000005ee17a7810 */ /* 0x000fc80007ffe0ff */
[----:B------:R-:W-:Y:S01]  /*948d0*/  @P3 LOP3.LUT R118, R118, 0x1000, RZ, 0xfc, !PT ;  /* 0x0000100076763812 */ /* 0x000fe200078efcff */
[----:B------:R-:W-:Y:S01]  /*948e0*/  VIADD R123, R225, 0x5d ;  /* 0x0000005de17b7836 */ /* 0x000fe20000000000 */
[----:B------:R-:W-:Y:S02]  /*948f0*/  ULDC.64 UR48, c[0x0][0x228] ;  /* 0x00008a0000307ab9 */ /* 0x000fe40000000a00 */
[----:B------:R-:W-:Y:S01]  /*94900*/  LOP3.LUT R118, R118, 0xfffff7ff, RZ, 0xc0, !PT ;  /* 0xfffff7ff76767812 */ /* 0x000fe200078ec0ff */
[----:B------:R-:W-:-:S03]  /*94910*/  UMOV UR4, UR16 ;  /* 0x0000001000047c82 */ /* 0x000fc60008000000 */
        /* <DEDUP_REMOVED lines=14> */
[----:B------:R-:W-:-:S04]  /*94a00*/  UMOV UR4, UR48 ;  /* 0x0000003000047c82 */ /* 0x000fc80008000000 */
[----:B------:R-:W-:Y:S01]  /*94a10*/  @P3 LOP3.LUT R118, R118, 0x100, RZ, 0xfc, !PT ;  /* 0x0000010076763812 */ /* 0x000fe200078efcff */
[----:B------:R-:W-:Y:S01]  /*94a20*/  VIADD R122, R225, 0x5c ;  /* 0x0000005ce17a7836 */ /* 0x000fe20000000000 */
[----:B------:R-:W-:Y:S01]  /*94a30*/  UMOV UR61, UR49 ;  /* 0x00000031003d7c82 */ /* 0x000fe20008000000 */
[----:B------:R-:W-:Y:S01]  /*94a40*/  UMOV UR6, UR16 ;  /* 0x0000001000067c82 */ /* 0x000fe20008000000 */
[----:B------:R-:W-:Y:S01]  /*94a50*/  LOP3.LUT R118, R118, 0xffffff7f, RZ, 0xc0, !PT ;  /* 0xffffff7f76767812 */ /* 0x000fe200078ec0ff */
[----:B------:R-:W-:Y:S01]  /*94a60*/  ULDC.64 UR48, c[0x0][0x228] ;  /* 0x00008a0000307ab9 */ /* 0x000fe20000000a00 */
[----:B------:R-:W-:Y:S01]  /*94a70*/  ULDC UR55, c[0x0][0x228] ;  /* 0x00008a0000377ab9 */ /* 0x000fe20000000800 */
[----:B------:R-:W-:Y:S01]  /*94a80*/  MOV R125, UR61 ;  /* 0x0000003d007d7c02 */ /* 0x000fe20008000f00 */
[----:B------:R-:W-:Y:S01]  /*94a90*/  UMOV UR41, UR24 ;  /* 0x0000001800297c82 */ /* 0x000fe20008000000 */
[----:B------:R-:W-:Y:S01]  /*94aa0*/  @P2 LOP3.LUT R118, R118, 0x80, RZ, 0xfc, !PT ;  /* 0x0000008076762812 */ /* 0x000fe200078efcff */
[----:B------:R-:W-:Y:S01]  /*94ab0*/  UMOV UR18, UR19 ;  /* 0x0000001300127c82 */ /* 0x000fe20008000000 */
[----:B------:R-:W-:Y:S01]  /*94ac0*/  ISETP.LT.AND P0, PT, R226, UR6, !P0 ;  /* 0x00000006e2007c0c */ /* 0x000fe2000c701270 */
[----:B------:R-:W-:Y:S01]  /*94ad0*/  ULDC.64 UR6, c[0x0][0x228] ;  /* 0x00008a0000067ab9 */ /* 0x000fe20000000a00 */
[----:B------:R-:W-:Y:S01]  /*94ae0*/  LOP3.LUT R118, R118, 0xffffffbf, RZ, 0xc0, !PT ;  /* 0xffffffbf76767812 */ /* 0x000fe200078ec0ff */
[----:B------:R-:W-:Y:S01]  /*94af0*/  ULDC UR19, c[0x0][0x228] ;  /* 0x00008a0000137ab9 */ /* 0x000fe20000000800 */
[----:B------:R-:W-:Y:S01]  /*94b00*/  MOV R124, UR60 ;  /* 0x0000003c007c7c02 */ /* 0x000fe20008000f00 */
[----:B------:R-:W-:Y:S01]  /*94b10*/  UMOV UR50, UR17 ;  /* 0x0000001100327c82 */ /* 0x000fe20008000000 */
[----:B------:R-:W-:Y:S01]  /*94b20*/  @P1 LOP3.LUT R118, R118, 0x40, RZ, 0xfc, !PT ;  /* 0x0000004076761812 */ /* 0x000fe200078efcff */
[----:B------:R-:W-:Y:S01]  /*94b30*/  UMOV UR56, UR18 ;  /* 0x0000001200387c82 */ /* 0x000fe20008000000 */
[----:B------:R-:W-:Y:S01]  /*94b40*/  ULDC UR17, c[0x0][0x228] ;  /* 0x00008a0000117ab9 */ /* 0x000fe20000000800 */
[----:B------:R-:W-:Y:S01]  /*94b50*/  ULDC UR16, c[0x0][0x228] ;  /* 0x00008a0000107ab9 */ /* 0x000fe20000000800 */
[----:B------:R-:W-:Y:S01]  /*94b60*/  LOP3.LUT R118, R118, 0xffffffdf, RZ, 0xc0, !PT ;  /* 0xffffffdf76767812 */ /* 0x000fe200078ec0ff */
[----:B------:R-:W-:Y:S01]  /*94b70*/  ULDC UR24, c[0x0][0x228] ;  /* 0x00008a0000187ab9 */ /* 0x000fe20000000800 */
[----:B------:R-:W-:-:S02]  /*94b80*/  ULDC UR18, c[0x0][0x228] ;  /* 0x00008a0000127ab9 */ /* 0x000fc40000000800 */
[----:B------:R-:W-:Y:S02]  /*94b90*/  @P0 LOP3.LUT R118, R118, 0x20, RZ, 0xfc, !PT ;  /* 0x0000002076760812 */ /* 0x000fe400078efcff */
[----:B------:R-:W-:Y:S01]  /*94ba0*/  ISETP.GE.AND P0, PT, R123, UR11, PT ;  /* 0x0000000b7b007c0c */ /* 0x000fe2000bf06270 */
[----:B------:R-:W-:-:S03]  /*94bb0*/  ULDC.64 UR10, c[0x0][0x228] ;  /* 0x00008a00000a7ab9 */ /* 0x000fc60000000a00 */
[----:B------:R-:W-:Y:S02]  /*94bc0*/  ISETP.LT.AND P3, PT, R229, UR6, !P0 ;  /* 0x00000006e5007c0c */ /* 0x000fe4000c761270 */
[----:B------:R-:W-:Y:S02]  /*94bd0*/  ISETP.LT.AND P2, PT, R228, UR58, !P0 ;  /* 0x0000003ae4007c0c */ /* 0x000fe4000c741270 */
        /* <DEDUP_REMOVED lines=12> */
[----:B------:R-:W-:Y:S01]  /*94ca0*/  IADD3 R123, R225, 0x5b, RZ ;  /* 0x0000005be17b7810 */ /* 0x000fe20007ffe0ff */
[----:B------:R-:W-:Y:S01]  /*94cb0*/  ULDC.64 UR8, c[0x0][0x228] ;  /* 0x00008a0000087ab9 */ /* 0x000fe20000000a00 */
[----:B------:R-:W-:Y:S02]  /*94cc0*/  ISETP.LT.AND P2, PT, R228, UR59, !P0 ;  /* 0x0000003be4007c0c */ /* 0x000fe4000c741270 */
[----:B------:R-:W-:Y:S01]  /*94cd0*/  LOP3.LUT R118, R118, 0xfffffffe, RZ, 0xc0, !PT ;  /* 0xfffffffe76767812 */ /* 0x000fe200078ec0ff */
[----:B------:R-:W-:Y:S01]  /*94ce0*/  UMOV UR54, UR49 ;  /* 0x0000003100367c82 */ /* 0x000fe20008000000 */
[----:B------:R-:W-:Y:S01]  /*94cf0*/  ISETP.LT.AND P1, PT, R227, UR57, !P0 ;  /* 0x00000039e3007c0c */ /* 0x000fe2000c721270 */
[----:B------:R-:W-:Y:S01]  /*94d00*/  ULDC.64 UR48, c[0x0][0x228] ;  /* 0x00008a0000307ab9 */ /* 0x000fe20000000a00 */
[----:B------:R-:W-:Y:S01]  /*94d10*/  ISETP.LT.AND P3, PT, R229, UR10, !P0 ;  /* 0x0000000ae5007c0c */ /* 0x000fe2000c761270 */
[----:B------:R-:W-:Y:S01]  /*94d20*/  VIADD R122, R225, 0x5a ;  /* 0x0000005ae17a7836 */ /* 0x000fe20000000000 */
[----:B------:R-:W-:Y:S01]  /*94d30*/  ISETP.LT.AND P0, PT, R226, UR4, !P0 ;  /* 0x00000004e2007c0c */ /* 0x000fe2000c701270 */
[----:B------:R-:W-:-:S04]  /*94d40*/  ULDC.64 UR58, c[0x0][0x228] ;  /* 0x00008a00003a7ab9 */ /* 0x000fc80000000a00 */
[----:B------:R-:W-:-:S04]  /*94d50*/  @P2 LOP3.LUT R117, R117, 0x80000000, RZ, 0xfc, !PT ;  /* 0x8000000075752812 */ /* 0x000fc800078efcff */
[----:B------:R-:W-:-:S04]  /*94d60*/  LOP3.LUT R117, R117, 0xbfffffff, RZ, 0xc0, !PT ;  /* 0xbfffffff75757812 */ /* 0x000fc800078ec0ff */
[----:B------:R-:W-:-:S04]  /*94d70*/  @P1 LOP3.LUT R117, R117, 0x40000000, RZ, 0xfc, !PT ;  /* 0x4000000075751812 */ /* 0x000fc800078efcff */
[----:B------:R-:W-:-:S04]  /*94d80*/  LOP3.LUT R117, R117, 0xdfffffff, RZ, 0xc0, !PT ;  /* 0xdfffffff75757812 */ /* 0x000fc800078ec0ff */
[----:B------:R-:W-:Y:S02]  /*94d90*/  @P0 LOP3.LUT R117, R117, 0x20000000, RZ, 0xfc, !PT ;  /* 0x2000000075750812 */ /* 0x000fe400078efcff */
[----:B------:R-:W-:Y:S02]  /*94da0*/  ISETP.GE.AND P0, PT, R123, UR5, PT ;  /* 0x000000057b007c0c */ /* 0x000fe4000bf06270 */
[----:B------:R-:W-:Y:S02]  /*94db0*/  @P3 LOP3.LUT R118, R118, 0x1, RZ, 0xfc, !PT ;  /* 0x0000000176763812 */ /* 0x000fe400078efcff */
[----:B------:R-:W-:Y:S02]  /*94dc0*/  ISETP.LT.AND P3, PT, R229, UR8, !P0 ;  /* 0x00000008e5007c0c */ /* 0x000fe4000c761270 */
[----:B------:R-:W-:Y:S02]  /*94dd0*/  ISETP.LT.AND P2, PT, R228, UR52, !P0 ;  /* 0x00000034e4007c0c */ /* 0x000fe4000c741270 */
[----:B------:R-:W-:-:S02]  /*94de0*/  LOP3.LUT R117, R117, 0xefffffff, RZ, 0xc0, !PT ;  /* 0xefffffff75757812 */ /* 0x000fc400078ec0ff */
[----:B------:R-:W-:-:S07]  /*94df0*/  ISETP.LT.AND P1, PT, R227, UR51, !P0 ;  /* 0x00000033e3007c0c */ /* 0x000fce000c721270 */
[----:B------:R-:W-:-:S04]  /*94e00*/  @P3 LOP3.LUT R117, R117, 0x10000000, RZ, 0xfc, !PT ;  /* 0x1000000075753812 */ /* 0x000fc800078efcff */
        /* <DEDUP_REMOVED lines=15> */
[----:B------:R-:W-:-:S05]  /*94f00*/  ULDC.64 UR48, c[0x0][0x228] ;  /* 0x00008a0000307ab9 */ /* 0x000fca0000000a00 */
[----:B------:R-:W-:-:S04]  /*94f10*/  @P3 LOP3.LUT R117, R117, 0x1000000, RZ, 0xfc, !PT ;  /* 0x0100000075753812 */ /* 0x000fc800078efcff */
[----:B------:R-:W-:Y:S01]  /*94f20*/  LOP3.LUT R117, R117, 0xff7fffff, RZ, 0xc0, !PT ;  /* 0xff7fffff75757812 */ /* 0x000fe200078ec0ff */
[----:B------:R-:W-:-:S03]  /*94f30*/  UMOV UR6, UR48 ;  /* 0x0000003000067c82 */ /* 0x000fc60008000000 */
[----:B------:R-:W-:Y:S02]  /*94f40*/  @P2 LOP3.LUT R117, R117, 0x800000, RZ, 0xfc, !PT ;  /* 0x0080000075752812 */ /* 0x000fe400078efcff */
[----:B------:R-:W-:Y:S01]  /*94f50*/  ISETP.LT.AND P0, PT, R226, UR6, !P0 ;  /* 0x00000006e2007c0c */ /* 0x000fe2000c701270 */
[----:B------:R-:W-:Y:S01]  /*94f60*/  VIADD R123, R225, 0x59 ;  /* 0x00000059e17b7836 */ /* 0x000fe20000000000 */
[----:B------:R-:W-:Y:S01]  /*94f70*/  LOP3.LUT R117, R117, 0xffbfffff, RZ, 0xc0, !PT ;  /* 0xffbfffff75757812 */ /* 0x000fe200078ec0ff */
[----:B------:R-:W-:-:S03]  /*94f80*/  ULDC.64 UR6, c[0x0][0x228] ;  /* 0x00008a0000067ab9 */ /* 0x000fc60000000a00 */
        /* <DEDUP_REMOVED lines=43> */
[----:B------:R-:W-:-:S04]  /*95240*/  VIADD R122, R225, 0x56 ;  /* 0x00000056e17a7836 */ /* 0x000fc80000000000 */
[----:B------:R-:W-:Y:S01]  /*95250*/  @P3 LOP3.LUT R117, R117, 0x1000, RZ, 0xfc, !PT ;  /* 0x0000100075753812 */ /* 0x000fe200078efcff */
[----:B------:R-:W-:Y:S01]  /*95260*/  UMOV UR52, UR49 ;  /* 0x0000003100347c82 */ /* 0x000fe20008000000 */
[----:B------:R-:W-:Y:S01]  /*95270*/  UMOV UR55, UR21 ;  /* 0x0000001500377c82 */ /* 0x000fe20008000000 */
[----:B------:R-:W-:Y:S01]  /*95280*/  IADD3 R123, R225, 0x55, RZ ;  /* 0x00000055e17b7810 */ /* 0x000fe20007ffe0ff */
[----:B------:R-:W-:Y:S01]  /*95290*/  UMOV UR13, UR59 ;  /* 0x0000003b000d7c82 */ /* 0x000fe20008000000 */
[----:B------:R-:W-:Y:S01]  /*952a0*/  LOP3.LUT R117, R117, 0xfffff7ff, RZ, 0xc0, !PT ;  /* 0xfffff7ff75757812 */ /* 0x000fe200078ec0ff */
[----:B------:R-:W-:Y:S01]  /*952b0*/  UMOV UR4, UR44 ;  /* 0x0000002c00047c82 */ /* 0x000fe20008000000 */
[----:B------:R-:W-:Y:S01]  /*952c0*/  UMOV UR49, UR20 ;  /* 0x0000001400317c82 */ /* 0x000fe20008000000 */
[----:B------:R-:W-:Y:S01]  /*952d0*/  ULDC UR21, c[0x0][0x228] ;  /* 0x00008a0000157ab9 */ /* 0x000fe20000000800 */
[----:B------:R-:W-:Y:S01]  /*952e0*/  @P2 LOP3.LUT R117, R117, 0x800, RZ, 0xfc, !PT ;  /* 0x0000080075752812 */ /* 0x000fe200078efcff */
[----:B------:R-:W-:Y:S01]  /*952f0*/  UMOV UR58, UR12 ;  /* 0x0000000c003a7c82 */ /* 0x000fe20008000000 */
[----:B------:R-:W-:Y:S01]  /*95300*/  ISETP.LT.AND P0, PT, R226, UR4, !P0 ;  /* 0x00000004e2007c0c */ /* 0x000fe2000c701270 */
[----:B------:R-:W-:Y:S01]  /*95310*/  ULDC.64 UR4, c[0x0][0x228] ;  /* 0x00008a0000047ab9 */ /* 0x000fe20000000a00 */
[----:B------:R-:W-:Y:S01]  /*95320*/  LOP3.LUT R117, R117, 0xfffffbff, RZ, 0xc0, !PT ;  /* 0xfffffbff75757812 */ /* 0x000fe200078ec0ff */
[----:B------:R-:W-:Y:S01]  /*95330*/  UMOV UR51, UR15 ;  /* 0x0000000f00337c82 */ /* 0x000fe20008000000 */
[----:B------:R-:W-:Y:S01]  /*95340*/  UMOV UR61, UR49 ;  /* 0x00000031003d7c82 */ /* 0x000fe20008000000 */
[----:B------:R-:W-:Y:S01]  /*95350*/  UMOV UR53, UR54 ;  /* 0x0000003600357c82 */ /* 0x000fe20008000000 */
[----:B------:R-:W-:Y:S01]  /*95360*/  @P1 LOP3.LUT R117, R117, 0x400, RZ, 0xfc, !PT ;  /* 0x0000040075751812 */ /* 0x000fe200078efcff */
[----:B------:R-:W-:Y:S01]  /*95370*/  UMOV UR46, UR45 ;  /* 0x0000002d002e7c82 */ /* 0x000fe20008000000 */
[----:B------:R-:W-:Y:S01]  /*95380*/  UMOV UR49, UR41 ;  /* 0x0000002900317c82 */ /* 0x000fe20008000000 */
[----:B------:R-:W-:Y:S01]  /*95390*/  ULDC UR41, c[0x0][0x228] ;  /* 0x00008a0000297ab9 */ /* 0x000fe20000000800 */
[----:B------:R-:W-:Y:S01]  /*953a0*/  LOP3.LUT R117, R117, 0xfffffdff, RZ, 0xc0, !PT ;  /* 0xfffffdff75757812 */ /* 0x000fe200078ec0ff */
[----:B------:R-:W-:Y:S01]  /*953b0*/  ULDC.64 UR44, c[0x0][0x228] ;  /* 0x00008a00002c7ab9 */ /* 0x000fe20000000a00 */
[----:B------:R-:W-:Y:S01]  /*953c0*/  UMOV UR20, UR31 ;  /* 0x0000001f00147c82 */ /* 0x000fe20008000000 */
[----:B------:R-:W-:Y:S01]  /*953d0*/  LOP3.LUT R115, R115, 0x7fffffff, RZ, 0xc0, !PT ;  /* 0x7fffffff73737812 */ /* 0x000fe200078ec0ff */
[----:B------:R-:W-:Y:S01]  /*953e0*/  UMOV UR48, UR23 ;  /* 0x0000001700307c82 */ /* 0x000fe20008000000 */
[----:B------:R-:W-:Y:S01]  /*953f0*/  @P0 LOP3.LUT R117, R117, 0x200, RZ, 0xfc, !PT ;  /* 0x0000020075750812 */ /* 0x000fe200078efcff */
[----:B------:R-:W-:Y:S01]  /*95400*/  UMOV UR6, UR44 ;  /* 0x0000002c00067c82 */ /* 0x000fe20008000000 */
[----:B------:R-:W-:Y:S01]  /*95410*/  ISETP.GE.AND P0, PT, R122, UR7, PT ;  /* 0x000000077a007c0c */ /* 0x000fe2000bf06270 */
[----:B------:R-:W-:Y:S01]  /*95420*/  UMOV UR59, UR45 ;  /* 0x0000002d003b7c82 */ /* 0x000fe20008000000 */
[----:B------:R-:W-:Y:S01]  /*95430*/  LOP3.LUT R117, R117, 0xfffffeff, RZ, 0xc0, !PT ;  /* 0xfffffeff75757812 */ /* 0x000fe200078ec0ff */
[----:B------:R-:W-:Y:S01]  /*95440*/  ULDC.64 UR44, c[0x0][0x228] ;  /* 0x00008a00002c7ab9 */ /* 0x000fe20000000a00 */
[----:B------:R-:W-:Y:S01]  /*95450*/  ISETP.LT.AND P3, PT, R229, UR4, !P0 ;  /* 0x00000004e5007c0c */ /* 0x000fe2000c761270 */
[----:B------:R-:W-:Y:S01]  /*95460*/  UMOV UR60, UR61 ;  /* 0x0000003d003c7c82 */ /* 0x000fe20008000000 */
[----:B------:R-:W-:Y:S01]  /*95470*/  ISETP.LT.AND P2, PT, R228, UR41, !P0 ;  /* 0x00000029e4007c0c */ /* 0x000fe2000c741270 */
[----:B------:R-:W-:Y:S01]  /*95480*/  ULDC UR31, c[0x0][0x228] ;  /* 0x00008a00001f7ab9 */ /* 0x000fe20000000800 */
[----:B------:R-:W-:Y:S01]  /*95490*/  ISETP.LT.AND P1, PT, R227, UR21, !P0 ;  /* 0x00000015e3007c0c */ /* 0x000fe2000c721270 */
[----:B------:R-:W-:Y:S01]  /*954a0*/  ULDC UR23, c[0x0][0x228] ;  /* 0x00008a0000177ab9 */ /* 0x000fe20000000800 */
[----:B------:R-:W-:Y:S01]  /*954b0*/  ULDC UR30, c[0x0][0x228] ;  /* 0x00008a00001e7ab9 */ /* 0x000fe20000000800 */
[----:B------:R-:W-:-:S06]  /*954c0*/  ULDC UR15, c[0x0][0x228] ;  /* 0x00008a00000f7ab9 */ /* 0x000fcc0000000800 */
        /* <DEDUP_REMOVED lines=15> */
[----:B------:R-:W-:Y:S01]  /*955c0*/  ISETP.LT.AND P2, PT, R228, UR43, !P0 ;  /* 0x0000002be4007c0c */ /* 0x000fe2000c741270 */
[----:B------:R-:W-:Y:S01]  /*955d0*/  ULDC.64 UR42, c[0x0][0x228] ;  /* 0x00008a00002a7ab9 */ /* 0x000fe20000000a00 */
[----:B------:R-:W-:Y:S01]  /*955e0*/  ISETP.LT.AND P1, PT, R227, UR29, !P0 ;  /* 0x0000001de3007c0c */ /* 0x000fe2000c721270 */
[----:B------:R-:W-:-:S08]  /*955f0*/  VIADD R123, R225, 0x53 ;  /* 0x00000053e17b7836 */ /* 0x000fd00000000000 */
[----:B------:R-:W-:Y:S01]  /*95600*/  @P3 LOP3.LUT R117, R117, 0x10, RZ, 0xfc, !PT ;  /* 0x0000001075753812 */ /* 0x000fe200078efcff */
[----:B------:R-:W-:Y:S01]  /*95610*/  UMOV UR21, UR20 ;  /* 0x0000001400157c82 */ /* 0x000fe20008000000 */
[----:B------:R-:W-:Y:S01]  /*95620*/  ISETP.LT.AND P0, PT, R226, UR4, !P0 ;  /* 0x00000004e2007c0c */ /* 0x000fe2000c701270 */
[----:B------:R-:W-:Y:S01]  /*95630*/  UMOV UR61, UR56 ;  /* 0x00000038003d7c82 */ /* 0x000fe20008000000 */
[----:B------:R-:W-:Y:S01]  /*95640*/  LOP3.LUT R117, R117, 0xfffffff7, RZ, 0xc0, !PT ;  /* 0xfffffff775757812 */ /* 0x000fe200078ec0ff */
[----:B------:R-:W-:Y:S01]  /*95650*/  UMOV UR41, UR45 ;  /* 0x0000002d00297c82 */ /* 0x000fe20008000000 */
[----:B------:R-:W-:Y:S01]  /*95660*/  ULDC UR20, c[0x0][0x228] ;  /* 0x00008a0000147ab9 */ /* 0x000fe20000000800 */
[----:B------:R-:W-:Y:S01]  /*95670*/  ULDC UR29, c[0x0][0x228] ;  /* 0x00008a00001d7ab9 */ /* 0x000fe20000000800 */
[----:B------:R-:W-:-:S04]  /*95680*/  @P2 LOP3.LUT R117, R117, 0x8, RZ, 0xfc, !PT ;  /* 0x0000000875752812 */ /* 0x000fc800078efcff */
        /* <DEDUP_REMOVED lines=9> */
[----:B------:R-:W-:Y:S01]  /*95720*/  ULDC.64 UR38, c[0x0][0x228] ;  /* 0x00008a0000267ab9 */ /* 0x000fe20000000a00 */
[----:B------:R-:W-:Y:S02]  /*95730*/  ISETP.LT.AND P1, PT, R227, UR37, !P0 ;  /* 0x00000025e3007c0c */ /* 0x000fe4000c721270 */
[----:B------:R-:W-:-:S02]  /*95740*/  ISETP.LT.AND P3, PT, R229, UR10, !P0 ;  /* 0x0000000ae5007c0c */ /* 0x000fc4000c761270 */
        /* <DEDUP_REMOVED lines=9> */
[----:B------:R-:W-:Y:S01]  /*957e0*/  ISETP.LT.AND P2, PT, R228, UR36, !P0 ;  /* 0x00000024e4007c0c */ /* 0x000fe2000c741270 */
[----:B------:R-:W-:Y:S01]  /*957f0*/  UMOV UR4, UR38 ;  /* 0x0000002600047c82 */ /* 0x000fe20008000000 */
[----:B------:R-:W-:Y:S01]  /*95800*/  LOP3.LUT R116, R116, 0xefffffff, RZ, 0xc0, !PT ;  /* 0xefffffff74747812 */ /* 0x000fe200078ec0ff */
[----:B------:R-:W-:Y:S01]  /*95810*/  ULDC.64 UR36, c[0x0][0x228] ;  /* 0x00008a0000247ab9 */ /* 0x000fe20000000a00 */
[----:B------:R-:W-:-:S07]  /*95820*/  ISETP.LT.AND P1, PT, R227, UR35, !P0 ;  /* 0x00000023e3007c0c */ /* 0x000fce000c721270 */
[----:B------:R-:W-:-:S04]  /*95830*/  @P3 LOP3.LUT R116, R116, 0x10000000, RZ, 0xfc, !PT ;  /* 0x1000000074743812 */ /* 0x000fc800078efcff */
[----:B------:R-:W-:-:S04]  /*95840*/  LOP3.LUT R116, R116, 0xf7ffffff, RZ, 0xc0, !PT ;  /* 0xf7ffffff74747812 */ /* 0x000fc800078ec0ff */
[----:B------:R-:W-:Y:S02]  /*95850*/  @P2 LOP3.LUT R116, R116, 0x8000000, RZ, 0xfc, !PT ;  /* 0x0800000074742812 */ /* 0x000fe400078efcff */
[----:B------:R-:W-:Y:S01]  /*95860*/  ISETP.LT.AND P0, PT, R226, UR4, !P0 ;  /* 0x00000004e2007c0c */ /* 0x000fe2000c701270 */
[----:B------:R-:W-:Y:S01]  /*95870*/  ULDC.64 UR4, c[0x0][0x228] ;  /* 0x00008a0000047ab9 */ /* 0x000fe20000000a00 */
[----:B------:R-:W-:-:S04]  /*95880*/  LOP3.LUT R116, R116, 0xfbffffff, RZ, 0xc0, !PT ;  /* 0xfbffffff74747812 */ /* 0x000fc800078ec0ff */
[----:B------:R-:W-:Y:S02]  /*95890*/  @P1 LOP3.LUT R116, R116, 0x4000000, RZ, 0xfc, !PT ;  /* 0x0400000074741812 */ /* 0x000fe400078efcff */
[----:B------:R-:W-:Y:S02]  /*958a0*/  IADD3 R122, R225, 0x52, RZ ;  /* 0x00000052e17a7810 */ /* 0x000fe40007ffe0ff */
        /* <DEDUP_REMOVED lines=8> */
[----:B------:R-:W-:-:S05]  /*95930*/  VIADD R123, R225, 0x51 ;  /* 0x00000051e17b7836 */ /* 0x000fca0000000000 */
[----:B------:R-:W-:Y:S01]  /*95940*/  @P3 LOP3.LUT R116, R116, 0x1000000, RZ, 0xfc, !PT ;  /* 0x0100000074743812 */ /* 0x000fe200078efcff */
[----:B------:R-:W-:Y:S01]  /*95950*/  UMOV UR35, UR37 ;  /* 0x0000002500237c82 */ /* 0x000fe20008000000 */
[----:B------:R-:W-:Y:S01]  /*95960*/  ISETP.LT.AND P0, PT, R226, UR6, !P0 ;  /* 0x00000006e2007c0c */ /* 0x000fe2000c701270 */
[----:B------:R-:W-:Y:S01]  /*95970*/  ULDC.64 UR6, c[0x0][0x228] ;  /* 0x00008a0000067ab9 */ /* 0x000fe20000000a00 */
[----:B------:R-:W-:Y:S01]  /*95980*/  LOP3.LUT R116, R116, 0xff7fffff, RZ, 0xc0, !PT ;  /* 0xff7fffff74747812 */ /* 0x000fe200078ec0ff */
[----:B------:R-:W-:Y:S01]  /*95990*/  ULDC.64 UR36, c[0x0][0x228] ;  /* 0x00008a0000247ab9 */ /* 0x000fe20000000a00 */
[----:B------:R-:W-:Y:S01]  /*959a0*/  VIADD R122, R225, 0x50 ;  /* 0x00000050e17a7836 */ /* 0x000fe20000000000 */
[----:B------:R-:W-:Y:S01]  /*959b0*/  UMOV UR12, UR21 ;  /* 0x00000015000c7c82 */ /* 0x000fe20008000000 */
[----:B------:R-:W-:Y:S01]  /*959c0*/  @P2 LOP3.LUT R116, R116, 0x800000, RZ, 0xfc, !PT ;  /* 0x0080000074742812 */ /* 0x000fe200078efcff */
[----:B------:R-:W-:Y:S01]  /*959d0*/  UMOV UR4, UR36 ;  /* 0x0000002400047c82 */ /* 0x000fe20008000000 */
[----:B------:R-:W-:Y:S01]  /*959e0*/  UMOV UR56, UR37 ;  /* 0x0000002500387c82 */ /* 0x000fe20008000000 */
[----:B------:R-:W-:Y:S01]  /*959f0*/  UMOV UR38, UR39 ;  /* 0x0000002700267c82 */ /* 0x000fe20008000000 */
[----:B------:R-:W-:Y:S01]  /*95a00*/  LOP3.LUT R116, R116, 0xffbfffff, RZ, 0xc0, !PT ;  /* 0xffbfffff74747812 */ /* 0x000fe200078ec0ff */
[----:B------:R-:W-:Y:S01]  /*95a10*/  UMOV UR45, UR50 ;  /* 0x00000032002d7c82 */ /* 0x000fe20008000000 */
[----:B------:R-:W-:Y:S01]  /*95a20*/  UMOV UR42, UR43 ;  /* 0x0000002b002a7c82 */ /* 0x000fe20008000000 */
[----:B------:R-:W-:Y:S01]  /*95a30*/  UMOV UR34, UR40 ;  /* 0x0000002800227c82 */ /* 0x000fe20008000000 */
[----:B------:R-:W-:Y:S01]  /*95a40*/  @P1 LOP3.LUT R116, R116, 0x400000, RZ, 0xfc, !PT ;  /* 0x0040000074741812 */ /* 0x000fe200078efcff */
[----:B------:R-:W-:Y:S01]  /*95a50*/  ULDC UR21, c[0x0][0x228] ;  /* 0x00008a0000157ab9 */ /* 0x000fe20000000800 */
[----:B------:R-:W-:-:S02]  /*95a60*/  ULDC UR14, c[0x0][0x228] ;  /* 0x00008a00000e7ab9 */ /* 0x000fc40000000800 */
        /* <DEDUP_REMOVED lines=8> */
[----:B------:R-:W-:-:S06]  /*95af0*/  UMOV UR37, UR13 ;  /* 0x0000000d00257c82 */ /* 0x000fcc0008000000 */
[----:B------:R-:W-:Y:S01]  /*95b00*/  @P3 LOP3.LUT R116, R116, 0x100000, RZ, 0xfc, !PT ;  /* 0x0010000074743812 */ /* 0x000fe200078efcff */
[----:B------:R-:W-:Y:S01]  /*95b10*/  UMOV UR44, UR12 ;  /* 0x0000000c002c7c82 */ /* 0x000fe20008000000 */
[----:B------:R-:W-:Y:S01]  /*95b20*/  ISETP.LT.AND P0, PT, R226, UR4, !P0 ;  /* 0x00000004e2007c0c */ /* 0x000fe2000c701270 */
[----:B------:R-:W-:Y:S01]  /*95b30*/  ULDC.64 UR12, c[0x0][0x228] ;  /* 0x00008a00000c7ab9 */ /* 0x000fe20000000a00 */
[----:B------:R-:W-:Y:S01]  /*95b40*/  LOP3.LUT R116, R116, 0xfff7ffff, RZ, 0xc0, !PT ;  /* 0xfff7ffff74747812 */ /* 0x000fe200078ec0ff */
[----:B------:R-:W-:Y:S01]  /*95b50*/  UMOV UR39, UR51 ;  /* 0x0000003300277c82 */ /* 0x000fe20008000000 */
[----:B------:R-:W-:Y:S01]  /*95b60*/  UMOV UR4, UR12 ;  /* 0x0000000c00047c82 */ /* 0x000fe20008000000 */
[----:B------:R-:W-:Y:S01]  /*95b70*/  IADD3 R123, R225, 0x4f, RZ ;  /* 0x0000004fe17b7810 */ /* 0x000fe20007ffe0ff */
[----:B------:R-:W-:Y:S01]  /*95b80*/  UMOV UR33, UR13 ;  /* 0x0000000d00217c82 */ /* 0x000fe20008000000 */
[----:B------:R-:W-:Y:S01]  /*95b90*/  @P2 LOP3.LUT R116, R116, 0x80000, RZ, 0xfc, !PT ;  /* 0x0008000074742812 */ /* 0x000fe200078efcff */
[----:B------:R-:W-:Y:S01]  /*95ba0*/  ULDC.64 UR12, c[0x0][0x228] ;  /* 0x00008a00000c7ab9 */ /* 0x000fe20000000a00 */
[----:B------:R-:W-:Y:S01]  /*95bb0*/  ULDC.64 UR50, c[0x0][0x228] ;  /* 0x00008a0000327ab9 */ /* 0x000fe20000000a00 */
[----:B------:R-:W-:Y:S01]  /*95bc0*/  UMOV UR43, UR55 ;  /* 0x00000037002b7c82 */ /* 0x000fe20008000000 */
[----:B------:R-:W-:Y:S01]  /*95bd0*/  LOP3.LUT R116, R116, 0xfffbffff, RZ, 0xc0, !PT ;  /* 0xfffbffff74747812 */ /* 0x000fe200078ec0ff */
[----:B------:R-:W-:Y:S01]  /*95be0*/  ULDC.64 UR54, c[0x0][0x228] ;  /* 0x00008a0000367ab9 */ /* 0x000fe20000000a00 */
[----:B------:R-:W-:Y:S01]  /*95bf0*/  UMOV UR36, UR48 ;  /* 0x0000003000247c82 */ /* 0x000fe20008000000 */
        /* <DEDUP_REMOVED lines=22> */
[----:B------:R-:W-:Y:S02]  /*95d60*/  ISETP.LT.AND P3, PT, R229, UR12, !P0 ;  /* 0x0000000ce5007c0c */ /* 0x000fe4000c761270 */
[----:B------:R-:W-:Y:S02]  /*95d70*/  ISETP.LT.AND P2, PT, R228, UR27, !P0 ;  /* 0x0000001be4007c0c */ /* 0x000fe4000c741270 */
[----:B------:R-:W-:Y:S01]  /*95d80*/  LOP3.LUT R116, R116, 0xffffefff, RZ, 0xc0, !PT ;  /* 0xffffefff74747812 */ /* 0x000fe200078ec0ff */
[----:B------:R-:W-:Y:S01]  /*95d90*/  VIADD R123, R225, 0x4d ;  /* 0x0000004de17b7836 */ /* 0x000fe20000000000 */
[----:B------:R-:W-:Y:S01]  /*95da0*/  ISETP.LT.AND P1, PT, R227, UR19, !P0 ;  /* 0x00000013e3007c0c */ /* 0x000fe2000c721270 */
[----:B------:R-:W-:-:S06]  /*95db0*/  ULDC UR27, c[0x0][0x228] ;  /* 0x00008a00001b7ab9 */ /* 0x000fcc0000000800 */
[----:B------:R-:W-:Y:S01]  /*95dc0*/  @P3 LOP3.LUT R116, R116, 0x1000, RZ, 0xfc, !PT ;  /* 0x0000100074743812 */ /* 0x000fe200078efcff */
[----:B------:R-:W-:-:S03]  /*95dd0*/  ULDC UR19, c[0x0][0x228] ;  /* 0x00008a0000137ab9 */ /* 0x000fc60000000800 */
        /* <DEDUP_REMOVED lines=10> */
[----:B------:R-:W-:Y:S01]  /*95e80*/  ISETP.LT.AND P2, PT, R228, UR26, !P0 ;  /* 0x0000001ae4007c0c */ /* 0x000fe2000c741270 */
[----:B------:R-:W-:Y:S01]  /*95e90*/  UMOV UR50, UR33 ;  /* 0x0000002100327c82 */ /* 0x000fe20008000000 */
[----:B------:R-:W-:Y:S01]  /*95ea0*/  LOP3.LUT R116, R116, 0xfffffeff, RZ, 0xc0, !PT ;  /* 0xfffffeff74747812 */ /* 0x000fe200078ec0ff */
[----:B------:R-:W-:Y:S01]  /*95eb0*/  ULDC.64 UR32, c[0x0][0x228] ;  /* 0x00008a0000207ab9 */ /* 0x000fe20000000a00 */
        /* <DEDUP_REMOVED lines=16> */
[----:B------:R-:W-:-:S06]  /*95fc0*/  ULDC.64 UR16, c[0x0][0x228] ;  /* 0x00008a0000107ab9 */ /* 0x000fcc0000000a00 */
[----:B------:R-:W-:-:S04]  /*95fd0*/  @P3 LOP3.LUT R116, R116, 0x10, RZ, 0xfc, !PT ;  /* 0x0000001074743812 */ /* 0x000fc800078efcff */
[----:B------:R-:W-:-:S04]  /*95fe0*/  LOP3.LUT R116, R116, 0xfffffff7, RZ, 0xc0, !PT ;  /* 0xfffffff774747812 */ /* 0x000fc800078ec0ff */
[----:B------:R-:W-:Y:S02]  /*95ff0*/  @P2 LOP3.LUT R116, R116, 0x8, RZ, 0xfc, !PT ;  /* 0x0000000874742812 */ /* 0x000fe400078efcff */
[----:B------:R-:W-:Y:S02]  /*96000*/  ISETP.LT.AND P0, PT, R226, UR8, !P0 ;  /* 0x00000008e2007c0c */ /* 0x000fe4000c701270 */
[C---:B------:R-:W-:Y:S01]  /*96010*/  IADD3 R122, R225.reuse, 0x4c, RZ ;  /* 0x0000004ce17a7810 */ /* 0x040fe20007ffe0ff */
[----:B------:R-:W-:Y:S01]  /*96020*/  VIADD R123, R225, 0x4b ;  /* 0x0000004be17b7836 */ /* 0x000fe20000000000 */
[----:B------:R-:W-:Y:S01]  /*96030*/  LOP3.LUT R116, R116, 0xfffffffb, RZ, 0xc0, !PT ;  /* 0xfffffffb74747812 */ /* 0x000fe200078ec0ff */
[----:B------:R-:W-:Y:S01]  /*96040*/  UMOV UR54, UR37 ;  /* 0x0000002500367c82 */ /* 0x000fe20008000000 */
[----:B------:R-:W-:Y:S01]  /*96050*/  LOP3.LUT R114, R114, 0x7fffffff, RZ, 0xc0, !PT ;  /* 0x7fffffff72727812 */ /* 0x000fe200078ec0ff */
[----:B------:R-:W-:Y:S01]  /*96060*/  ULDC UR8, c[0x0][0x228] ;  /* 0x00008a0000087ab9 */ /* 0x000fe20000000800 */
[----:B------:R-:W-:-:S04]  /*96070*/  @P1 LOP3.LUT R116, R116, 0x4, RZ, 0xfc, !PT ;  /* 0x0000000474741812 */ /* 0x000fc800078efcff */
[----:B------:R-:W-:-:S04]  /*96080*/  LOP3.LUT R116, R116, 0xfffffffd, RZ, 0xc0, !PT ;  /* 0xfffffffd74747812 */ /* 0x000fc800078ec0ff */
[----:B------:R-:W-:Y:S02]  /*96090*/  @P0 LOP3.LUT R116, R116, 0x2, RZ, 0xfc, !PT ;  /* 0x0000000274740812 */ /* 0x000fe400078efcff */
[----:B------:R-:W-:Y:S01]  /*960a0*/  ISETP.GE.AND P0, PT, R122, UR13, PT ;  /* 0x0000000d7a007c0c */ /* 0x000fe2000bf06270 */
[----:B------:R-:W-:-:S03]  /*960b0*/  ULDC.64 UR12, c[0x0][0x228] ;  /* 0x00008a00000c7ab9 */ /* 0x000fc60000000a00 */
[----:B------:R-:W-:Y:S01]  /*960c0*/  ISETP.LT.AND P2, PT, R228, UR24, !P0 ;  /* 0x00000018e4007c0c */ /* 0x000fe2000c741270 */
[----:B------:R-:W-:Y:S01]  /*960d0*/  ULDC.64 UR24, c[0x0][0x228] ;  /* 0x00008a0000187ab9 */ /* 0x000fe20000000a00 */
[----:B------:R-:W-:Y:S01]  /*960e0*/  ISETP.LT.AND P1, PT, R227, UR18, !P0 ;  /* 0x00000012e3007c0c */ /* 0x000fe2000c721270 */
[----:B------:R-:W-:Y:S01]  /*960f0*/  VIADD R122, R225, 0x4a ;  /* 0x0000004ae17a7836 */ /* 0x000fe20000000000 */
[----:B------:R-:W-:Y:S01]  /*96100*/  ISETP.LT.AND P3, PT, R229, UR10, !P0 ;  /* 0x0000000ae5007c0c */ /* 0x000fe2000c761270 */
[----:B------:R-:W-:Y:S01]  /*96110*/  UMOV UR37, UR43 ;  /* 0x0000002b00257c82 */ /* 0x000fe20008000000 */
[----:B------:R-:W-:-:S07]  /*96120*/  ISETP.LT.AND P0, PT, R226, UR16, !P0 ;  /* 0x00000010e2007c0c */ /* 0x000fce000c701270 */
[----:B------:R-:W-:Y:S02]  /*96130*/  @P2 LOP3.LUT R115, R115, 0x80000000, RZ, 0xfc, !PT ;  /* 0x8000000073732812 */ /* 0x000fe400078efcff */
[----:B------:R-:W-:Y:S01]  /*96140*/  LOP3.LUT R116, R116, 0xfffffffe, RZ, 0xc0, !PT ;  /* 0xfffffffe74747812 */ /* 0x000fe200078ec0ff */
[----:B------:R-:W-:Y:S01]  /*96150*/  UMOV UR43, UR49 ;  /* 0x00000031002b7c82 */ /* 0x000fe20008000000 */
[----:B------:R-:W-:Y:S01]  /*96160*/  LOP3.LUT R115, R115, 0xbfffffff, RZ, 0xc0, !PT ;  /* 0xbfffffff73737812 */ /* 0x000fe200078ec0ff */
[----:B------:R-:W-:Y:S01]  /*96170*/  ULDC.64 UR48, c[0x0][0x228] ;  /* 0x00008a0000307ab9 */ /* 0x000fe20000000a00 */
[----:B------:R-:W-:Y:S01]  /*96180*/  ULDC UR18, c[0x0][0x228] ;  /* 0x00008a0000127ab9 */ /* 0x000fe20000000800 */
[----:B------:R-:W-:Y:S01]  /*96190*/  ULDC UR16, c[0x0][0x228] ;  /* 0x00008a0000107ab9 */ /* 0x000fe20000000800 */
[----:B------:R-:W-:-:S04]  /*961a0*/  @P1 LOP3.LUT R115, R115, 0x40000000, RZ, 0xfc, !PT ;  /* 0x4000000073731812 */ /* 0x000fc800078efcff */
[----:B------:R-:W-:-:S04]  /*961b0*/  LOP3.LUT R115, R115, 0xdfffffff, RZ, 0xc0, !PT ;  /* 0xdfffffff73737812 */ /* 0x000fc800078ec0ff */
[----:B------:R-:W-:Y:S02]  /*961c0*/  @P0 LOP3.LUT R115, R115, 0x20000000, RZ, 0xfc, !PT ;  /* 0x2000000073730812 */ /* 0x000fe400078efcff */
[----:B------:R-:W-:Y:S01]  /*961d0*/  ISETP.GE.AND P0, PT, R123, UR5, PT ;  /* 0x000000057b007c0c */ /* 0x000fe2000bf06270 */
[----:B------:R-:W-:-:S03]  /*961e0*/  ULDC.64 UR4, c[0x0][0x228] ;  /* 0x00008a0000047ab9 */ /* 0x000fc60000000a00 */
[----:B------:R-:W-:Y:S02]  /*961f0*/  ISETP.LT.AND P2, PT, R229, UR12, !P0 ;  /* 0x0000000ce5007c0c */ /* 0x000fe4000c741270 */
[----:B------:R-:W-:Y:S02]  /*96200*/  ISETP.LT.AND P1, PT, R228, UR31, !P0 ;  /* 0x0000001fe4007c0c */ /* 0x000fe4000c721270 */
[----:B------:R-:W-:-:S09]  /*96210*/  LOP3.LUT R115, R115, 0xefffffff, RZ, 0xc0, !PT ;  /* 0xefffffff73737812 */ /* 0x000fd200078ec0ff */
[----:B------:R-:W-:-:S04]  /*96220*/  @P2 LOP3.LUT R115, R115, 0x10000000, RZ, 0xfc, !PT ;  /* 0x1000000073732812 */ /* 0x000fc800078efcff */
[----:B------:R-:W-:-:S04]  /*96230*/  LOP3.LUT R115, R115, 0xf7ffffff, RZ, 0xc0, !PT ;  /* 0xf7ffffff73737812 */ /* 0x000fc800078ec0ff */
[----:B------:R-:W-:Y:S02]  /*96240*/  @P1 LOP3.LUT R115, R115, 0x8000000, RZ, 0xfc, !PT ;  /* 0x0800000073731812 */ /* 0x000fe400078efcff */
[----:B------:R-:W-:Y:S02]  /*96250*/  ISETP.LT.AND P1, PT, R227, UR23, !P0 ;  /* 0x00000017e3007c0c */ /* 0x000fe4000c721270 */
[----:B------:R-:W-:Y:S02]  /*96260*/  @P3 LOP3.LUT R116, R116, 0x1, RZ, 0xfc, !PT ;  /* 0x0000000174743812 */ /* 0x000fe400078efcff */
[----:B------:R-:W-:Y:S01]  /*96270*/  IADD3 R123, R225, 0x49, RZ ;  /* 0x00000049e17b7810 */ /* 0x000fe20007ffe0ff */
[----:B------:R-:W-:Y:S01]  /*96280*/  UMOV UR31, UR35 ;  /* 0x00000023001f7c82 */ /* 0x000fe20008000000 */
[----:B------:R-:W-:Y:S02]  /*96290*/  ISETP.LT.AND P0, PT, R226, UR24, !P0 ;  /* 0x00000018e2007c0c */ /* 0x000fe4000c701270 */
[----:B------:R-:W-:Y:S01]  /*962a0*/  LOP3.LUT R115, R115, 0xfbffffff, RZ, 0xc0, !PT ;  /* 0xfbffffff73737812 */ /* 0x000fe200078ec0ff */
[----:B------:R-:W-:Y:S01]  /*962b0*/  UMOV UR35, UR41 ;  /* 0x0000002900237c82 */ /* 0x000fe20008000000 */
        /* <DEDUP_REMOVED lines=40> */
[----:B------:R-:W-:Y:S01]  /*96540*/  ISETP.LT.AND P2, PT, R228, UR21, !P0 ;  /* 0x00000015e4007c0c */ /* 0x000fe2000c741270 */
[----:B------:R-:W-:Y:S01]  /*96550*/  ULDC.64 UR20, c[0x0][0x228] ;  /* 0x00008a0000147ab9 */ /* 0x000fe20000000a00 */
        /* <DEDUP_REMOVED lines=15> */
[C---:B------:R-:W-:Y:S01]  /*96650*/  IADD3 R122, R225.reuse, 0x46, RZ ;  /* 0x00000046e17a7810 */ /* 0x040fe20007ffe0ff */
[----:B------:R-:W-:Y:S01]  /*96660*/  VIADD R123, R225, 0x45 ;  /* 0x00000045e17b7836 */ /* 0x000fe20000000000 */
[----:B------:R-:W-:Y:S01]  /*96670*/  ISETP.LT.AND P1, PT, R227, UR22, !P0 ;  /* 0x00000016e3007c0c */ /* 0x000fe2000c721270 */
[----:B------:R-:W-:Y:S01]  /*96680*/  UMOV UR32, UR34 ;  /* 0x0000002200207c82 */ /* 0x000fe20008000000 */
[----:B------:R-:W-:-:S03]  /*96690*/  ULDC.64 UR28, c[0x0][0x228] ;  /* 0x00008a00001c7ab9 */ /* 0x000fc60000000a00 */
[----:B------:R-:W-:Y:S01]  /*966a0*/  @P3 LOP3.LUT R115, R115, 0x1000, RZ, 0xfc, !PT ;  /* 0x0000100073733812 */ /* 0x000fe200078efcff */
[----:B------:R-:W-:-:S03]  /*966b0*/  ULDC UR22, c[0x0][0x228] ;  /* 0x00008a0000167ab9 */ /* 0x000fc60000000800 */
[----:B------:R-:W-:-:S04]  /*966c0*/  LOP3.LUT R115, R115, 0xfffff7ff, RZ, 0xc0, !PT ;  /* 0xfffff7ff73737812 */ /* 0x000fc800078ec0ff */
[----:B------:R-:W-:Y:S02]  /*966d0*/  @P2 LOP3.LUT R115, R115, 0x800, RZ, 0xfc, !PT ;  /* 0x0000080073732812 */ /* 0x000fe400078efcff */
[----:B------:R-:W-:Y:S01]  /*966e0*/  ISETP.LT.AND P0, PT, R226, UR20, !P0 ;  /* 0x00000014e2007c0c */ /* 0x000fe2000c701270 */
[----:B------:R-:W-:Y:S01]  /*966f0*/  UMOV UR34, UR35 ;  /* 0x0000002300227c82 */ /* 0x000fe20008000000 */
[----:B------:R-:W-:Y:S01]  /*96700*/  LOP3.LUT R115, R115, 0xfffffbff, RZ, 0xc0, !PT ;  /* 0xfffffbff73737812 */ /* 0x000fe200078ec0ff */
[----:B------:R-:W-:-:S03]  /*96710*/  ULDC UR20, c[0x0][0x228] ;  /* 0x00008a0000147ab9 */ /* 0x000fc60000000800 */
        /* <DEDUP_REMOVED lines=12> */
[----:B------:R-:W-:Y:S01]  /*967e0*/  ISETP.LT.AND P0, PT, R226, UR4, !P0 ;  /* 0x00000004e2007c0c */ /* 0x000fe2000c701270 */
[----:B------:R-:W-:Y:S01]  /*967f0*/  UMOV UR27, UR50 ;  /* 0x00000032001b7c82 */ /* 0x000fe20008000000 */
[----:B------:R-:W-:Y:S01]  /*96800*/  LOP3.LUT R115, R115, 0xffffffbf, RZ, 0xc0, !PT ;  /* 0xffffffbf73737812 */ /* 0x000fe200078ec0ff */
[----:B------:R-:W-:Y:S01]  /*96810*/  UMOV UR35, UR36 ;  /* 0x0000002400237c82 */ /* 0x000fe20008000000 */
[----:B------:R-:W-:Y:S01]  /*96820*/  VIADD R122, R225, 0x44 ;  /* 0x00000044e17a7836 */ /* 0x000fe20000000000 */
[----:B------:R-:W-:-:S06]  /*96830*/  ULDC UR4, c[0x0][0x228] ;  /* 0x00008a0000047ab9 */ /* 0x000fcc0000000800 */
        /* <DEDUP_REMOVED lines=9> */
[----:B------:R-:W-:-:S11]  /*968d0*/  ISETP.LT.AND P2, PT, R228, UR26, !P0 ;  /* 0x0000001ae4007c0c */ /* 0x000fd6000c741270 */
[----:B------:R-:W-:Y:S02]  /*968e0*/  @P1 LOP3.LUT R115, R115, 0x10, RZ, 0xfc, !PT ;  /* 0x0000001073731812 */ /* 0x000fe400078efcff */
[----:B------:R-:W-:Y:S01]  /*968f0*/  ISETP.LT.AND P1, PT, R227, UR18, !P0 ;  /* 0x00000012e3007c0c */ /* 0x000fe2000c721270 */
[----:B------:R-:W-:Y:S01]  /*96900*/  UMOV UR26, UR45 ;  /* 0x0000002d001a7c82 */ /* 0x000fe20008000000 */
[----:B------:R-:W-:Y:S01]  /*96910*/  LOP3.LUT R115, R115, 0xfffffff7, RZ, 0xc0, !PT ;  /* 0xfffffff773737812 */ /* 0x000fe200078ec0ff */
[----:B------:R-:W-:-:S03]  /*96920*/  ULDC.64 UR18, c[0x0][0x228] ;  /* 0x00008a0000127ab9 */ /* 0x000fc60000000a00 */
        /* <DEDUP_REMOVED lines=8> */
[----:B------:R-:W-:Y:S01]  /*969b0*/  ULDC.64 UR44, c[0x0][0x228] ;  /* 0x00008a00002c7ab9 */ /* 0x000fe20000000a00 */
[----:B------:R-:W-:Y:S02]  /*969c0*/  IADD3 R123, R225, 0x43, RZ ;  /* 0x00000043e17b7810 */ /* 0x000fe40007ffe0ff */
[----:B------:R-:W-:Y:S01]  /*969d0*/  LOP3.LUT R115, R115, 0xfffffffe, RZ, 0xc0, !PT ;  /* 0xfffffffe73737812 */ /* 0x000fe200078ec0ff */
[----:B------:R-:W-:Y:S01]  /*969e0*/  VIADD R122, R225, 0x42 ;  /* 0x00000042e17a7836 */ /* 0x000fe20000000000 */
[----:B------:R-:W-:Y:S01]  /*969f0*/  ISETP.LT.AND P1, PT, R228, UR24, !P0 ;  /* 0x00000018e4007c0c */ /* 0x000fe2000c721270 */
[----:B------:R-:W-:Y:S01]  /*96a00*/  ULDC.64 UR14, c[0x0][0x228] ;  /* 0x00008a00000e7ab9 */ /* 0x000fe20000000a00 */
[----:B------:R-:W-:-:S11]  /*96a10*/  ISETP.LT.AND P2, PT, R229, UR10, !P0 ;  /* 0x0000000ae5007c0c */ /* 0x000fd6000c741270 */
[----:B------:R-:W-:Y:S02]  /*96a20*/  @P1 LOP3.LUT R114, R114, 0x80000000, RZ, 0xfc, !PT ;  /* 0x8000000072721812 */ /* 0x000fe400078efcff */
[----:B------:R-:W-:Y:S01]  /*96a30*/  ISETP.LT.AND P1, PT, R227, UR8, !P0 ;  /* 0x00000008e3007c0c */ /* 0x000fe2000c721270 */
[----:B------:R-:W-:Y:S01]  /*96a40*/  ULDC UR8, c[0x0][0x228] ;  /* 0x00008a0000087ab9 */ /* 0x000fe20000000800 */
[----:B------:R-:W-:Y:S02]  /*96a50*/  ISETP.LT.AND P0, PT, R226, UR44, !P0 ;  /* 0x0000002ce2007c0c */ /* 0x000fe4000c701270 */
[----:B------:R-:W-:-:S09]  /*96a60*/  LOP3.LUT R114, R114, 0xbfffffff, RZ, 0xc0, !PT ;  /* 0xbfffffff72727812 */ /* 0x000fd200078ec0ff */
[----:B------:R-:W-:-:S04]  /*96a70*/  @P1 LOP3.LUT R114, R114, 0x40000000, RZ, 0xfc, !PT ;  /* 0x4000000072721812 */ /* 0x000fc800078efcff */
[----:B------:R-:W-:-:S04]  /*96a80*/  LOP3.LUT R114, R114, 0xdfffffff, RZ, 0xc0, !PT ;  /* 0xdfffffff72727812 */ /* 0x000fc800078ec0ff */
[----:B------:R-:W-:Y:S02]  /*96a90*/  @P0 LOP3.LUT R114, R114, 0x20000000, RZ, 0xfc, !PT ;  /* 0x2000000072720812 */ /* 0x000fe400078efcff */
[----:B------:R-:W-:Y:S01]  /*96aa0*/  ISETP.GE.AND P0, PT, R123, UR13, PT ;  /* 0x0000000d7b007c0c */ /* 0x000fe2000bf06270 */
[----:B------:R-:W-:-:S03]  /*96ab0*/  ULDC.64 UR12, c[0x0][0x228] ;  /* 0x00008a00000c7ab9 */ /* 0x000fc60000000a00 */
[----:B------:R-:W-:Y:S02]  /*96ac0*/  ISETP.LT.AND P1, PT, R229, UR18, !P0 ;  /* 0x00000012e5007c0c */ /* 0x000fe4000c721270 */
[----:B------:R-:W-:Y:S02]  /*96ad0*/  @P2 LOP3.LUT R115, R115, 0x1, RZ, 0xfc, !PT ;  /* 0x0000000173732812 */ /* 0x000fe400078efcff */
[----:B------:R-:W-:Y:S02]  /*96ae0*/  ISETP.LT.AND P2, PT, R228, UR23, !P0 ;  /* 0x00000017e4007c0c */ /* 0x000fe4000c741270 */
[----:B------:R-:W-:-:S07]  /*96af0*/  LOP3.LUT R114, R114, 0xefffffff, RZ, 0xc0, !PT ;  /* 0xefffffff72727812 */ /* 0x000fce00078ec0ff */
[----:B------:R-:W-:Y:S02]  /*96b00*/  @P1 LOP3.LUT R114, R114, 0x10000000, RZ, 0xfc, !PT ;  /* 0x1000000072721812 */ /* 0x000fe400078efcff */
[----:B------:R-:W-:Y:S01]  /*96b10*/  ISETP.LT.AND P1, PT, R227, UR16, !P0 ;  /* 0x00000010e3007c0c */ /* 0x000fe2000c721270 */
[----:B------:R-:W-:Y:S01]  /*96b20*/  VIADD R123, R225, 0x41 ;  /* 0x00000041e17b7836 */ /* 0x000fe20000000000 */
[----:B------:R-:W-:Y:S01]  /*96b30*/  LOP3.LUT R114, R114, 0xf7ffffff, RZ, 0xc0, !PT ;  /* 0xf7ffffff72727812 */ /* 0x000fe200078ec0ff */
[----:B------:R-:W-:Y:S01]  /*96b40*/  UMOV UR24, UR31 ;  /* 0x0000001f00187c82 */ /* 0x000fe20008000000 */
[----:B------:R-:W-:Y:S01]  /*96b50*/  UMOV UR44, UR34 ;  /* 0x00000022002c7c82 */ /* 0x000fe20008000000 */
[----:B------:R-:W-:Y:S01]  /*96b60*/  ULDC UR16, c[0x0][0x228] ;  /* 0x00008a0000107ab9 */ /* 0x000fe20000000800 */
[----:B------:R-:W-:Y:S02]  /*96b70*/  @P2 LOP3.LUT R114, R114, 0x8000000, RZ, 0xfc, !PT ;  /* 0x0800000072722812 */ /* 0x000fe400078efcff */
[----:B------:R-:W-:-:S02]  /*96b80*/  ISETP.LT.AND P0, PT, R226, UR28, !P0 ;  /* 0x0000001ce2007c0c */ /* 0x000fc4000c701270 */
        /* <DEDUP_REMOVED lines=22> */
[----:B------:R-:W-:Y:S01]  /*96cf0*/  ISETP.GE.AND P0, PT, R123, UR11, PT ;  /* 0x0000000b7b007c0c */ /* 0x000fe2000bf06270 */
[----:B------:R-:W-:-:S03]  /*96d00*/  ULDC.64 UR10, c[0x0][0x228] ;  /* 0x00008a00000a7ab9 */ /* 0x000fc60000000a00 */
[----:B------:R-:W-:Y:S02]  /*96d10*/  ISETP.LT.AND P3, PT, R229, UR6, !P0 ;  /* 0x00000006e5007c0c */ /* 0x000fe4000c761270 */
[----:B------:R-:W-:Y:S02]  /*96d20*/  LOP3.LUT R114, R114, 0xffefffff, RZ, 0xc0, !PT ;  /* 0xffefffff72727812 */ /* 0x000fe400078ec0ff */
[----:B------:R-:W-:Y:S01]  /*96d30*/  IADD3 R122, R225, 0x40, RZ ;  /* 0x00000040e17a7810 */ /* 0x000fe20007ffe0ff */
[----:B------:R-:W-:Y:S01]  /*96d40*/  UMOV UR48, UR35 ;  /* 0x0000002300307c82 */ /* 0x000fe20008000000 */
[----:B------:R-:W-:Y:S01]  /*96d50*/  ISETP.LT.AND P2, PT, R228, UR20, !P0 ;  /* 0x00000014e4007c0c */ /* 0x000fe2000c741270 */
[----:B------:R-:W-:Y:S01]  /*96d60*/  UMOV UR30, UR47 ;  /* 0x0000002f001e7c82 */ /* 0x000fe20008000000 */
[----:B------:R-:W-:Y:S01]  /*96d70*/  ISETP.LT.AND P1, PT, R227, UR8, !P0 ;  /* 0x00000008e3007c0c */ /* 0x000fe2000c721270 */
[----:B------:R-:W-:Y:S01]  /*96d80*/  VIADD R123, R225, 0x3f ;  /* 0x0000003fe17b7836 */ /* 0x000fe20000000000 */
[----:B------:R-:W-:-:S03]  /*96d90*/  ULDC UR6, c[0x0][0x228] ;  /* 0x00008a0000067ab9 */ /* 0x000fc60000000800 */
[----:B------:R-:W-:Y:S01]  /*96da0*/  @P3 LOP3.LUT R114, R114, 0x100000, RZ, 0xfc, !PT ;  /* 0x0010000072723812 */ /* 0x000fe200078efcff */
[----:B------:R-:W-:Y:S01]  /*96db0*/  UMOV UR35, UR46 ;  /* 0x0000002e00237c82 */ /* 0x000fe20008000000 */
[----:B------:R-:W-:Y:S01]  /*96dc0*/  ISETP.LT.AND P0, PT, R226, UR52, !P0 ;  /* 0x00000034e2007c0c */ /* 0x000fe2000c701270 */
[----:B------:R-:W-:Y:S01]  /*96dd0*/  ULDC.64 UR46, c[0x0][0x228] ;  /* 0x00008a00002e7ab9 */ /* 0x000fe20000000a00 */
[----:B------:R-:W-:Y:S01]  /*96de0*/  LOP3.LUT R114, R114, 0xfff7ffff, RZ, 0xc0, !PT ;  /* 0xfff7ffff72727812 */ /* 0x000fe200078ec0ff */
[----:B------:R-:W-:Y:S01]  /*96df0*/  UMOV UR40, UR43 ;  /* 0x0000002b00287c82 */ /* 0x000fe20008000000 */
[----:B------:R-:W-:Y:S01]  /*96e00*/  UMOV UR23, UR42 ;  /* 0x0000002a00177c82 */ /* 0x000fe20008000000 */
[----:B------:R-:W-:Y:S01]  /*96e10*/  ULDC.64 UR42, c[0x0][0x228] ;  /* 0x00008a00002a7ab9 */ /* 0x000fe20000000a00 */
[----:B------:R-:W-:Y:S01]  /*96e20*/  @P2 LOP3.LUT R114, R114, 0x80000, RZ, 0xfc, !PT ;  /* 0x0008000072722812 */ /* 0x000fe200078efcff */
[----:B------:R-:W-:Y:S01]  /*96e30*/  UMOV UR28, UR38 ;  /* 0x00000026001c7c82 */ /* 0x000fe20008000000 */
[----:B------:R-:W-:-:S02]  /*96e40*/  ULDC UR8, c[0x0][0x228] ;  /* 0x00008a0000087ab9 */ /* 0x000fc40000000800 */
        /* <DEDUP_REMOVED lines=22> */
[----:B------:R-:W-:Y:S02]  /*96fb0*/  ULDC UR4, c[0x0][0x248] ;  /* 0x0000920000047ab9 */ /* 0x000fe40000000800 */
[----:B------:R-:W-:Y:S01]  /*96fc0*/  IMAD R126, R225, UR4, RZ ;  /* 0x00000004e17e7c24 */ /* 0x000fe2000f8e02ff */
[----:B------:R-:W-:-:S03]  /*96fd0*/  ULDC UR4, c[0x0][0x248] ;  /* 0x0000920000047ab9 */ /* 0x000fc60000000800 */
[----:B------:R-:W-:Y:S01]  /*96fe0*/  VIADD R122, R126, UR4 ;  /* 0x000000047e7a7c36 */ /* 0x000fe20008000000 */
[----:B------:R-:W-:Y:S01]  /*96ff0*/  STL [R1+0x198c], R126 ;  /* 0x00198c7e01007387 */ /* 0x000fe20000100800 */
[----:B------:R-:W-:-:S03]  /*97000*/  ULDC UR4, c[0x0][0x248] ;  /* 0x0000920000047ab9 */ /* 0x000fc60000000800 */
[----:B------:R1:W-:Y:S02]  /*97010*/  STL [R1+0x1988], R122 ;  /* 0x0019887a01007387 */ /* 0x0003e40000100800 */
[----:B-1----:R-:W-:Y:S01]  /*97020*/  IADD3 R122, R122, UR4, RZ ;  /* 0x000000047a7a7c10 */ /* 0x002fe2000fffe0ff */
[----:B------:R-:W-:-:S04]  /*97030*/  ULDC UR4, c[0x0][0x248] ;  /* 0x0000920000047ab9 */ /* 0x000fc80000000800 */
[----:B------:R1:W-:Y:S02]  /*97040*/  STL [R1+0x1980], R122 ;  /* 0x0019807a01007387 */ /* 0x0003e40000100800 */
[----:B-1----:R-:W-:Y:S01]  /*97050*/  VIADD R122, R122, UR4 ;  /* 0x000000047a7a7c36 */ /* 0x002fe20008000000 */
[----:B------:R-:W-:-:S04]  /*97060*/  ULDC UR4, c[0x0][0x248] ;  /* 0x0000920000047ab9 */ /* 0x000fc80000000800 */
[----:B------:R1:W-:Y:S02]  /*97070*/  STL [R1+0x1778], R122 ;  /* 0x0017787a01007387 */ /* 0x0003e40000100800 */
[----:B-1----:R-:W-:Y:S01]  /*97080*/  VIADD R122, R122, UR4 ;  /* 0x000000047a7a7c36 */ /* 0x002fe20008000000 */
[----:B------:R-:W-:-:S04]  /*97090*/  ULDC UR4, c[0x0][0x248] ;  /* 0x0000920000047ab9 */ /* 0x000fc80000000800 */
[----:B------:R-:W-:Y:S01]  /*970a0*/  IADD3 R252, R122, UR4, RZ ;  /* 0x000000047afc7c10 */ /* 0x000fe2000fffe0ff */
[----:B------:R-:W-:Y:S01]  /*970b0*/  ULDC UR4, c[0x0][0x248] ;  /* 0x0000920000047ab9 */ /* 0x000fe20000000800 */
[----:B------:R1:W-:Y:S03]  /*970c0*/  STL [R1+0x1654], R122 ;  /* 0x0016547a01007387 */ /* 0x0003e60000100800 */
[----:B-1----:R-:W-:Y:S01]  /*970d0*/  VIADD R122, R252, UR4 ;  /* 0x00000004fc7a7c36 */ /* 0x002fe20008000000 */
[----:B------:R-:W-:-:S04]  /*970e0*/  ULDC UR4, c[0x0][0x248] ;  /* 0x0000920000047ab9 */ /* 0x000fc80000000800 */
[----:B------:R1:W-:Y:S02]  /*970f0*/  STL [R1+0xe00], R122 ;  /* 0x000e007a01007387 */ /* 0x0003e40000100800 */
[----:B-1----:R-:W-:Y:S01]  /*97100*/  VIADD R122, R122, UR4 ;  /* 0x000000047a7a7c36 */ /* 0x002fe20008000000 */
[----:B------:R-:W-:-:S04]  /*97110*/  ULDC UR4, c[0x0][0x248] ;  /* 0x0000920000047ab9 */ /* 0x000fc80000000800 */
        /* <DEDUP_REMOVED lines=537> */
[----:B------:R1:W-:Y:S01]  /*992b0*/  STL [R1+0x186c], R122 ;  /* 0x00186c7a01007387 */ /* 0x0003e20000100800 */
[----:B------:R-:W-:Y:S01]  /*992c0*/  ISETP.LT.AND P3, PT, R229, UR18, !P0 ;  /* 0x00000012e5007c0c */ /* 0x000fe2000c761270 */
[----:B-1----:R-:W-:Y:S01]  /*992d0*/  VIADD R122, R122, UR4 ;  /* 0x000000047a7a7c36 */ /* 0x002fe20008000000 */
[----:B------:R-:W-:-:S04]  /*992e0*/  ULDC UR4, c[0x0][0x248] ;  /* 0x0000920000047ab9 */ /* 0x000fc80000000800 */
[----:B------:R1:W-:Y:S02]  /*992f0*/  STL [R1+0x1870], R122 ;  /* 0x0018707a01007387 */ /* 0x0003e40000100800 */
[----:B-1----:R-:W-:Y:S01]  /*99300*/  IADD3 R122, R122, UR4, RZ ;  /* 0x000000047a7a7c10 */ /* 0x002fe2000fffe0ff */
[----:B------:R-:W-:-:S04]  /*99310*/  ULDC UR4, c[0x0][0x248] ;  /* 0x0000920000047ab9 */ /* 0x000fc80000000800 */
[----:B------:R1:W-:Y:S01]  /*99320*/  STL [R1+0x1874], R122 ;  /* 0x0018747a01007387 */ /* 0x0003e20000100800 */
[----:B------:R-:W-:Y:S01]  /*99330*/  ISETP.LT.AND P2, PT, R228, UR6, !P0 ;  /* 0x00000006e4007c0c */ /* 0x000fe2000c741270 */
[----:B------:R-:W-:Y:S01]  /*99340*/  ULDC UR6, c[0x0][0x228] ;  /* 0x00008a0000067ab9 */ /* 0x000fe20000000800 */
[----:B------:R-:W-:Y:S01]  /*99350*/  LOP3.LUT R114, R114, 0xffffefff, RZ, 0xc0, !PT ;  /* 0xffffefff72727812 */ /* 0x000fe200078ec0ff */
[----:B-1----:R-:W-:Y:S01]  /*99360*/  VIADD R122, R122, UR4 ;  /* 0x000000047a7a7c36 */ /* 0x002fe20008000000 */
[----:B------:R-:W-:-:S04]  /*99370*/  ULDC UR4, c[0x0][0x248] ;  /* 0x0000920000047ab9 */ /* 0x000fc80000000800 */
[----:B------:R1:W-:Y:S01]  /*99380*/  STL [R1+0x1878], R122 ;  /* 0x0018787a01007387 */ /* 0x0003e20000100800 */
[----:B------:R-:W-:Y:S01]  /*99390*/  @P3 LOP3.LUT R114, R114, 0x1000, RZ, 0xfc, !PT ;  /* 0x0000100072723812 */ /* 0x000fe200078efcff */
[----:B-1----:R-:W-:Y:S01]  /*993a0*/  VIADD R122, R122, UR4 ;  /* 0x000000047a7a7c36 */ /* 0x002fe20008000000 */
[----:B------:R-:W-:Y:S02]  /*993b0*/  ULDC UR4, c[0x0][0x248] ;  /* 0x0000920000047ab9 */ /* 0x000fe40000000800 */
[----:B------:R-:W-:Y:S02]  /*993c0*/  LOP3.LUT R114, R114, 0xfffff7ff, RZ, 0xc0, !PT ;  /* 0xfffff7ff72727812 */ /* 0x000fe400078ec0ff */
[----:B------:R1:W-:Y:S02]  /*993d0*/  STL [R1+0x187c], R122 ;  /* 0x00187c7a01007387 */ /* 0x0003e40000100800 */
[----:B------:R-:W-:Y:S02]  /*993e0*/  @P2 LOP3.LUT R114, R114, 0x800, RZ, 0xfc, !PT ;  /* 0x0000080072722812 */ /* 0x000fe400078efcff */
[----:B-1----:R-:W-:Y:S01]  /*993f0*/  IADD3 R122, R122, UR4, RZ ;  /* 0x000000047a7a7c10 */ /* 0x002fe2000fffe0ff */
[----:B------:R-:W-:-:S04]  /*99400*/  ULDC UR4, c[0x0][0x248] ;  /* 0x0000920000047ab9 */ /* 0x000fc80000000800 */
[----:B------:R1:W-:Y:S01]  /*99410*/  STL [R1+0x1880], R122 ;  /* 0x0018807a01007387 */ /* 0x0003e20000100800 */
[----:B------:R-:W-:Y:S02]  /*99420*/  ISETP.LT.AND P0, PT, R226, UR42, !P0 ;  /* 0x0000002ae2007c0c */ /* 0x000fe4000c701270 */
[----:B------:R-:W-:Y:S01]  /*99430*/  LOP3.LUT R114, R114, 0xfffffbff, RZ, 0xc0, !PT ;  /* 0xfffffbff72727812 */ /* 0x000fe200078ec0ff */
[----:B-1----:R-:W-:Y:S01]  /*99440*/  VIADD R122, R122, UR4 ;  /* 0x000000047a7a7c36 */ /* 0x002fe20008000000 */
[----:B------:R-:W-:Y:S02]  /*99450*/  ULDC UR4, c[0x0][0x248] ;  /* 0x0000920000047ab9 */ /* 0x000fe40000000800 */
[----:B------:R-:W-:Y:S02]  /*99460*/  @P1 LOP3.LUT R114, R114, 0x400, RZ, 0xfc, !PT ;  /* 0x0000040072721812 */ /* 0x000fe400078efcff */
[----:B------:R1:W-:Y:S02]  /*99470*/  STL [R1+0x1884], R122 ;  /* 0x0018847a01007387 */ /* 0x0003e40000100800 */
[----:B------:R-:W-:Y:S01]  /*99480*/  LOP3.LUT R114, R114, 0xfffffdff, RZ, 0xc0, !PT ;  /* 0xfffffdff72727812 */ /* 0x000fe200078ec0ff */
[----:B-1----:R-:W-:Y:S01]  /*99490*/  VIADD R122, R122, UR4 ;  /* 0x000000047a7a7c36 */ /* 0x002fe20008000000 */
[----:B------:R-:W-:-:S04]  /*994a0*/  ULDC UR4, c[0x0][0x248] ;  /* 0x0000920000047ab9 */ /* 0x000fc80000000800 */
[----:B------:R1:W-:Y:S01]  /*994b0*/  STL [R1+0x1888], R122 ;  /* 0x0018887a01007387 */ /* 0x0003e20000100800 */
[----:B------:R-:W-:Y:S01]  /*994c0*/  IADD3 R123, R122, UR4, RZ ;  /* 0x000000047a7b7c10 */ /* 0x000fe2000fffe0ff */
[----:B------:R-:W-:Y:S01]  /*994d0*/  ULDC UR4, c[0x0][0x228] ;  /* 0x00008a0000047ab9 */ /* 0x000fe20000000800 */
[----:B------:R-:W-:Y:S01]  /*994e0*/  @P0 LOP3.LUT R114, R114, 0x200, RZ, 0xfc, !PT ;  /* 0x0000020072720812 */ /* 0x000fe200078efcff */
[----:B-1----:R-:W-:-:S05]  /*994f0*/  VIADD R122, R225, 0x3e ;  /* 0x0000003ee17a7836 */ /* 0x002fca0000000000 */
[----:B------:R-:W-:-:S04]  /*99500*/  ISETP.GE.AND P0, PT, R122, UR7, PT ;  /* 0x000000077a007c0c */ /* 0x000fc8000bf06270 */
[----:B------:R-:W-:Y:S02]  /*99510*/  ISETP.LT.AND P3, PT, R229, UR14, !P0 ;  /* 0x0000000ee5007c0c */ /* 0x000fe4000c761270 */
[----:B------:R-:W-:Y:S01]  /*99520*/  ISETP.LT.AND P2, PT, R228, UR6, !P0 ;  /* 0x00000006e4007c0c */ /* 0x000fe2000c741270 */
[----:B------:R-:W-:Y:S01]  /*99530*/  UMOV UR42, UR23 ;  /* 0x00000017002a7c82 */ /* 0x000fe20008000000 */
[----:B------:R-:W-:Y:S02]  /*99540*/  LOP3.LUT R114, R114, 0xfffffeff, RZ, 0xc0, !PT ;  /* 0xfffffeff72727812 */ /* 0x000fe400078ec0ff */
[----:B------:R-:W-:Y:S01]  /*99550*/  ISETP.LT.AND P1, PT, R227, UR4, !P0 ;  /* 0x00000004e3007c0c */ /* 0x000fe2000c721270 */
[----:B------:R-:W-:Y:S01]  /*99560*/  UMOV UR23, UR44 ;  /* 0x0000002c00177c82 */ /* 0x000fe20008000000 */
[----:B------:R-:W-:Y:S01]  /*99570*/  IADD3 R122, R225, 0x3d, RZ ;  /* 0x0000003de17a7810 */ /* 0x000fe20007ffe0ff */
[----:B------:R-:W-:-:S04]  /*99580*/  ULDC.64 UR6, c[0x0][0x228] ;  /* 0x00008a0000067ab9 */ /* 0x000fc80000000a00 */
[----:B------:R-:W-:Y:S01]  /*99590*/  @P3 LOP3.LUT R114, R114, 0x100, RZ, 0xfc, !PT ;  /* 0x0000010072723812 */ /* 0x000fe200078efcff */
[----:B------:R-:W-:Y:S01]  /*995a0*/  UMOV UR44, UR24 ;  /* 0x00000018002c7c82 */ /* 0x000fe20008000000 */
[----:B------:R-:W-:Y:S02]  /*995b0*/  ULDC UR4, c[0x0][0x248] ;  /* 0x0000920000047ab9 */ /* 0x000fe40000000800 */
[----:B------:R-:W-:Y:S01]  /*995c0*/  LOP3.LUT R114, R114, 0xffffff7f, RZ, 0xc0, !PT ;  /* 0xffffff7f72727812 */ /* 0x000fe200078ec0ff */
[----:B------:R-:W-:Y:S01]  /*995d0*/  UMOV UR24, UR39 ;  /* 0x0000002700187c82 */ /* 0x000fe20008000000 */
[----:B------:R-:W-:Y:S02]  /*995e0*/  ULDC.64 UR38, c[0x0][0x228] ;  /* 0x00008a0000267ab9 */ /* 0x000fe40000000a00 */
[----:B------:R-:W-:Y:S02]  /*995f0*/  @P2 LOP3.LUT R114, R114, 0x80, RZ, 0xfc, !PT ;  /* 0x0000008072722812 */ /* 0x000fe400078efcff */
[----:B------:R-:W-:-:S02]  /*99600*/  ISETP.LT.AND P0, PT, R226, UR38, !P0 ;  /* 0x00000026e2007c0c */ /* 0x000fc4000c701270 */
[----:B------:R-:W-:-:S04]  /*99610*/  LOP3.LUT R114, R114, 0xffffffbf, RZ, 0xc0, !PT ;  /* 0xffffffbf72727812 */ /* 0x000fc800078ec0ff */
[----:B------:R-:W-:-:S04]  /*99620*/  @P1 LOP3.LUT R114, R114, 0x40, RZ, 0xfc, !PT ;  /* 0x0000004072721812 */ /* 0x000fc800078efcff */
[----:B------:R-:W-:-:S04]  /*99630*/  LOP3.LUT R114, R114, 0xffffffdf, RZ, 0xc0, !PT ;  /* 0xffffffdf72727812 */ /* 0x000fc800078ec0ff */
[----:B------:R-:W-:Y:S02]  /*99640*/  @P0 LOP3.LUT R114, R114, 0x20, RZ, 0xfc, !PT ;  /* 0x0000002072720812 */ /* 0x000fe400078efcff */
[----:B------:R-:W-:Y:S02]  /*99650*/  ISETP.GE.AND P0, PT, R122, UR11, PT ;  /* 0x0000000b7a007c0c */ /* 0x000fe4000bf06270 */
[----:B------:R-:W-:Y:S01]  /*99660*/  LOP3.LUT R114, R114, 0xffffffef, RZ, 0xc0, !PT ;  /* 0xffffffef72727812 */ /* 0x000fe200078ec0ff */
[----:B------:R1:W-:Y:S01]  /*99670*/  STL [R1+0x1898], R123 ;  /* 0x0018987b01007387 */ /* 0x0003e20000100800 */
[----:B------:R-:W-:Y:S01]  /*99680*/  ISETP.LT.AND P3, PT, R229, UR6, !P0 ;  /* 0x00000006e5007c0c */ /* 0x000fe2000c761270 */
[----:B------:R-:W-:Y:S01]  /*99690*/  UMOV UR38, UR28 ;  /* 0x0000001c00267c82 */ /* 0x000fe20008000000 */
[----:B------:R-:W-:Y:S01]  /*996a0*/  ISETP.LT.AND P2, PT, R228, UR8, !P0 ;  /* 0x00000008e4007c0c */ /* 0x000fe2000c741270 */
[----:B------:R-:W-:Y:S01]  /*996b0*/  UMOV UR20, UR23 ;  /* 0x0000001700147c82 */ /* 0x000fe20008000000 */
[----:B------:R-:W-:Y:S01]  /*996c0*/  VIADD R122, R225, 0x3c ;  /* 0x0000003ce17a7836 */ /* 0x000fe20000000000 */
[----:B------:R-:W-:Y:S01]  /*996d0*/  LOP3.LUT R113, R113, 0x7fffffff, RZ, 0xc0, !PT ;  /* 0x7fffffff71717812 */ /* 0x000fe200078ec0ff */
[----:B------:R-:W-:Y:S01]  /*996e0*/  ULDC UR6, c[0x0][0x228] ;  /* 0x00008a0000067ab9 */ /* 0x000fe20000000800 */
[----:B------:R-:W-:Y:S01]  /*996f0*/  UMOV UR12, UR30 ;  /* 0x0000001e000c7c82 */ /* 0x000fe20008000000 */
[----:B------:R-:W-:Y:S01]  /*99700*/  UMOV UR22, UR31 ;  /* 0x0000001f00167c82 */ /* 0x000fe20008000000 */
[----:B-1----:R-:W-:Y:S01]  /*99710*/  VIADD R123, R123, UR4 ;  /* 0x000000047b7b7c36 */ /* 0x002fe20008000000 */
[----:B------:R-:W-:Y:S01]  /*99720*/  ULDC UR4, c[0x0][0x228] ;  /* 0x00008a0000047ab9 */ /* 0x000fe20000000800 */
[----:B------:R-:W-:-:S02]  /*99730*/  ULDC.64 UR10, c[0x0][0x228] ;  /* 0x00008a00000a7ab9 */ /* 0x000fc40000000a00 */
[----:B------:R-:W-:Y:S01]  /*99740*/  @P3 LOP3.LUT R114, R114, 0x10, RZ, 0xfc, !PT ;  /* 0x0000001072723812 */ /* 0x000fe200078efcff */
[----:B------:R-:W-:Y:S01]  /*99750*/  UMOV UR28, UR34 ;  /* 0x00000022001c7c82 */ /* 0x000fe20008000000 */
[----:B------:R-:W-:Y:S01]  /*99760*/  ISETP.LT.AND P1, PT, R227, UR4, !P0 ;  /* 0x00000004e3007c0c */ /* 0x000fe2000c721270 */
[----:B------:R-:W-:Y:S01]  /*99770*/  UMOV UR23, UR35 ;  /* 0x0000002300177c82 */ /* 0x000fe20008000000 */
[----:B------:R-:W-:Y:S01]  /*99780*/  LOP3.LUT R114, R114, 0xfffffff7, RZ, 0xc0, !PT ;  /* 0xfffffff772727812 */ /* 0x000fe200078ec0ff */
[----:B------:R-:W-:Y:S01]  /*99790*/  ULDC.64 UR34, c[0x0][0x228] ;  /* 0x00008a0000227ab9 */ /* 0x000fe20000000a00 */
[----:B------:R-:W-:Y:S01]  /*997a0*/  ULDC UR4, c[0x0][0x248] ;  /* 0x0000920000047ab9 */ /* 0x000fe20000000800 */
[----:B------:R-:W-:Y:S01]  /*997b0*/  ULDC.64 UR30, c[0x0][0x228] ;  /* 0x00008a00001e7ab9 */ /* 0x000fe20000000a00 */
[----:B------:R-:W-:Y:S02]  /*997c0*/  @P2 LOP3.LUT R114, R114, 0x8, RZ, 0xfc, !PT ;  /* 0x0000000872722812 */ /* 0x000fe400078efcff */
[----:B------:R-:W-:-:S02]  /*997d0*/  ISETP.LT.AND P0, PT, R226, UR34, !P0 ;  /* 0x00000022e2007c0c */ /* 0x000fc4000c701270 */
[----:B------:R-:W-:-:S04]  /*997e0*/  LOP3.LUT R114, R114, 0xfffffffb, RZ, 0xc0, !PT ;  /* 0xfffffffb72727812 */ /* 0x000fc800078ec0ff */
[----:B------:R-:W-:-:S04]  /*997f0*/  @P1 LOP3.LUT R114, R114, 0x4, RZ, 0xfc, !PT ;  /* 0x0000000472721812 */ /* 0x000fc800078efcff */
[----:B------:R-:W-:-:S04]  /*99800*/  LOP3.LUT R114, R114, 0xfffffffd, RZ, 0xc0, !PT ;  /* 0xfffffffd72727812 */ /* 0x000fc800078ec0ff */
[----:B------:R-:W-:Y:S02]  /*99810*/  @P0 LOP3.LUT R114, R114, 0x2, RZ, 0xfc, !PT ;  /* 0x0000000272720812 */ /* 0x000fe400078efcff */
[----:B------:R-:W-:-:S04]  /*99820*/  ISETP.GE.AND P0, PT, R122, UR19, PT ;  /* 0x000000137a007c0c */ /* 0x000fc8000bf06270 */
[----:B------:R-:W-:Y:S01]  /*99830*/  ISETP.LT.AND P2, PT, R228, UR6, !P0 ;  /* 0x00000006e4007c0c */ /* 0x000fe2000c741270 */
[----:B------:R1:W-:Y:S01]  /*99840*/  STL [R1+0x18a4], R123 ;  /* 0x0018a47b01007387 */ /* 0x0003e20000100800 */
[----:B------:R-:W-:Y:S01]  /*99850*/  ISETP.LT.AND P3, PT, R229, UR10, !P0 ;  /* 0x0000000ae5007c0c */ /* 0x000fe2000c761270 */
[----:B------:R-:W-:Y:S01]  /*99860*/  VIADD R122, R225, 0x3b ;  /* 0x0000003be17a7836 */ /* 0x000fe20000000000 */
[----:B------:R-:W-:Y:S01]  /*99870*/  LOP3.LUT R114, R114, 0xfffffffe, RZ, 0xc0, !PT ;  /* 0xfffffffe72727812 */ /* 0x000fe200078ec0ff */
[----:B------:R-:W-:Y:S01]  /*99880*/  UMOV UR16, UR28 ;  /* 0x0000001c00107c82 */ /* 0x000fe20008000000 */
[----:B------:R-:W-:Y:S01]  /*99890*/  UMOV UR18, UR59 ;  /* 0x0000003b00127c82 */ /* 0x000fe20008000000 */
[----:B------:R-:W-:Y:S01]  /*998a0*/  ULDC UR6, c[0x0][0x228] ;  /* 0x00008a0000067ab9 */ /* 0x000fe20000000800 */
[----:B-1----:R-:W-:Y:S01]  /*998b0*/  VIADD R123, R123, UR4 ;  /* 0x000000047b7b7c36 */ /* 0x002fe20008000000 */
[----:B------:R-:W-:Y:S02]  /*998c0*/  ULDC UR4, c[0x0][0x228] ;  /* 0x00008a0000047ab9 */ /* 0x000fe40000000800 */
[----:B------:R-:W-:-:S02]  /*998d0*/  ISETP.LT.AND P1, PT, R227, UR4, !P0 ;  /* 0x00000004e3007c0c */ /* 0x000fc4000c721270 */
[----:B------:R-:W-:Y:S01]  /*998e0*/  @P2 LOP3.LUT R113, R113, 0x80000000, RZ, 0xfc, !PT ;  /* 0x8000000071712812 */ /* 0x000fe200078efcff */
[----:B------:R-:W-:Y:S01]  /*998f0*/  UMOV UR28, UR58 ;  /* 0x0000003a001c7c82 */ /* 0x000fe20008000000 */
[----:B------:R-:W-:Y:S01]  /*99900*/  ISETP.LT.AND P0, PT, R226, UR30, !P0 ;  /* 0x0000001ee2007c0c */ /* 0x000fe2000c701270 */
[----:B------:R-:W-:Y:S01]  /*99910*/  ULDC.64 UR58, c[0x0][0x228] ;  /* 0x00008a00003a7ab9 */ /* 0x000fe20000000a00 */
[----:B------:R-:W-:Y:S01]  /*99920*/  LOP3.LUT R113, R113, 0xbfffffff, RZ, 0xc0, !PT ;  /* 0xbfffffff71717812 */ /* 0x000fe200078ec0ff */
[----:B------:R-:W-:-:S06]  /*99930*/  ULDC UR4, c[0x0][0x248] ;  /* 0x0000920000047ab9 */ /* 0x000fcc0000000800 */
[----:B------:R-:W-:-:S04]  /*99940*/  @P1 LOP3.LUT R113, R113, 0x40000000, RZ, 0xfc, !PT ;  /* 0x4000000071711812 */ /* 0x000fc800078efcff */
[----:B------:R-:W-:-:S04]  /*99950*/  LOP3.LUT R113, R113, 0xdfffffff, RZ, 0xc0, !PT ;  /* 0xdfffffff71717812 */ /* 0x000fc800078ec0ff */
[----:B------:R-:W-:Y:S02]  /*99960*/  @P0 LOP3.LUT R113, R113, 0x20000000, RZ, 0xfc, !PT ;  /* 0x2000000071710812 */ /* 0x000fe400078efcff */
[----:B------:R-:W-:Y:S02]  /*99970*/  ISETP.GE.AND P0, PT, R122, UR15, PT ;  /* 0x0000000f7a007c0c */ /* 0x000fe4000bf06270 */
[----:B------:R-:W-:Y:S02]  /*99980*/  @P3 LOP3.LUT R114, R114, 0x1, RZ, 0xfc, !PT ;  /* 0x0000000172723812 */ /* 0x000fe400078efcff */
[----:B------:R-:W-:Y:S02]  /*99990*/  ISETP.LT.AND P3, PT, R229, UR58, !P0 ;  /* 0x0000003ae5007c0c */ /* 0x000fe4000c761270 */
[----:B------:R-:W-:Y:S01]  /*999a0*/  ISETP.LT.AND P2, PT, R228, UR6, !P0 ;  /* 0x00000006e4007c0c */ /* 0x000fe2000c741270 */
[----:B------:R1:W-:Y:S01]  /*999b0*/  STL [R1+0x18b0], R123 ;  /* 0x0018b07b01007387 */ /* 0x0003e20000100800 */
[----:B------:R-:W-:Y:S01]  /*999c0*/  LOP3.LUT R113, R113, 0xefffffff, RZ, 0xc0, !PT ;  /* 0xefffffff71717812 */ /* 0x000fe200078ec0ff */
[----:B------:R-:W-:Y:S01]  /*999d0*/  UMOV UR8, UR44 ;  /* 0x0000002c00087c82 */ /* 0x000fe20008000000 */
[----:B------:R-:W-:Y:S01]  /*999e0*/  UMOV UR14, UR27 ;  /* 0x0000001b000e7c82 */ /* 0x000fe20008000000 */
[----:B------:R-:W-:Y:S01]  /*999f0*/  IADD3 R122, R225, 0x3a, RZ ;  /* 0x0000003ae17a7810 */ /* 0x000fe20007ffe0ff */
[----:B------:R-:W-:Y:S01]  /*99a00*/  UMOV UR30, UR20 ;  /* 0x00000014001e7c82 */ /* 0x000fe20008000000 */
[----:B------:R-:W-:Y:S01]  /*99a10*/  ULDC UR6, c[0x0][0x228] ;  /* 0x00008a0000067ab9 */ /* 0x000fe20000000800 */
[----:B-1----:R-:W-:Y:S01]  /*99a20*/  IADD3 R123, R123, UR4, RZ ;  /* 0x000000047b7b7c10 */ /* 0x002fe2000fffe0ff */
[----:B------:R-:W-:-:S02]  /*99a30*/  ULDC UR4, c[0x0][0x228] ;  /* 0x00008a0000047ab9 */ /* 0x000fc40000000800 */
[----:B------:R-:W-:Y:S02]  /*99a40*/  @P3 LOP3.LUT R113, R113, 0x10000000, RZ, 0xfc, !PT ;  /* 0x1000000071713812 */ /* 0x000fe400078efcff */
[----:B------:R-:W-:Y:S01]  /*99a50*/  ISETP.LT.AND P1, PT, R227, UR4, !P0 ;  /* 0x00000004e3007c0c */ /* 0x000fe2000c721270 */
[----:B------:R-:W-:Y:S01]  /*99a60*/  UMOV UR44, UR26 ;  /* 0x0000001a002c7c82 */ /* 0x000fe20008000000 */
[----:B------:R-:W-:Y:S01]  /*99a70*/  LOP3.LUT R113, R113, 0xf7ffffff, RZ, 0xc0, !PT ;  /* 0xf7ffffff71717812 */ /* 0x000fe200078ec0ff */
[----:B------:R-:W-:Y:S01]  /*99a80*/  ULDC.64 UR26, c[0x0][0x228] ;  /* 0x00008a00001a7ab9 */ /* 0x000fe20000000a00 */
[----:B------:R-:W-:Y:S01]  /*99a90*/  UMOV UR20, UR57 ;  /* 0x0000003900147c82 */ /* 0x000fe20008000000 */
[----:B------:R-:W-:Y:S01]  /*99aa0*/  ULDC UR4, c[0x0][0x248] ;  /* 0x0000920000047ab9 */ /* 0x000fe20000000800 */
[----:B------:R-:W-:Y:S02]  /*99ab0*/  @P2 LOP3.LUT R113, R113, 0x8000000, RZ, 0xfc, !PT ;  /* 0x0800000071712812 */ /* 0x000fe400078efcff */
[----:B------:R-:W-:-:S02]  /*99ac0*/  ISETP.LT.AND P0, PT, R226, UR26, !P0 ;  /* 0x0000001ae2007c0c */ /* 0x000fc4000c701270 */
[----:B------:R-:W-:-:S04]  /*99ad0*/  LOP3.LUT R113, R113, 0xfbffffff, RZ, 0xc0, !PT ;  /* 0xfbffffff71717812 */ /* 0x000fc800078ec0ff */
[----:B------:R-:W-:-:S04]  /*99ae0*/  @P1 LOP3.LUT R113, R113, 0x4000000, RZ, 0xfc, !PT ;  /* 0x0400000071711812 */ /* 0x000fc800078efcff */
[----:B------:R-:W-:Y:S01]  /*99af0*/  LOP3.LUT R113, R113, 0xfdffffff, RZ, 0xc0, !PT ;  /* 0xfdffffff71717812 */ /* 0x000fe200078ec0ff */
[----:B------:R-:W-:Y:S01]  /*99b00*/  UMOV UR26, UR56 ;  /* 0x00000038001a7c82 */ /* 0x000fe20008000000 */
[----:B------:R-:W-:Y:S02]  /*99b10*/  ULDC.64 UR56, c[0x0][0x228] ;  /* 0x00008a0000387ab9 */ /* 0x000fe40000000a00 */
[----:B------:R-:W-:Y:S02]  /*99b20*/  @P0 LOP3.LUT R113, R113, 0x2000000, RZ, 0xfc, !PT ;  /* 0x0200000071710812 */ /* 0x000fe400078efcff */
[----:B------:R-:W-:-:S04]  /*99b30*/  ISETP.GE.AND P0, PT, R122, UR7, PT ;  /* 0x000000077a007c0c */ /* 0x000fc8000bf06270 */
[----:B------:R-:W-:Y:S02]  /*99b40*/  ISETP.LT.AND P1, PT, R229, UR56, !P0 ;  /* 0x00000038e5007c0c */ /* 0x000fe4000c721270 */
[----:B------:R-:W-:Y:S02]  /*99b50*/  ISETP.LT.AND P2, PT, R228, UR6, !P0 ;  /* 0x00000006e4007c0c */ /* 0x000fe4000c741270 */
[----:B------:R-:W-:Y:S01]  /*99b60*/  LOP3.LUT R113, R113, 0xfeffffff, RZ, 0xc0, !PT ;  /* 0xfeffffff71717812 */ /* 0x000fe200078ec0ff */
[----:B------:R1:W-:Y:S01]  /*99b70*/  STL [R1+0x18b8], R123 ;  /* 0x0018b87b01007387 */ /* 0x0003e20000100800 */
[----:B------:R-:W-:Y:S01]  /*99b80*/  UMOV UR52, UR22 ;  /* 0x0000001600347c82 */ /* 0x000fe20008000000 */
[----:B------:R-:W-:Y:S01]  /*99b90*/  UMOV UR46, UR23 ;  /* 0x00000017002e7c82 */ /* 0x000fe20008000000 */
[----:B------:R-:W-:Y:S01]  /*99ba0*/  ULDC.64 UR22, c[0x0][0x228] ;  /* 0x00008a0000167ab9 */ /* 0x000fe20000000a00 */
[----:B------:R-:W-:Y:S01]  /*99bb0*/  VIADD R122, R225, 0x39 ;  /* 0x00000039e17a7836 */ /* 0x000fe20000000000 */
[----:B------:R-:W-:-:S03]  /*99bc0*/  ULDC.64 UR6, c[0x0][0x228] ;  /* 0x00008a0000067ab9 */ /* 0x000fc60000000a00 */
[----:B------:R-:W-:Y:S01]  /*99bd0*/  @P1 LOP3.LUT R113, R113, 0x1000000, RZ, 0xfc, !PT ;  /* 0x0100000071711812 */ /* 0x000fe200078efcff */
[----:B-1----:R-:W-:Y:S01]  /*99be0*/  VIADD R123, R123, UR4 ;  /* 0x000000047b7b7c36 */ /* 0x002fe20008000000 */
[----:B------:R-:W-:Y:S02]  /*99bf0*/  ULDC UR4, c[0x0][0x228] ;  /* 0x00008a0000047ab9 */ /* 0x000fe40000000800 */
[----:B------:R-:W-:Y:S02]  /*99c00*/  LOP3.LUT R113, R113, 0xff7fffff, RZ, 0xc0, !PT ;  /* 0xff7fffff71717812 */ /* 0x000fe400078ec0ff */
[----:B------:R-:W-:Y:S01]  /*99c10*/  ISETP.LT.AND P1, PT, R227, UR4, !P0 ;  /* 0x00000004e3007c0c */ /* 0x000fe2000c721270 */
[----:B------:R-:W-:Y:S01]  /*99c20*/  UMOV UR56, UR8 ;  /* 0x0000000800387c82 */ /* 0x000fe20008000000 */
[----:B------:R-:W-:Y:S01]  /*99c30*/  @P2 LOP3.LUT R113, R113, 0x800000, RZ, 0xfc, !PT ;  /* 0x0080000071712812 */ /* 0x000fe200078efcff */
[----:B------:R-:W-:Y:S01]  /*99c40*/  ULDC UR8, c[0x0][0x228] ;  /* 0x00008a0000087ab9 */ /* 0x000fe20000000800 */
[----:B------:R-:W-:Y:S01]  /*99c50*/  ISETP.LT.AND P0, PT, R226, UR22, !P0 ;  /* 0x00000016e2007c0c */ /* 0x000fe2000c701270 */
[----:B------:R-:W-:Y:S01]  /*99c60*/  ULDC UR4, c[0x0][0x248] ;  /* 0x0000920000047ab9 */ /* 0x000fe20000000800 */
[----:B------:R-:W-:-:S07]  /*99c70*/  LOP3.LUT R113, R113, 0xffbfffff, RZ, 0xc0, !PT ;  /* 0xffbfffff71717812 */ /* 0x000fce00078ec0ff */
[----:B------:R-:W-:-:S04]  /*99c80*/  @P1 LOP3.LUT R113, R113, 0x400000, RZ, 0xfc, !PT ;  /* 0x0040000071711812 */ /* 0x000fc800078efcff */
[----:B------:R-:W-:-:S04]  /*99c90*/  LOP3.LUT R113, R113, 0xffdfffff, RZ, 0xc0, !PT ;  /* 0xffdfffff71717812 */ /* 0x000fc800078ec0ff */
[----:B------:R-:W-:Y:S02]  /*99ca0*/  @P0 LOP3.LUT R113, R113, 0x200000, RZ, 0xfc, !PT ;  /* 0x0020000071710812 */ /* 0x000fe400078efcff */
[----:B------:R-:W-:Y:S02]  /*99cb0*/  ISETP.GE.AND P0, PT, R122, UR11, PT ;  /* 0x0000000b7a007c0c */ /* 0x000fe4000bf06270 */
[----:B------:R-:W-:Y:S01]  /*99cc0*/  LOP3.LUT R113, R113, 0xffefffff, RZ, 0xc0, !PT ;  /* 0xffefffff71717812 */ /* 0x000fe200078ec0ff */
[----:B------:R-:W-:Y:S01]  /*99cd0*/  VIADD R126, R123, UR4 ;  /* 0x000000047b7e7c36 */ /* 0x000fe20008000000 */
[----:B------:R-:W-:Y:S01]  /*99ce0*/  ISETP.LT.AND P3, PT, R229, UR6, !P0 ;  /* 0x00000006e5007c0c */ /* 0x000fe2000c761270 */
[----:B------:R-:W-:Y:S01]  /*99cf0*/  ULDC UR4, c[0x0][0x228] ;  /* 0x00008a0000047ab9 */ /* 0x000fe20000000800 */
[----:B------:R-:W-:Y:S01]  /*99d00*/  ISETP.LT.AND P2, PT, R228, UR8, !P0 ;  /* 0x00000008e4007c0c */ /* 0x000fe2000c741270 */
[----:B------:R-:W-:Y:S01]  /*99d10*/  UMOV UR34, UR18 ;  /* 0x0000001200227c82 */ /* 0x000fe20008000000 */
[----:B------:R-:W-:Y:S01]  /*99d20*/  ISETP.LT.AND P1, PT, R227, UR4, !P0 ;  /* 0x00000004e3007c0c */ /* 0x000fe2000c721270 */
[----:B------:R-:W-:Y:S01]  /*99d30*/  ULDC.64 UR18, c[0x0][0x228] ;  /* 0x00008a0000127ab9 */ /* 0x000fe20000000a00 */
[----:B------:R-:W-:Y:S01]  /*99d40*/  VIADD R122, R225, 0x38 ;  /* 0x00000038e17a7836 */ /* 0x000fe20000000000 */
[----:B------:R-:W-:Y:S01]  /*99d50*/  ULDC.64 UR10, c[0x0][0x228] ;  /* 0x00008a00000a7ab9 */ /* 0x000fe20000000a00 */
[----:B------:R-:W-:-:S05]  /*99d60*/  ULDC UR6, c[0x0][0x228] ;  /* 0x00008a0000067ab9 */ /* 0x000fca0000000800 */
[----:B------:R-:W-:Y:S01]  /*99d70*/  @P3 LOP3.LUT R113, R113, 0x100000, RZ, 0xfc, !PT ;  /* 0x0010000071713812 */ /* 0x000fe200078efcff */
[----:B------:R-:W-:Y:S01]  /*99d80*/  STL [R1+0x18bc], R123 ;  /* 0x0018bc7b01007387 */ /* 0x000fe20000100800 */
[----:B------:R-:W-:Y:S02]  /*99d90*/  ULDC UR4, c[0x0][0x248] ;  /* 0x0000920000047ab9 */ /* 0x000fe40000000800 */
        /* <DEDUP_REMOVED lines=8> */
[----:B------:R1:W-:Y:S01]  /*99e20*/  STL [R1+0x18c4], R126 ;  /* 0x0018c47e01007387 */ /* 0x0003e20000100800 */
[----:B------:R-:W-:Y:S01]  /*99e30*/  LOP3.LUT R113, R113, 0xfffeffff, RZ, 0xc0, !PT ;  /* 0xfffeffff71717812 */ /* 0x000fe200078ec0ff */
[----:B------:R-:W-:Y:S01]  /*99e40*/  UMOV UR22, UR14 ;  /* 0x0000000e00167c82 */ /* 0x000fe20008000000 */
[----:B------:R-:W-:Y:S01]  /*99e50*/  ISETP.LT.AND P3, PT, R229, UR10, !P0 ;  /* 0x0000000ae5007c0c */ /* 0x000fe2000c761270 */
[----:B------:R-:W-:Y:S01]  /*99e60*/  ULDC.64 UR14, c[0x0][0x228] ;  /* 0x00008a00000e7ab9 */ /* 0x000fe20000000a00 */
[----:B------:R-:W-:Y:S01]  /*99e70*/  ISETP.LT.AND P2, PT, R228, UR6, !P0 ;  /* 0x00000006e4007c0c */ /* 0x000fe2000c741270 */
[----:B------:R-:W-:Y:S01]  /*99e80*/  ULDC.64 UR58, c[0x0][0x228] ;  /* 0x00008a00003a7ab9 */ /* 0x000fe20000000a00 */
[----:B------:R-:W-:Y:S01]  /*99e90*/  IADD3 R122, R225, 0x37, RZ ;  /* 0x00000037e17a7810 */ /* 0x000fe20007ffe0ff */
[----:B------:R-:W-:Y:S01]  /*99ea0*/  ULDC UR6, c[0x0][0x228] ;  /* 0x00008a0000067ab9 */ /* 0x000fe20000000800 */
[----:B-1----:R-:W-:Y:S01]  /*99eb0*/  IADD3 R126, R126, UR4, RZ ;  /* 0x000000047e7e7c10 */ /* 0x002fe2000fffe0ff */
[----:B------:R-:W-:-:S02]  /*99ec0*/  ULDC UR4, c[0x0][0x228] ;  /* 0x00008a0000047ab9 */ /* 0x000fc40000000800 */
[----:B------:R-:W-:Y:S01]  /*99ed0*/  ISETP.LT.AND P1, PT, R227, UR4, !P0 ;  /* 0x00000004e3007c0c */ /* 0x000fe2000c721270 */
[----:B------:R-:W-:-:S03]  /*99ee0*/  ULDC UR4, c[0x0][0x248] ;  /* 0x0000920000047ab9 */ /* 0x000fc60000000800 */
        /* <DEDUP_REMOVED lines=10> */
[----:B------:R-:W-:Y:S01]  /*99f90*/  ISETP.LT.AND P2, PT, R228, UR6, !P0 ;  /* 0x00000006e4007c0c */ /* 0x000fe2000c741270 */
[----:B------:R1:W-:Y:S01]  /*99fa0*/  STL [R1+0x18d0], R126 ;  /* 0x0018d07e01007387 */ /* 0x0003e20000100800 */
[----:B------:R-:W-:Y:S01]  /*99fb0*/  LOP3.LUT R113, R113, 0xffffefff, RZ, 0xc0, !PT ;  /* 0xffffefff71717812 */ /* 0x000fe200078ec0ff */
[----:B------:R-:W-:Y:S01]  /*99fc0*/  ULDC UR6, c[0x0][0x228] ;  /* 0x00008a0000067ab9 */ /* 0x000fe20000000800 */
[----:B------:R-:W-:Y:S01]  /*99fd0*/  MOV R123, UR19 ;  /* 0x00000013007b7c02 */ /* 0x000fe20008000f00 */
[----:B------:R-:W-:Y:S01]  /*99fe0*/  ULDC.64 UR18, c[0x0][0x228] ;  /* 0x00008a0000127ab9 */ /* 0x000fe20000000a00 */
[----:B-1----:R-:W-:-:S05]  /*99ff0*/  VIADD R126, R126, UR4 ;  /* 0x000000047e7e7c36 */ /* 0x002fca0008000000 */
[----:B------:R-:W-:Y:S01]  /*9a000*/  @P3 LOP3.LUT R113, R113, 0x1000, RZ, 0xfc, !PT ;  /* 0x0000100071713812 */ /* 0x000fe200078efcff */
[----:B------:R-:W-:Y:S02]  /*9a010*/  ULDC UR4, c[0x0][0x228] ;  /* 0x00008a0000047ab9 */ /* 0x000fe40000000800 */
[----:B------:R-:W-:Y:S01]  /*9a020*/  ISETP.LT.AND P1, PT, R227, UR4, !P0 ;  /* 0x00000004e3007c0c */ /* 0x000fe2000c721270 */
[----:B------:R-:W-:Y:S01]  /*9a030*/  UMOV UR8, UR18 ;  /* 0x0000001200087c82 */ /* 0x000fe20008000000 */
[----:B------:R-:W-:Y:S02]  /*9a040*/  LOP3.LUT R113, R113, 0xfffff7ff, RZ, 0xc0, !PT ;  /* 0xfffff7ff71717812 */ /* 0x000fe400078ec0ff */
[----:B------:R-:W-:Y:S01]  /*9a050*/  IADD3 R122, R225, 0x36, RZ ;  /* 0x00000036e17a7810 */ /* 0x000fe20007ffe0ff */
[----:B------:R-:W-:Y:S01]  /*9a060*/  IMAD.U32 R143, RZ, RZ, UR19 ;  /* 0x00000013ff8f7e24 */ /* 0x000fe2000f8e00ff */
[----:B------:R-:W-:Y:S01]  /*9a070*/  @P2 LOP3.LUT R113, R113, 0x800, RZ, 0xfc, !PT ;  /* 0x0000080071712812 */ /* 0x000fe200078efcff */
[----:B------:R-:W-:Y:S01]  /*9a080*/  ULDC.64 UR18, c[0x0][0x228] ;  /* 0x00008a0000127ab9 */ /* 0x000fe20000000a00 */
[----:B------:R-:W-:Y:S01]  /*9a090*/  ISETP.LT.AND P0, PT, R226, UR8, !P0 ;  /* 0x00000008e2007c0c */ /* 0x000fe2000c701270 */
[----:B------:R-:W-:Y:S01]  /*9a0a0*/  ULDC UR4, c[0x0][0x248] ;  /* 0x0000920000047ab9 */ /* 0x000fe20000000800 */
[----:B------:R-:W-:-:S04]  /*9a0b0*/  LOP3.LUT R113, R113, 0xfffffbff, RZ, 0xc0, !PT ;  /* 0xfffffbff71717812 */ /* 0x000fc800078ec0ff */
[----:B------:R-:W-:-:S04]  /*9a0c0*/  @P1 LOP3.LUT R113, R113, 0x400, RZ, 0xfc, !PT ;  /* 0x0000040071711812 */ /* 0x000fc800078efcff */
[----:B------:R-:W-:Y:S01]  /*9a0d0*/  LOP3.LUT R113, R113, 0xfffffdff, RZ, 0xc0, !PT ;  /* 0xfffffdff71717812 */ /* 0x000fe200078ec0ff */
[----:B------:R-:W-:-:S03]  /*9a0e0*/  UMOV UR10, UR18 ;  /* 0x00000012000a7c82 */ /* 0x000fc60008000000 */
[----:B------:R-:W-:Y:S02]  /*9a0f0*/  @P0 LOP3.LUT R113, R113, 0x200, RZ, 0xfc, !PT ;  /* 0x0000020071710812 */ /* 0x000fe400078efcff */
[----:B------:R-:W-:-:S04]  /*9a100*/  ISETP.GE.AND P0, PT, R122, UR7, PT ;  /* 0x000000077a007c0c */ /* 0x000fc8000bf06270 */
[----:B------:R-:W-:Y:S02]  /*9a110*/  ISETP.LT.AND P3, PT, R229, UR10, !P0 ;  /* 0x0000000ae5007c0c */ /* 0x000fe4000c761270 */
[----:B------:R-:W-:Y:S02]  /*9a120*/  ISETP.LT.AND P2, PT, R228, UR6, !P0 ;  /* 0x00000006e4007c0c */ /* 0x000fe4000c741270 */
[----:B------:R-:W-:Y:S01]  /*9a130*/  LOP3.LUT R113, R113, 0xfffffeff, RZ, 0xc0, !PT ;  /* 0xfffffeff71717812 */ /* 0x000fe200078ec0ff */
[----:B------:R1:W-:Y:S01]  /*9a140*/  STL [R1+0x18dc], R126 ;  /* 0x0018dc7e01007387 */ /* 0x0003e20000100800 */
[----:B------:R-:W-:Y:S01]  /*9a150*/  IMAD.U32 R142, RZ, RZ, UR19 ;  /* 0x00000013ff8e7e24 */ /* 0x000fe2000f8e00ff */
[----:B------:R-:W-:Y:S01]  /*9a160*/  ULDC.64 UR18, c[0x0][0x228] ;  /* 0x00008a0000127ab9 */ /* 0x000fe20000000a00 */
[----:B------:R-:W-:Y:S01]  /*9a170*/  VIADD R122, R225, 0x35 ;  /* 0x00000035e17a7836 */ /* 0x000fe20000000000 */
[----:B------:R-:W-:-:S04]  /*9a180*/  ULDC UR6, c[0x0][0x228] ;  /* 0x00008a0000067ab9 */ /* 0x000fc80000000800 */
[----:B------:R-:W-:Y:S01]  /*9a190*/  @P3 LOP3.LUT R113, R113, 0x100, RZ, 0xfc, !PT ;  /* 0x0000010071713812 */ /* 0x000fe200078efcff */
[----:B-1----:R-:W-:Y:S01]  /*9a1a0*/  VIADD R126, R126, UR4 ;  /* 0x000000047e7e7c36 */ /* 0x002fe20008000000 */
[----:B------:R-:W-:Y:S02]  /*9a1b0*/  ULDC UR4, c[0x0][0x228] ;  /* 0x00008a0000047ab9 */ /* 0x000fe40000000800 */
[----:B------:R-:W-:Y:S02]  /*9a1c0*/  LOP3.LUT R113, R113, 0xffffff7f, RZ, 0xc0, !PT ;  /* 0xffffff7f71717812 */ /* 0x000fe400078ec0ff */
[----:B------:R-:W-:Y:S01]  /*9a1d0*/  ISETP.LT.AND P1, PT, R227, UR4, !P0 ;  /* 0x00000004e3007c0c */ /* 0x000fe2000c721270 */
[----:B------:R-:W-:Y:S01]  /*9a1e0*/  UMOV UR8, UR18 ;  /* 0x0000001200087c82 */ /* 0x000fe20008000000 */
[----:B------:R-:W-:Y:S01]  /*9a1f0*/  @P2 LOP3.LUT R113, R113, 0x80, RZ, 0xfc, !PT ;  /* 0x0000008071712812 */ /* 0x000fe200078efcff */
[----:B------:R-:W-:Y:S01]  /*9a200*/  IMAD.U32 R141, RZ, RZ, UR19 ;  /* 0x00000013ff8d7e24 */ /* 0x000fe2000f8e00ff */
[----:B------:R-:W-:Y:S01]  /*9a210*/  ISETP.LT.AND P0, PT, R226, UR8, !P0 ;  /* 0x00000008e2007c0c */ /* 0x000fe2000c701270 */
[----:B------:R-:W-:Y:S01]  /*9a220*/  ULDC.64 UR18, c[0x0][0x228] ;  /* 0x00008a0000127ab9 */ /* 0x000fe20000000a00 */
[----:B------:R-:W-:Y:S01]  /*9a230*/  LOP3.LUT R113, R113, 0xffffffbf, RZ, 0xc0, !PT ;  /* 0xffffffbf71717812 */ /* 0x000fe200078ec0ff */
[----:B------:R-:W-:-:S06]  /*9a240*/  ULDC UR4, c[0x0][0x248] ;  /* 0x0000920000047ab9 */ /* 0x000fcc0000000800 */
[----:B------:R-:W-:-:S04]  /*9a250*/  @P1 LOP3.LUT R113, R113, 0x40, RZ, 0xfc, !PT ;  /* 0x0000004071711812 */ /* 0x000fc800078efcff */
[----:B------:R-:W-:Y:S01]  /*9a260*/  LOP3.LUT R113, R113, 0xffffffdf, RZ, 0xc0, !PT ;  /* 0xffffffdf71717812 */ /* 0x000fe200078ec0ff */
[----:B------:R-:W-:-:S03]  /*9a270*/  UMOV UR8, UR18 ;  /* 0x0000001200087c82 */ /* 0x000fc60008000000 */
[----:B------:R-:W-:Y:S02]  /*9a280*/  @P0 LOP3.LUT R113, R113, 0x20, RZ, 0xfc, !PT ;  /* 0x0000002071710812 */ /* 0x000fe400078efcff */
[----:B------:R-:W-:Y:S02]  /*9a290*/  ISETP.GE.AND P0, PT, R122, UR11, PT ;  /* 0x0000000b7a007c0c */ /* 0x000fe4000bf06270 */
[----:B------:R-:W-:Y:S01]  /*9a2a0*/  LOP3.LUT R113, R113, 0xffffffef, RZ, 0xc0, !PT ;  /* 0xffffffef71717812 */ /* 0x000fe200078ec0ff */
[----:B------:R1:W-:Y:S01]  /*9a2b0*/  STL [R1+0x18ec], R126 ;  /* 0x0018ec7e01007387 */ /* 0x0003e20000100800 */
[----:B------:R-:W-:Y:S01]  /*9a2c0*/  ISETP.LT.AND P3, PT, R229, UR8, !P0 ;  /* 0x00000008e5007c0c */ /* 0x000fe2000c761270 */
[----:B------:R-:W-:Y:S01]  /*9a2d0*/  IMAD.U32 R140, RZ, RZ, UR19 ;  /* 0x00000013ff8c7e24 */ /* 0x000fe2000f8e00ff */
[----:B------:R-:W-:Y:S01]  /*9a2e0*/  ISETP.LT.AND P2, PT, R228, UR6, !P0 ;  /* 0x00000006e4007c0c */ /* 0x000fe2000c741270 */
[----:B------:R-:W-:Y:S01]  /*9a2f0*/  ULDC.64 UR18, c[0x0][0x228] ;  /* 0x00008a0000127ab9 */ /* 0x000fe20000000a00 */
[----:B------:R-:W-:Y:S01]  /*9a300*/  VIADD R122, R225, 0x34 ;  /* 0x00000034e17a7836 */ /* 0x000fe20000000000 */
[----:B------:R-:W-:Y:S01]  /*9a310*/  LOP3.LUT R112, R112, 0x7fffffff, RZ, 0xc0, !PT ;  /* 0x7fffffff70707812 */ /* 0x000fe200078ec0ff */
[----:B------:R-:W-:Y:S01]  /*9a320*/  ULDC.64 UR10, c[0x0][0x228] ;  /* 0x00008a00000a7ab9 */ /* 0x000fe20000000a00 */
[----:B-1----:R-:W-:Y:S01]  /*9a330*/  IADD3 R126, R126, UR4, RZ ;  /* 0x000000047e7e7c10 */ /* 0x002fe2000fffe0ff */
[----:B------:R-:W-:Y:S01]  /*9a340*/  ULDC UR4, c[0x0][0x228] ;  /* 0x00008a0000047ab9 */ /* 0x000fe20000000800 */
[----:B------:R-:W-:-:S04]  /*9a350*/  ULDC UR6, c[0x0][0x228] ;  /* 0x00008a0000067ab9 */ /* 0x000fc80000000800 */
[----:B------:R-:W-:Y:S02]  /*9a360*/  @P3 LOP3.LUT R113, R113, 0x10, RZ, 0xfc, !PT ;  /* 0x0000001071713812 */ /* 0x000fe400078efcff */
[----:B------:R-:W-:Y:S01]  /*9a370*/  ISETP.LT.AND P1, PT, R227, UR4, !P0 ;  /* 0x00000004e3007c0c */ /* 0x000fe2000c721270 */
[----:B------:R-:W-:Y:S01]  /*9a380*/  UMOV UR7, UR18 ;  /* 0x0000001200077c82 */ /* 0x000fe20008000000 */
[----:B------:R-:W-:Y:S01]  /*9a390*/  LOP3.LUT R113, R113, 0xfffffff7, RZ, 0xc0, !PT ;  /* 0xfffffff771717812 */ /* 0x000fe200078ec0ff */
[----:B------:R-:W-:-:S03]  /*9a3a0*/  ULDC UR4, c[0x0][0x248] ;  /* 0x0000920000047ab9 */ /* 0x000fc60000000800 */
        /* <DEDUP_REMOVED lines=8> */
[----:B------:R-:W-:Y:S01]  /*9a430*/  UMOV UR18, UR22 ;  /* 0x0000001600127c82 */ /* 0x000fe20008000000 */
[----:B------:R-:W-:Y:S01]  /*9a440*/  UMOV UR8, UR26 ;  /* 0x0000001a00087c82 */ /* 0x000fe20008000000 */
[----:B------:R-:W-:Y:S01]  /*9a450*/  ISETP.LT.AND P2, PT, R228, UR6, !P0 ;  /* 0x00000006e4007c0c */ /* 0x000fe2000c741270 */
[----:B------:R-:W-:Y:S01]  /*9a460*/  UMOV UR22, UR56 ;  /* 0x0000003800167c82 */ /* 0x000fe20008000000 */
[----:B------:R-:W-:Y:S01]  /*9a470*/  UMOV UR56, UR38 ;  /* 0x0000002600387c82 */ /* 0x000fe20008000000 */
[----:B------:R-:W-:Y:S01]  /*9a480*/  UMOV UR26, UR42 ;  /* 0x0000002a001a7c82 */ /* 0x000fe20008000000 */
[----:B------:R-:W-:Y:S01]  /*9a490*/  IADD3 R122, R225, 0x33, RZ ;  /* 0x00000033e17a7810 */ /* 0x000fe20007ffe0ff */
[----:B------:R-:W-:Y:S01]  /*9a4a0*/  ULDC.64 UR58, c[0x0][0x228] ;  /* 0x00008a00003a7ab9 */ /* 0x000fe20000000a00 */
[----:B-1----:R-:W-:Y:S01]  /*9a4b0*/  VIADD R126, R126, UR4 ;  /* 0x000000047e7e7c36 */ /* 0x002fe20008000000 */
[----:B------:R-:W-:Y:S01]  /*9a4c0*/  ULDC UR4, c[0x0][0x228] ;  /* 0x00008a0000047ab9 */ /* 0x000fe20000000800 */
[----:B------:R-:W-:Y:S01]  /*9a4d0*/  UMOV UR38, UR46 ;  /* 0x0000002e00267c82 */ /* 0x000fe20008000000 */
[----:B------:R-:W-:Y:S01]  /*9a4e0*/  ISETP.LT.AND P1, PT, R227, UR4, !P0 ;  /* 0x00000004e3007c0c */ /* 0x000fe2000c721270 */
[----:B------:R-:W-:Y:S01]  /*9a4f0*/  UMOV UR42, UR12 ;  /* 0x0000000c002a7c82 */ /* 0x000fe20008000000 */
[----:B------:R-:W-:Y:S01]  /*9a500*/  UMOV UR12, UR44 ;  /* 0x0000002c000c7c82 */ /* 0x000fe20008000000 */
[----:B------:R-:W-:Y:S01]  /*9a510*/  UMOV UR46, UR54 ;  /* 0x00000036002e7c82 */ /* 0x000fe20008000000 */
[----:B------:R-:W-:Y:S01]  /*9a520*/  UMOV UR54, UR60 ;  /* 0x0000003c00367c82 */ /* 0x000fe20008000000 */
[----:B------:R-:W-:Y:S01]  /*9a530*/  UMOV UR44, UR61 ;  /* 0x0000003d002c7c82 */ /* 0x000fe20008000000 */
[----:B------:R-:W-:Y:S01]  /*9a540*/  ULDC.64 UR60, c[0x0][0x228] ;  /* 0x00008a00003c7ab9 */ /* 0x000fe20000000a00 */
[----:B------:R-:W-:Y:S01]  /*9a550*/  @P2 LOP3.LUT R112, R112, 0x80000000, RZ, 0xfc, !PT ;  /* 0x8000000070702812 */ /* 0x000fe200078efcff */
[----:B------:R-:W-:Y:S01]  /*9a560*/  UMOV UR7, UR60 ;  /* 0x0000003c00077c82 */ /* 0x000fe20008000000 */
[----:B------:R-:W-:Y:S01]  /*9a570*/  ISETP.LT.AND P3, PT, R229, UR10, !P0 ;  /* 0x0000000ae5007c0c */ /* 0x000fe2000c761270 */
[----:B------:R-:W-:Y:S01]  /*9a580*/  ULDC UR6, c[0x0][0x228] ;  /* 0x00008a0000067ab9 */ /* 0x000fe20000000800 */
[----:B------:R-:W-:Y:S01]  /*9a590*/  ISETP.LT.AND P0, PT, R226, UR7, !P0 ;  /* 0x00000007e2007c0c */ /* 0x000fe2000c701270 */
[----:B------:R-:W-:Y:S01]  /*9a5a0*/  ULDC UR4, c[0x0][0x248] ;  /* 0x0000920000047ab9 */ /* 0x000fe20000000800 */
[----:B------:R-:W-:-:S04]  /*9a5b0*/  LOP3.LUT R112, R112, 0xbfffffff, RZ, 0xc0, !PT ;  /* 0xbfffffff70707812 */ /* 0x000fc800078ec0ff */
[----:B------:R-:W-:-:S04]  /*9a5c0*/  @P1 LOP3.LUT R112, R112, 0x40000000, RZ, 0xfc, !PT ;  /* 0x4000000070701812 */ /* 0x000fc800078efcff */
[----:B------:R-:W-:Y:S02]  /*9a5d0*/  LOP3.LUT R112, R112, 0xdfffffff, RZ, 0xc0, !PT ;  /* 0xdfffffff70707812 */ /* 0x000fe400078ec0ff */
[----:B------:R-:W-:Y:S02]  /*9a5e0*/  LOP3.LUT R113, R113, 0xfffffffe, RZ, 0xc0, !PT ;  /* 0xfffffffe71717812 */ /* 0x000fe400078ec0ff */
[----:B------:R-:W-:Y:S02]  /*9a5f0*/  @P0 LOP3.LUT R112, R112, 0x20000000, RZ, 0xfc, !PT ;  /* 0x2000000070700812 */ /* 0x000fe400078efcff */
[----:B------:R-:W-:Y:S02]  /*9a600*/  ISETP.GE.AND P0, PT, R122, UR15, PT ;  /* 0x0000000f7a007c0c */ /* 0x000fe4000bf06270 */
[----:B------:R-:W-:Y:S01]  /*9a610*/  MOV R134, UR11 ;  /* 0x0000000b00867c02 */ /* 0x000fe20008000f00 */
[----:B------:R-:W-:Y:S01]  /*9a620*/  ULDC.64 UR10, c[0x0][0x228] ;  /* 0x00008a00000a7ab9 */ /* 0x000fe20000000a00 */
[----:B------:R-:W-:-:S02]  /*9a630*/  @P3 LOP3.LUT R113, R113, 0x1, RZ, 0xfc, !PT ;  /* 0x0000000171713812 */ /* 0x000fc400078efcff */
[----:B------:R-:W-:Y:S02]  /*9a640*/  LOP3.LUT R112, R112, 0xefffffff, RZ, 0xc0, !PT ;  /* 0xefffffff70707812 */ /* 0x000fe400078ec0ff */
[----:B------:R-:W-:Y:S01]  /*9a650*/  MOV R135, UR19 ;  /* 0x0000001300877c02 */ /* 0x000fe20008000f00 */
[----:B------:R-:W-:Y:S01]  /*9a660*/  UMOV UR7, UR58 ;  /* 0x0000003a00077c82 */ /* 0x000fe20008000000 */
[----:B------:R-:W-:Y:S01]  /*9a670*/  ISETP.LT.AND P3, PT, R229, UR10, !P0 ;  /* 0x0000000ae5007c0c */ /* 0x000fe2000c761270 */
[----:B------:R-:W-:Y:S01]  /*9a680*/  VIADD R122, R225, 0x32 ;  /* 0x00000032e17a7836 */ /* 0x000fe20000000000 */
[----:B------:R-:W-:Y:S01]  /*9a690*/  ISETP.LT.AND P2, PT, R228, UR6, !P0 ;  /* 0x00000006e4007c0c */ /* 0x000fe2000c741270 */
[----:B------:R-:W-:Y:S01]  /*9a6a0*/  IMAD.U32 R132, RZ, RZ, UR11 ;  /* 0x0000000bff847e24 */ /* 0x000fe2000f8e00ff */
[----:B------:R-:W-:Y:S01]  /*9a6b0*/  R2UR UR19, R123 ;  /* 0x000000007b1372ca */ /* 0x000fe200000e0000 */
[----:B------:R-:W-:Y:S01]  /*9a6c0*/  VIADD R123, R126, UR4 ;  /* 0x000000047e7b7c36 */ /* 0x000fe20008000000 */
[----:B------:R-:W-:Y:S01]  /*9a6d0*/  ULDC UR4, c[0x0][0x228] ;  /* 0x00008a0000047ab9 */ /* 0x000fe20000000800 */
[----:B------:R-:W-:Y:S01]  /*9a6e0*/  ULDC.64 UR10, c[0x0][0x228] ;  /* 0x00008a00000a7ab9 */ /* 0x000fe20000000a00 */
[----:B------:R-:W-:Y:S01]  /*9a6f0*/  ISETP.LT.AND P1, PT, R227, UR4, !P0 ;  /* 0x00000004e3007c0c */ /* 0x000fe2000c721270 */
[----:B------:R-:W-:Y:S01]  /*9a700*/  ULDC UR6, c[0x0][0x228] ;  /* 0x00008a0000067ab9 */ /* 0x000fe20000000800 */
[----:B------:R-:W-:Y:S01]  /*9a710*/  STL [R1+0x18f8], R126 ;  /* 0x0018f87e01007387 */ /* 0x000fe20000100800 */
[----:B------:R-:W-:-:S02]  /*9a720*/  ULDC.64 UR14, c[0x0][0x228] ;  /* 0x00008a00000e7ab9 */ /* 0x000fc40000000a00 */
        /* <DEDUP_REMOVED lines=12> */
[----:B------:R-:W-:Y:S01]  /*9a7f0*/  LOP3.LUT R112, R112, 0xfeffffff, RZ, 0xc0, !PT ;  /* 0xfeffffff70707812 */ /* 0x000fe200078ec0ff */
[----:B------:R1:W-:Y:S01]  /*9a800*/  STL [R1+0x18fc], R123 ;  /* 0x0018fc7b01007387 */ /* 0x0003e20000100800 */
[----:B------:R-:W-:Y:S01]  /*9a810*/  UMOV UR7, UR14 ;  /* 0x0000000e00077c82 */ /* 0x000fe20008000000 */
[----:B------:R-:W-:Y:S01]  /*9a820*/  VIADD R122, R225, 0x31 ;  /* 0x00000031e17a7836 */ /* 0x000fe20000000000 */
[----:B------:R-:W-:-:S05]  /*9a830*/  ULDC UR6, c[0x0][0x228] ;  /* 0x00008a0000067ab9 */ /* 0x000fca0000000800 */
[----:B------:R-:W-:Y:S02]  /*9a840*/  @P3 LOP3.LUT R112, R112, 0x1000000, RZ, 0xfc, !PT ;  /* 0x0100000070703812 */ /* 0x000fe400078efcff */
[----:B-1----:R-:W-:Y:S01]  /*9a850*/  IADD3 R123, R123, UR4, RZ ;  /* 0x000000047b7b7c10 */ /* 0x002fe2000fffe0ff */
[----:B------:R-:W-:Y:S01]  /*9a860*/  ULDC UR4, c[0x0][0x228] ;  /* 0x00008a0000047ab9 */ /* 0x000fe20000000800 */
[----:B------:R-:W-:Y:S02]  /*9a870*/  LOP3.LUT R112, R112, 0xff7fffff, RZ, 0xc0, !PT ;  /* 0xff7fffff70707812 */ /* 0x000fe400078ec0ff */
[----:B------:R-:W-:Y:S01]  /*9a880*/  ISETP.LT.AND P1, PT, R227, UR4, !P0 ;  /* 0x00000004e3007c0c */ /* 0x000fe2000c721270 */
[----:B------:R-:W-:Y:S01]  /*9a890*/  IMAD.U32 R130, RZ, RZ, UR11 ;  /* 0x0000000bff827e24 */ /* 0x000fe2000f8e00ff */
[----:B------:R-:W-:Y:S01]  /*9a8a0*/  @P2 LOP3.LUT R112, R112, 0x800000, RZ, 0xfc, !PT ;  /* 0x0080000070702812 */ /* 0x000fe200078efcff */
[----:B------:R-:W-:Y:S01]  /*9a8b0*/  ULDC.64 UR10, c[0x0][0x228] ;  /* 0x00008a00000a7ab9 */ /* 0x000fe20000000a00 */
[----:B------:R-:W-:Y:S01]  /*9a8c0*/  ISETP.LT.AND P0, PT, R226, UR7, !P0 ;  /* 0x00000007e2007c0c */ /* 0x000fe2000c701270 */
[----:B------:R-:W-:Y:S01]  /*9a8d0*/  ULDC UR4, c[0x0][0x248] ;  /* 0x0000920000047ab9 */ /* 0x000fe20000000800 */
[----:B------:R-:W-:-:S07]  /*9a8e0*/  LOP3.LUT R112, R112, 0xffbfffff, RZ, 0xc0, !PT ;  /* 0xffbfffff70707812 */ /* 0x000fce00078ec0ff */
        /* <DEDUP_REMOVED lines=16> */
[----:B------:R-:W-:Y:S01]  /*9a9f0*/  LOP3.LUT R112, R112, 0xfff7ffff, RZ, 0xc0, !PT ;  /* 0xfff7ffff70707812 */ /* 0x000fe200078ec0ff */
[----:B------:R-:W-:-:S03]  /*9aa00*/  ULDC UR4, c[0x0][0x248] ;  /* 0x0000920000047ab9 */ /* 0x000fc60000000800 */
[----:B------:R-:W-:Y:S02]  /*9aa10*/  @P2 LOP3.LUT R112, R112, 0x80000, RZ, 0xfc, !PT ;  /* 0x0008000070702812 */ /* 0x000fe400078efcff */
[----:B------:R-:W-:Y:S02]  /*9aa20*/  ISETP.LT.AND P0, PT, R226, UR7, !P0 ;  /* 0x00000007e2007c0c */ /* 0x000fe4000c701270 */
[----:B------:R-:W-:-:S04]  /*9aa30*/  LOP3.LUT R112, R112, 0xfffbffff, RZ, 0xc0, !PT ;  /* 0xfffbffff70707812 */ /* 0x000fc800078ec0ff */
[----:B------:R-:W-:Y:S02]  /*9aa40*/  @P1 LOP3.LUT R112, R112, 0x40000, RZ, 0xfc, !PT ;  /* 0x0004000070701812 */ /* 0x000fe400078efcff */
[----:B------:R-:W-:Y:S02]  /*9aa50*/  IADD3 R122, R225, 0x30, RZ ;  /* 0x00000030e17a7810 */ /* 0x000fe40007ffe0ff */
[----:B------:R-:W-:Y:S02]  /*9aa60*/  LOP3.LUT R112, R112, 0xfffdffff, RZ, 0xc0, !PT ;  /* 0xfffdffff70707812 */ /* 0x000fe400078ec0ff */
[----:B------:R-:W-:Y:S01]  /*9aa70*/  MOV R128, UR11 ;  /* 0x0000000b00807c02 */ /* 0x000fe20008000f00 */
[----:B------:R-:W-:Y:S01]  /*9aa80*/  ULDC.64 UR10, c[0x0][0x228] ;  /* 0x00008a00000a7ab9 */ /* 0x000fe20000000a00 */
        /* <DEDUP_REMOVED lines=23> */
[----:B------:R-:W-:-:S04]  /*9ac00*/  LOP3.LUT R112, R112, 0xffffdfff, RZ, 0xc0, !PT ;  /* 0xffffdfff70707812 */ /* 0x000fc800078ec0ff */
[----:B------:R-:W-:Y:S02]  /*9ac10*/  @P0 LOP3.LUT R112, R112, 0x2000, RZ, 0xfc, !PT ;  /* 0x0000200070700812 */ /* 0x000fe400078efcff */
[----:B------:R-:W-:-:S04]  /*9ac20*/  ISETP.GE.AND P0, PT, R122, UR31, PT ;  /* 0x0000001f7a007c0c */ /* 0x000fc8000bf06270 */
[----:B------:R-:W-:Y:S02]  /*9ac30*/  ISETP.LT.AND P3, PT, R229, UR10, !P0 ;  /* 0x0000000ae5007c0c */ /* 0x000fe4000c761270 */
[----:B------:R-:W-:Y:S02]  /*9ac40*/  ISETP.LT.AND P2, PT, R228, UR6, !P0 ;  /* 0x00000006e4007c0c */ /* 0x000fe4000c741270 */
[----:B------:R-:W-:Y:S02]  /*9ac50*/  LOP3.LUT R112, R112, 0xffffefff, RZ, 0xc0, !PT ;  /* 0xffffefff70707812 */ /* 0x000fe400078ec0ff */
[----:B------:R-:W-:Y:S01]  /*9ac60*/  IADD3 R154, R123, UR4, RZ ;  /* 0x000000047b9a7c10 */ /* 0x000fe2000fffe0ff */
[----:B------:R-:W-:Y:S01]  /*9ac70*/  ULDC UR4, c[0x0][0x228] ;  /* 0x00008a0000047ab9 */ /* 0x000fe20000000800 */
[----:B------:R-:W-:Y:S01]  /*9ac80*/  IMAD.U32 R133, RZ, RZ, UR61 ;  /* 0x0000003dff857e24 */ /* 0x000fe2000f8e00ff */
[----:B------:R-:W-:Y:S01]  /*9ac90*/  ISETP.LT.AND P1, PT, R227, UR4, !P0 ;  /* 0x00000004e3007c0c */ /* 0x000fe2000c721270 */
[----:B------:R-:W-:Y:S01]  /*9aca0*/  VIADD R122, R225, 0x2e ;  /* 0x0000002ee17a7836 */ /* 0x000fe20000000000 */
[----:B------:R-:W-:Y:S01]  /*9acb0*/  R2UR UR60, R124 ;  /* 0x000000007c3c72ca */ /* 0x000fe200000e0000 */
[----:B------:R-:W-:Y:S01]  /*9acc0*/  ULDC UR6, c[0x0][0x228] ;  /* 0x00008a0000067ab9 */ /* 0x000fe20000000800 */
[----:B------:R-:W-:Y:S01]  /*9acd0*/  @P3 LOP3.LUT R112, R112, 0x1000, RZ, 0xfc, !PT ;  /* 0x0000100070703812 */ /* 0x000fe200078efcff */
[----:B------:R1:W-:Y:S01]  /*9ace0*/  STL [R1+0x1920], R123 ;  /* 0x0019207b01007387 */ /* 0x0003e20000100800 */
[----:B------:R-:W-:Y:S01]  /*9acf0*/  R2UR UR61, R125 ;  /* 0x000000007d3d72ca */ /* 0x000fe200000e0000 */
[----:B------:R-:W-:Y:S01]  /*9ad00*/  ULDC UR4, c[0x0][0x248] ;  /* 0x0000920000047ab9 */ /* 0x000fe20000000800 */
[----:B------:R-:W-:Y:S01]  /*9ad10*/  LOP3.LUT R112, R112, 0xfffff7ff, RZ, 0xc0, !PT ;  /* 0xfffff7ff70707812 */ /* 0x000fe200078ec0ff */
[----:B------:R-:W-:Y:S01]  /*9ad20*/  IMAD.U32 R125, RZ, RZ, UR15 ;  /* 0x0000000fff7d7e24 */ /* 0x000fe2000f8e00ff */
[----:B------:R-:W-:-:S02]  /*9ad30*/  ULDC.64 UR14, c[0x0][0x228] ;  /* 0x00008a00000e7ab9 */ /* 0x000fc40000000a00 */
[----:B------:R-:W-:Y:S01]  /*9ad40*/  @P2 LOP3.LUT R112, R112, 0x800, RZ, 0xfc, !PT ;  /* 0x0000080070702812 */ /* 0x000fe200078efcff */
[----:B------:R-:W-:Y:S02]  /*9ad50*/  UMOV UR7, UR14 ;  /* 0x0000000e00077c82 */ /* 0x000fe40008000000 */
[----:B------:R-:W-:Y:S02]  /*9ad60*/  ISETP.LT.AND P0, PT, R226, UR7, !P0 ;  /* 0x00000007e2007c0c */ /* 0x000fe4000c701270 */
[----:B------:R-:W-:-:S04]  /*9ad70*/  LOP3.LUT R112, R112, 0xfffffbff, RZ, 0xc0, !PT ;  /* 0xfffffbff70707812 */ /* 0x000fc800078ec0ff */
[----:B------:R-:W-:-:S04]  /*9ad80*/  @P1 LOP3.LUT R112, R112, 0x400, RZ, 0xfc, !PT ;  /* 0x0000040070701812 */ /* 0x000fc800078efcff */
[----:B------:R-:W-:Y:S01]  /*9ad90*/  LOP3.LUT R112, R112, 0xfffffdff, RZ, 0xc0, !PT ;  /* 0xfffffdff70707812 */ /* 0x000fe200078ec0ff */
[----:B------:R-:W-:Y:S01]  /*9ada0*/  IMAD.U32 R124, RZ, RZ, UR11 ;  /* 0x0000000bff7c7e24 */ /* 0x000fe2000f8e00ff */
[----:B------:R-:W-:Y:S02]  /*9adb0*/  ULDC.64 UR10, c[0x0][0x228] ;  /* 0x00008a00000a7ab9 */ /* 0x000fe40000000a00 */
[----:B------:R-:W-:Y:S02]  /*9adc0*/  @P0 LOP3.LUT R112, R112, 0x200, RZ, 0xfc, !PT ;  /* 0x0000020070700812 */ /* 0x000fe400078efcff */
[----:B------:R-:W-:-:S04]  /*9add0*/  ISETP.GE.AND P0, PT, R122, UR35, PT ;  /* 0x000000237a007c0c */ /* 0x000fc8000bf06270 */
[----:B------:R-:W-:Y:S02]  /*9ade0*/  ISETP.LT.AND P3, PT, R229, UR10, !P0 ;  /* 0x0000000ae5007c0c */ /* 0x000fe4000c761270 */
[----:B------:R-:W-:Y:S01]  /*9adf0*/  ISETP.LT.AND P2, PT, R228, UR6, !P0 ;  /* 0x00000006e4007c0c */ /* 0x000fe2000c741270 */
[----:B------:R2:W-:Y:S01]  /*9ae00*/  STL [R1+0x192c], R154 ;  /* 0x00192c9a01007387 */ /* 0x0005e20000100800 */
[----:B------:R-:W-:Y:S01]  /*9ae10*/  LOP3.LUT R112, R112, 0xfffffeff, RZ, 0xc0, !PT ;  /* 0xfffffeff70707812 */ /* 0x000fe200078ec0ff */
[----:B------:R-:W-:Y:S01]  /*9ae20*/  ULDC UR6, c[0x0][0x228] ;  /* 0x00008a0000067ab9 */ /* 0x000fe20000000800 */
[----:B-1----:R-:W-:Y:S01]  /*9ae30*/  MOV R123, UR15 ;  /* 0x0000000f007b7c02 */ /* 0x002fe20008000f00 */
[----:B------:R-:W-:Y:S01]  /*9ae40*/  ULDC.64 UR14, c[0x0][0x228] ;  /* 0x00008a00000e7ab9 */ /* 0x000fe20000000a00 */
[----:B--2---:R-:W-:-:S05]  /*9ae50*/  VIADD R154, R154, UR4 ;  /* 0x000000049a9a7c36 */ /* 0x004fca0008000000 */
        /* <DEDUP_REMOVED lines=32> */
[----:B------:R-:W-:-:S02]  /*9b060*/  ISETP.LT.AND P0, PT, R226, UR7, !P0 ;  /* 0x00000007e2007c0c */ /* 0x000fc4000c701270 */
[----:B------:R-:W-:-:S07]  /*9b070*/  LOP3.LUT R112, R112, 0xfffffffb, RZ, 0xc0, !PT ;  /* 0xfffffffb70707812 */ /* 0x000fce00078ec0ff */
[----:B------:R-:W-:-:S04]  /*9b080*/  @P1 LOP3.LUT R112, R112, 0x4, RZ, 0xfc, !PT ;  /* 0x0000000470701812 */ /* 0x000fc800078efcff */
[----:B------:R-:W-:-:S04]  /*9b090*/  LOP3.LUT R112, R112, 0xfffffffd, RZ, 0xc0, !PT ;  /* 0xfffffffd70707812 */ /* 0x000fc800078ec0ff */
[----:B------:R-:W-:Y:S02]  /*9b0a0*/  @P0 LOP3.LUT R112, R112, 0x2, RZ, 0xfc, !PT ;  /* 0x0000000270700812 */ /* 0x000fe400078efcff */
[----:B------:R-:W-:-:S04]  /*9b0b0*/  ISETP.GE.AND P0, PT, R122, UR43, PT ;  /* 0x0000002b7a007c0c */ /* 0x000fc8000bf06270 */
[----:B------:R-:W-:Y:S01]  /*9b0c0*/  ISETP.LT.AND P2, PT, R228, UR6, !P0 ;  /* 0x00000006e4007c0c */ /* 0x000fe2000c741270 */
[----:B------:R1:W-:Y:S01]  /*9b0d0*/  STL [R1+0x1934], R154 ;  /* 0x0019349a01007387 */ /* 0x0003e20000100800 */
[----:B------:R-:W-:Y:S01]  /*9b0e0*/  LOP3.LUT R103, R103, 0x7fffffff, RZ, 0xc0, !PT ;  /* 0x7fffffff67677812 */ /* 0x000fe200078ec0ff */
[----:B------:R-:W-:Y:S01]  /*9b0f0*/  IMAD.U32 R215, RZ, RZ, UR15 ;  /* 0x0000000fffd77e24 */ /* 0x000fe2000f8e00ff */
[----:B------:R-:W-:Y:S01]  /*9b100*/  ULDC.64 UR14, c[0x0][0x228] ;  /* 0x00008a00000e7ab9 */ /* 0x000fe20000000a00 */
[----:B------:R-:W-:Y:S01]  /*9b110*/  IMAD.U32 R216, RZ, RZ, UR11 ;  /* 0x0000000bffd87e24 */ /* 0x000fe2000f8e00ff */
[----:B------:R-:W-:Y:S01]  /*9b120*/  ULDC.64 UR10, c[0x0][0x228] ;  /* 0x00008a00000a7ab9 */ /* 0x000fe20000000a00 */
[----:B------:R-:W-:Y:S01]  /*9b130*/  VIADD R122, R225, 0x2b ;  /* 0x0000002be17a7836 */ /* 0x000fe20000000000 */
[----:B------:R-:W-:Y:S01]  /*9b140*/  LOP3.LUT R112, R112, 0xfffffffe, RZ, 0xc0, !PT ;  /* 0xfffffffe70707812 */ /* 0x000fe200078ec0ff */
[----:B------:R-:W-:Y:S01]  /*9b150*/  ULDC UR6, c[0x0][0x228] ;  /* 0x00008a0000067ab9 */ /* 0x000fe20000000800 */
[----:B-1----:R-:W-:Y:S01]  /*9b160*/  IADD3 R154, R154, UR4, RZ ;  /* 0x000000049a9a7c10 */ /* 0x002fe2000fffe0ff */
[----:B------:R-:W-:-:S02]  /*9b170*/  ULDC UR4, c[0x0][0x228] ;  /* 0x00008a0000047ab9 */ /* 0x000fc40000000800 */
[----:B------:R-:W-:Y:S01]  /*9b180*/  ISETP.LT.AND P1, PT, R227, UR4, !P0 ;  /* 0x00000004e3007c0c */ /* 0x000fe2000c721270 */
[----:B------:R-:W-:Y:S01]  /*9b190*/  UMOV UR7, UR14 ;  /* 0x0000000e00077c82 */ /* 0x000fe20008000000 */
[----:B------:R-:W-:Y:S02]  /*9b1a0*/  @P2 LOP3.LUT R103, R103, 0x80000000, RZ, 0xfc, !PT ;  /* 0x8000000067672812 */ /* 0x000fe400078efcff */
[----:B------:R-:W-:Y:S01]  /*9b1b0*/  ISETP.LT.AND P3, PT, R229, UR10, !P0 ;  /* 0x0000000ae5007c0c */ /* 0x000fe2000c761270 */
[----:B------:R-:W-:Y:S01]  /*9b1c0*/  IMAD.U32 R214, RZ, RZ, UR11 ;  /* 0x0000000bffd67e24 */ /* 0x000fe2000f8e00ff */
[----:B------:R-:W-:Y:S01]  /*9b1d0*/  ISETP.LT.AND P0, PT, R226, UR7, !P0 ;  /* 0x00000007e2007c0c */ /* 0x000fe2000c701270 */
[----:B------:R-:W-:Y:S01]  /*9b1e0*/  ULDC.64 UR10, c[0x0][0x228] ;  /* 0x00008a00000a7ab9 */ /* 0x000fe20000000a00 */
[----:B------:R-:W-:Y:S01]  /*9b1f0*/  LOP3.LUT R103, R103, 0xbfffffff, RZ, 0xc0, !PT ;  /* 0xbfffffff67677812 */ /* 0x000fe200078ec0ff */
[----:B------:R-:W-:-:S04]  /*9b200*/  ULDC UR4, c[0x0][0x248] ;  /* 0x0000920000047ab9 */ /* 0x000fc80000000800 */
        /* <DEDUP_REMOVED lines=61> */
[----:B------:R-:W-:Y:S02]  /*9b5e0*/  @P3 LOP3.LUT R103, R103, 0x100000, RZ, 0xfc, !PT ;  /* 0x0010000067673812 */ /* 0x000fe400078efcff */
[----:B-1----:R-:W-:Y:S01]  /*9b5f0*/  IADD3 R154, R154, UR4, RZ ;  /* 0x000000049a9a7c10 */ /* 0x002fe2000fffe0ff */
[----:B------:R-:W-:Y:S01]  /*9b600*/  ULDC UR4, c[0x0][0x228] ;  /* 0x00008a0000047ab9 */ /* 0x000fe20000000800 */
        /* <DEDUP_REMOVED lines=84> */
[----:B------:R-:W-:Y:S01]  /*9bb50*/  ISETP.GE.AND P0, PT, R122, UR5, PT ;  /* 0x000000057a007c0c */ /* 0x000fe2000bf06270 */
[----:B------:R1:W-:Y:S01]  /*9bb60*/  STL [R1+0x197c], R154 ;  /* 0x00197c9a01007387 */ /* 0x0003e20000100800 */
[----:B------:R-:W-:Y:S01]  /*9bb70*/  LOP3.LUT R103, R103, 0xffffffef, RZ, 0xc0, !PT ;  /* 0xffffffef67677812 */ /* 0x000fe200078ec0ff */
[----:B------:R-:W-:Y:S01]  /*9bb80*/  ULDC UR5, c[0x0][0x228] ;  /* 0x00008a0000057ab9 */ /* 0x000fe20000000800 */
[----:B------:R-:W-:Y:S02]  /*9bb90*/  ISETP.LT.AND P3, PT, R229, UR10, !P0 ;  /* 0x0000000ae5007c0c */ /* 0x000fe4000c761270 */
[----:B------:R-:W-:Y:S01]  /*9bba0*/  ISETP.LT.AND P2, PT, R228, UR6, !P0 ;  /* 0x00000006e4007c0c */ /* 0x000fe2000c741270 */
[----:B-1----:R-:W-:Y:S01]  /*9bbb0*/  VIADD R154, R154, UR4 ;  /* 0x000000049a9a7c36 */ /* 0x002fe20008000000 */
[----:B------:R-:W-:-:S02]  /*9bbc0*/  ULDC UR4, c[0x0][0x228] ;  /* 0x00008a0000047ab9 */ /* 0x000fc40000000800 */
[----:B------:R-:W-:Y:S01]  /*9bbd0*/  ISETP.LT.AND P1, PT, R227, UR4, !P0 ;  /* 0x00000004e3007c0c */ /* 0x000fe2000c721270 */
[----:B------:R-:W-:-:S06]  /*9bbe0*/  ULDC UR4, c[0x0][0x248] ;  /* 0x0000920000047ab9 */ /* 0x000fcc0000000800 */
[----:B------:R-:W-:Y:S02]  /*9bbf0*/  @P3 LOP3.LUT R103, R103, 0x10, RZ, 0xfc, !PT ;  /* 0x0000001067673812 */ /* 0x000fe400078efcff */
[----:B------:R-:W-:Y:S01]  /*9bc00*/  MOV R201, UR15 ;  /* 0x0000000f00c97c02 */ /* 0x000fe20008000f00 */
[----:B------:R-:W-:Y:S01]  /*9bc10*/  ULDC.64 UR14, c[0x0][0x228] ;  /* 0x00008a00000e7ab9 */ /* 0x000fe20000000a00 */
[----:B------:R-:W-:Y:S01]  /*9bc20*/  LOP3.LUT R103, R103, 0xfffffff7, RZ, 0xc0, !PT ;  /* 0xfffffff767677812 */ /* 0x000fe200078ec0ff */
[----:B------:R-:W-:-:S03]  /*9bc30*/  UMOV UR7, UR14 ;  /* 0x0000000e00077c82 */ /* 0x000fc60008000000 */
[----:B------:R-:W-:Y:S02]  /*9bc40*/  @P2 LOP3.LUT R103, R103, 0x8, RZ, 0xfc, !PT ;  /* 0x0000000867672812 */ /* 0x000fe400078efcff */
[----:B------:R-:W-:Y:S02]  /*9bc50*/  ISETP.LT.AND P0, PT, R226, UR7, !P0 ;  /* 0x00000007e2007c0c */ /* 0x000fe4000c701270 */
[----:B------:R-:W-:Y:S01]  /*9bc60*/  IADD3 R122, R225, 0x24, RZ ;  /* 0x00000024e17a7810 */ /* 0x000fe20007ffe0ff */
[----:B------:R1:W-:Y:S01]  /*9bc70*/  STL [R1+0x1978], R154 ;  /* 0x0019789a01007387 */ /* 0x0003e20000100800 */
[----:B------:R-:W-:Y:S01]  /*9bc80*/  LOP3.LUT R103, R103, 0xfffffffb, RZ, 0xc0, !PT ;  /* 0xfffffffb67677812 */ /* 0x000fe200078ec0ff */
[----:B------:R-:W-:-:S03]  /*9bc90*/  ULDC.64 UR6, c[0x0][0x228] ;  /* 0x00008a0000067ab9 */ /* 0x000fc60000000a00 */
[----:B------:R-:W-:-:S04]  /*9bca0*/  @P1 LOP3.LUT R103, R103, 0x4, RZ, 0xfc, !PT ;  /* 0x0000000467671812 */ /* 0x000fc800078efcff */
[----:B------:R-:W-:-:S04]  /*9bcb0*/  LOP3.LUT R103, R103, 0xfffffffd, RZ, 0xc0, !PT ;  /* 0xfffffffd67677812 */ /* 0x000fc800078ec0ff */
[----:B------:R-:W-:Y:S02]  /*9bcc0*/  @P0 LOP3.LUT R103, R103, 0x2, RZ, 0xfc, !PT ;  /* 0x0000000267670812 */ /* 0x000fe400078efcff */
[----:B------:R-:W-:-:S04]  /*9bcd0*/  ISETP.GE.AND P0, PT, R122, UR21, PT ;  /* 0x000000157a007c0c */ /* 0x000fc8000bf06270 */
[----:B------:R-:W-:Y:S01]  /*9bce0*/  ISETP.LT.AND P2, PT, R228, UR5, !P0 ;  /* 0x00000005e4007c0c */ /* 0x000fe2000c741270 */
[----:B-1----:R-:W-:Y:S01]  /*9bcf0*/  VIADD R154, R154, UR4 ;  /* 0x000000049a9a7c36 */ /* 0x002fe20008000000 */
[----:B------:R-:W-:Y:S01]  /*9bd00*/  ULDC UR4, c[0x0][0x228] ;  /* 0x00008a0000047ab9 */ /* 0x000fe20000000800 */
[----:B------:R-:W-:Y:S01]  /*9bd10*/  LOP3.LUT R102, R102, 0x7fffffff, RZ, 0xc0, !PT ;  /* 0x7fffffff66667812 */ /* 0x000fe200078ec0ff */
[----:B------:R-:W-:Y:S01]  /*9bd20*/  IMAD.U32 R198, RZ, RZ, UR7 ;  /* 0x00000007ffc67e24 */ /* 0x000fe2000f8e00ff */
[----:B------:R-:W-:Y:S02]  /*9bd30*/  ISETP.LT.AND P1, PT, R227, UR4, !P0 ;  /* 0x00000004e3007c0c */ /* 0x000fe4000c721270 */
[----:B------:R-:W-:Y:S01]  /*9bd40*/  MOV R200, UR11 ;  /* 0x0000000b00c87c02 */ /* 0x000fe20008000f00 */
[----:B------:R-:W-:Y:S01]  /*9bd50*/  ULDC.64 UR10, c[0x0][0x228] ;  /* 0x00008a00000a7ab9 */ /* 0x000fe20000000a00 */
[----:B------:R-:W-:Y:S01]  /*9bd60*/  UMOV UR7, UR6 ;  /* 0x0000000600077c82 */ /* 0x000fe20008000000 */
[----:B------:R-:W-:Y:S01]  /*9bd70*/  UMOV UR6, UR10 ;  /* 0x0000000a00067c82 */ /* 0x000fe20008000000 */
[----:B------:R-:W-:Y:S01]  /*9bd80*/  ISETP.LT.AND P3, PT, R229, UR7, !P0 ;  /* 0x00000007e5007c0c */ /* 0x000fe2000c761270 */
[----:B------:R-:W-:Y:S01]  /*9bd90*/  VIADD R122, R225, 0x23 ;  /* 0x00000023e17a7836 */ /* 0x000fe20000000000 */
[----:B------:R-:W-:Y:S01]  /*9bda0*/  @P2 LOP3.LUT R102, R102, 0x80000000, RZ, 0xfc, !PT ;  /* 0x8000000066662812 */ /* 0x000fe200078efcff */
[----:B------:R-:W-:Y:S01]  /*9bdb0*/  ULDC UR5, c[0x0][0x228] ;  /* 0x00008a0000057ab9 */ /* 0x000fe20000000800 */
[----:B------:R-:W-:Y:S01]  /*9bdc0*/  ISETP.LT.AND P0, PT, R226, UR6, !P0 ;  /* 0x00000006e2007c0c */ /* 0x000fe2000c701270 */
[----:B------:R-:W-:Y:S01]  /*9bdd0*/  ULDC.64 UR6, c[0x0][0x228] ;  /* 0x00008a0000067ab9 */ /* 0x000fe20000000a00 */
[----:B------:R-:W-:Y:S01]  /*9bde0*/  LOP3.LUT R102, R102, 0xbfffffff, RZ, 0xc0, !PT ;  /* 0xbfffffff66667812 */ /* 0x000fe200078ec0ff */
[----:B------:R-:W-:-:S03]  /*9bdf0*/  ULDC UR4, c[0x0][0x248] ;  /* 0x0000920000047ab9 */ /* 0x000fc60000000800 */
[----:B------:R-:W-:-:S04]  /*9be00*/  @P1 LOP3.LUT R102, R102, 0x40000000, RZ, 0xfc, !PT ;  /* 0x4000000066661812 */ /* 0x000fc800078efcff */
[----:B------:R-:W-:Y:S02]  /*9be10*/  LOP3.LUT R102, R102, 0xdfffffff, RZ, 0xc0, !PT ;  /* 0xdfffffff66667812 */ /* 0x000fe400078ec0ff */
[----:B------:R-:W-:Y:S02]  /*9be20*/  LOP3.LUT R103, R103, 0xfffffffe, RZ, 0xc0, !PT ;  /* 0xfffffffe67677812 */ /* 0x000fe400078ec0ff */
[----:B------:R-:W-:Y:S01]  /*9be30*/  @P0 LOP3.LUT R102, R102, 0x20000000, RZ, 0xfc, !PT ;  /* 0x2000000066660812 */ /* 0x000fe200078efcff */
[----:B------:R-:W-:Y:S01]  /*9be40*/  IMAD.U32 R196, RZ, RZ, UR7 ;  /* 0x00000007ffc47e24 */ /* 0x000fe2000f8e00ff */
[----:B------:R-:W-:Y:S01]  /*9be50*/  ISETP.GE.AND P0, PT, R122, UR49, PT ;  /* 0x000000317a007c0c */ /* 0x000fe2000bf06270 */
[----:B------:R-:W-:Y:S01]  /*9be60*/  UMOV UR7, UR6 ;  /* 0x0000000600077c82 */ /* 0x000fe20008000000 */
[----:B------:R-:W-:Y:S02]  /*9be70*/  @P3 LOP3.LUT R103, R103, 0x1, RZ, 0xfc, !PT ;  /* 0x0000000167673812 */ /* 0x000fe400078efcff */
[----:B------:R-:W-:-:S02]  /*9be80*/  ISETP.LT.AND P3, PT, R229, UR7, !P0 ;  /* 0x00000007e5007c0c */ /* 0x000fc4000c761270 */
        /* <DEDUP_REMOVED lines=14> */
[----:B------:R-:W-:Y:S01]  /*9bf70*/  ULDC UR4, c[0x0][0x248] ;  /* 0x0000920000047ab9 */ /* 0x000fe20000000800 */
[----:B------:R-:W-:Y:S01]  /*9bf80*/  ISETP.LT.AND P0, PT, R226, UR6, !P0 ;  /* 0x00000006e2007c0c */ /* 0x000fe2000c701270 */
[----:B------:R-:W-:Y:S01]  /*9bf90*/  ULDC.64 UR6, c[0x0][0x228] ;  /* 0x00008a0000067ab9 */ /* 0x000fe20000000a00 */
[----:B------:R-:W-:-:S07]  /*9bfa0*/  LOP3.LUT R102, R102, 0xfbffffff, RZ, 0xc0, !PT ;  /* 0xfbffffff66667812 */ /* 0x000fce00078ec0ff */
[----:B------:R-:W-:-:S04]  /*9bfb0*/  @P1 LOP3.LUT R102, R102, 0x4000000, RZ, 0xfc, !PT ;  /* 0x0400000066661812 */ /* 0x000fc800078efcff */
[----:B------:R-:W-:Y:S02]  /*9bfc0*/  LOP3.LUT R102, R102, 0xfdffffff, RZ, 0xc0, !PT ;  /* 0xfdffffff66667812 */ /* 0x000fe400078ec0ff */
[----:B------:R-:W-:Y:S02]  /*9bfd0*/  MOV R194, UR7 ;  /* 0x0000000700c27c02 */ /* 0x000fe40008000f00 */
[----:B------:R-:W-:Y:S02]  /*9bfe0*/  @P0 LOP3.LUT R102, R102, 0x2000000, RZ, 0xfc, !PT ;  /* 0x0200000066660812 */ /* 0x000fe400078efcff */
[----:B------:R-:W-:Y:S01]  /*9bff0*/  ISETP.GE.AND P0, PT, R122, UR41, PT ;  /* 0x000000297a007c0c */ /* 0x000fe2000bf06270 */
[----:B------:R-:W-:-:S03]  /*9c000*/  UMOV UR7, UR6 ;  /* 0x0000000600077c82 */ /* 0x000fc60008000000 */
        /* <DEDUP_REMOVED lines=15> */
[----:B------:R-:W-:Y:S01]  /*9c100*/  ISETP.LT.AND P0, PT, R226, UR6, !P0 ;  /* 0x00000006e2007c0c */ /* 0x000fe2000c701270 */
[----:B------:R-:W-:Y:S01]  /*9c110*/  ULDC.64 UR6, c[0x0][0x228] ;  /* 0x00008a0000067ab9 */ /* 0x000fe20000000a00 */
[----:B------:R-:W-:-:S04]  /*9c120*/  LOP3.LUT R102, R102, 0xffbfffff, RZ, 0xc0, !PT ;  /* 0xffbfffff66667812 */ /* 0x000fc800078ec0ff */
[----:B------:R-:W-:Y:S02]  /*9c130*/  @P1 LOP3.LUT R102, R102, 0x400000, RZ, 0xfc, !PT ;  /* 0x0040000066661812 */ /* 0x000fe400078efcff */
[----:B------:R-:W-:Y:S02]  /*9c140*/  IADD3 R122, R225, 0x21, RZ ;  /* 0x00000021e17a7810 */ /* 0x000fe40007ffe0ff */
[----:B------:R-:W-:Y:S01]  /*9c150*/  LOP3.LUT R102, R102, 0xffdfffff, RZ, 0xc0, !PT ;  /* 0xffdfffff66667812 */ /* 0x000fe200078ec0ff */
[----:B------:R-:W-:-:S03]  /*9c160*/  IMAD.U32 R192, RZ, RZ, UR7 ;  /* 0x00000007ffc07e24 */ /* 0x000fc6000f8e00ff */
[----:B------:R-:W-:Y:S02]  /*9c170*/  @P0 LOP3.LUT R102, R102, 0x200000, RZ, 0xfc, !PT ;  /* 0x0020000066660812 */ /* 0x000fe400078efcff */
[----:B------:R-:W-:Y:S01]  /*9c180*/  ISETP.GE.AND P0, PT, R122, UR33, PT ;  /* 0x000000217a007c0c */ /* 0x000fe2000bf06270 */
[----:B------:R-:W-:-:S03]  /*9c190*/  UMOV UR7, UR6 ;  /* 0x0000000600077c82 */ /* 0x000fc60008000000 */
        /* <DEDUP_REMOVED lines=96> */
[----:B------:R1:W-:Y:S01]  /*9c7a0*/  STL [R1+0x1948], R154 ;  /* 0x0019489a01007387 */ /* 0x0003e20000100800 */
[----:B------:R-:W-:Y:S01]  /*9c7b0*/  IMAD.U32 R185, RZ, RZ, UR11 ;  /* 0x0000000bffb97e24 */ /* 0x000fe2000f8e00ff */
[----:B------:R-:W-:Y:S01]  /*9c7c0*/  ULDC.64 UR10, c[0x0][0x228] ;  /* 0x00008a00000a7ab9 */ /* 0x000fe20000000a00 */
[----:B------:R-:W-:Y:S01]  /*9c7d0*/  @P0 LOP3.LUT R102, R102, 0x20, RZ, 0xfc, !PT ;  /* 0x0000002066660812 */ /* 0x000fe200078efcff */
[----:B------:R-:W-:Y:S01]  /*9c7e0*/  IMAD.U32 R184, RZ, RZ, UR7 ;  /* 0x00000007ffb87e24 */ /* 0x000fe2000f8e00ff */
[----:B------:R-:W-:Y:S01]  /*9c7f0*/  ISETP.GE.AND P0, PT, R122, UR55, PT ;  /* 0x000000377a007c0c */ /* 0x000fe2000bf06270 */
[----:B------:R-:W-:Y:S01]  /*9c800*/  UMOV UR7, UR6 ;  /* 0x0000000600077c82 */ /* 0x000fe20008000000 */
[----:B------:R-:W-:Y:S01]  /*9c810*/  UMOV UR6, UR10 ;  /* 0x0000000a00067c82 */ /* 0x000fe20008000000 */
[----:B-1----:R-:W-:Y:S01]  /*9c820*/  IADD3 R154, R154, UR4, RZ ;  /* 0x000000049a9a7c10 */ /* 0x002fe2000fffe0ff */
[----:B------:R-:W-:Y:S01]  /*9c830*/  ULDC UR4, c[0x0][0x228] ;  /* 0x00008a0000047ab9 */ /* 0x000fe20000000800 */
[----:B------:R-:W-:-:S02]  /*9c840*/  ISETP.LT.AND P3, PT, R229, UR7, !P0 ;  /* 0x00000007e5007c0c */ /* 0x000fc4000c761270 */
[----:B------:R-:W-:Y:S01]  /*9c850*/  ISETP.LT.AND P2, PT, R228, UR5, !P0 ;  /* 0x00000005e4007c0c */ /* 0x000fe2000c741270 */
[----:B------:R-:W-:Y:S01]  /*9c860*/  VIADD R122, R225, 0x1c ;  /* 0x0000001ce17a7836 */ /* 0x000fe20000000000 */
[----:B------:R-:W-:Y:S01]  /*9c870*/  ISETP.LT.AND P1, PT, R227, UR4, !P0 ;  /* 0x00000004e3007c0c */ /* 0x000fe2000c721270 */
[----:B------:R-:W-:Y:S01]  /*9c880*/  ULDC UR5, c[0x0][0x228] ;  /* 0x00008a0000057ab9 */ /* 0x000fe20000000800 */
[----:B------:R-:W-:Y:S01]  /*9c890*/  ISETP.LT.AND P0, PT, R226, UR6, !P0 ;  /* 0x00000006e2007c0c */ /* 0x000fe2000c701270 */
[----:B------:R-:W-:Y:S01]  /*9c8a0*/  ULDC.64 UR6, c[0x0][0x228] ;  /* 0x00008a0000067ab9 */ /* 0x000fe20000000a00 */
[----:B------:R-:W-:Y:S01]  /*9c8b0*/  LOP3.LUT R101, R101, 0x7fffffff, RZ, 0xc0, !PT ;  /* 0x7fffffff65657812 */ /* 0x000fe200078ec0ff */
[----:B------:R-:W-:Y:S01]  /*9c8c0*/  ULDC UR4, c[0x0][0x248] ;  /* 0x0000920000047ab9 */ /* 0x000fe20000000800 */
[----:B------:R-:W-:Y:S02]  /*9c8d0*/  LOP3.LUT R102, R102, 0xffffffef, RZ, 0xc0, !PT ;  /* 0xffffffef66667812 */ /* 0x000fe400078ec0ff */
[----:B------:R-:W-:Y:S01]  /*9c8e0*/  MOV R182, UR7 ;  /* 0x0000000700b67c02 */ /* 0x000fe20008000f00 */
[----:B------:R-:W-:Y:S01]  /*9c8f0*/  UMOV UR7, UR6 ;  /* 0x0000000600077c82 */ /* 0x000fe20008000000 */
[----:B------:R-:W-:-:S05]  /*9c900*/  @P3 LOP3.LUT R102, R102, 0x10, RZ, 0xfc, !PT ;  /* 0x0000001066663812 */ /* 0x000fca00078efcff */
[----:B------:R-:W-:Y:S02]  /*9c910*/  @P0 LOP3.LUT R101, R101, 0x80000000, RZ, 0xfc, !PT ;  /* 0x8000000065650812 */ /* 0x000fe400078efcff */
[----:B------:R-:W-:-:S04]  /*9c920*/  ISETP.GE.AND P0, PT, R122, UR51, PT ;  /* 0x000000337a007c0c */ /* 0x000fc8000bf06270 */
[----:B------:R-:W-:Y:S02]  /*9c930*/  ISETP.LT.AND P3, PT, R229, UR7, !P0 ;  /* 0x00000007e5007c0c */ /* 0x000fe4000c761270 */
[----:B------:R-:W-:Y:S02]  /*9c940*/  LOP3.LUT R102, R102, 0xfffffff7, RZ, 0xc0, !PT ;  /* 0xfffffff766667812 */ /* 0x000fe400078ec0ff */
[----:B------:R-:W-:Y:S02]  /*9c950*/  LOP3.LUT R101, R101, 0xdfffffff, RZ, 0xc0, !PT ;  /* 0xdfffffff65657812 */ /* 0x000fe400078ec0ff */
[----:B------:R-:W-:Y:S02]  /*9c960*/  @P2 LOP3.LUT R102, R102, 0x8, RZ, 0xfc, !PT ;  /* 0x0000000866662812 */ /* 0x000fe400078efcff */
[----:B------:R-:W-:Y:S01]  /*9c970*/  ISETP.LT.AND P2, PT, R228, UR5, !P0 ;  /* 0x00000005e4007c0c */ /* 0x000fe2000c741270 */
[----:B------:R1:W-:Y:S01]  /*9c980*/  STL [R1+0x1944], R154 ;  /* 0x0019449a01007387 */ /* 0x0003e20000100800 */
[----:B------:R-:W-:Y:S01]  /*9c990*/  LOP3.LUT R102, R102, 0xfffffffe, RZ, 0xc0, !PT ;  /* 0xfffffffe66667812 */ /* 0x000fe200078ec0ff */
[----:B------:R-:W-:-:S02]  /*9c9a0*/  ULDC UR5, c[0x0][0x228] ;  /* 0x00008a0000057ab9 */ /* 0x000fc40000000800 */
[----:B------:R-:W-:Y:S02]  /*9c9b0*/  @P3 LOP3.LUT R101, R101, 0x20000000, RZ, 0xfc, !PT ;  /* 0x2000000065653812 */ /* 0x000fe400078efcff */
[----:B------:R-:W-:Y:S01]  /*9c9c0*/  @P1 LOP3.LUT R102, R102, 0x1, RZ, 0xfc, !PT ;  /* 0x0000000166661812 */ /* 0x000fe200078efcff */
[----:B-1----:R-:W-:Y:S01]  /*9c9d0*/  VIADD R154, R154, UR4 ;  /* 0x000000049a9a7c36 */ /* 0x002fe20008000000 */
[----:B------:R-:W-:Y:S01]  /*9c9e0*/  ULDC UR4, c[0x0][0x228] ;  /* 0x00008a0000047ab9 */ /* 0x000fe20000000800 */
[----:B------:R-:W-:Y:S02]  /*9c9f0*/  LOP3.LUT R101, R101, 0xefffffff, RZ, 0xc0, !PT ;  /* 0xefffffff65657812 */ /* 0x000fe400078ec0ff */
[----:B------:R-:W-:Y:S01]  /*9ca00*/  ISETP.LT.AND P1, PT, R227, UR4, !P0 ;  /* 0x00000004e3007c0c */ /* 0x000fe2000c721270 */
[----:B------:R-:W-:Y:S01]  /*9ca10*/  ULDC UR4, c[0x0][0x248] ;  /* 0x0000920000047ab9 */ /* 0x000fe20000000800 */
[----:B------:R-:W-:Y:S01]  /*9ca20*/  MOV R183, UR11 ;  /* 0x0000000b00b77c02 */ /* 0x000fe20008000f00 */
[----:B------:R-:W-:Y:S01]  /*9ca30*/  ULDC.64 UR10, c[0x0][0x228] ;  /* 0x00008a00000a7ab9 */ /* 0x000fe20000000a00 */
[----:B------:R-:W-:Y:S01]  /*9ca40*/  @P2 LOP3.LUT R101, R101, 0x10000000, RZ, 0xfc, !PT ;  /* 0x1000000065652812 */ /* 0x000fe200078efcff */
[----:B------:R-:W-:-:S02]  /*9ca50*/  UMOV UR6, UR10 ;  /* 0x0000000a00067c82 */ /* 0x000fc40008000000 */
        /* <DEDUP_REMOVED lines=9> */
[----:B------:R-:W-:Y:S01]  /*9caf0*/  UMOV UR7, UR6 ;  /* 0x0000000600077c82 */ /* 0x000fe20008000000 */
[----:B------:R-:W-:Y:S01]  /*9cb00*/  LOP3.LUT R101, R101, 0xffdfffff, RZ, 0xc0, !PT ;  /* 0xffdfffff65657812 */ /* 0x000fe200078ec0ff */
[----:B------:R1:W-:Y:S01]  /*9cb10*/  STL [R1+0x193c], R154 ;  /* 0x00193c9a01007387 */ /* 0x0003e20000100800 */
[----:B------:R-:W-:Y:S01]  /*9cb20*/  ISETP.LT.AND P3, PT, R229, UR7, !P0 ;  /* 0x00000007e5007c0c */ /* 0x000fe2000c761270 */
[----:B------:R-:W-:Y:S01]  /*9cb30*/  IMAD.U32 R181, RZ, RZ, UR11 ;  /* 0x0000000bffb57e24 */ /* 0x000fe2000f8e00ff */
[----:B------:R-:W-:Y:S01]  /*9cb40*/  ISETP.LT.AND P2, PT, R228, UR5, !P0 ;  /* 0x00000005e4007c0c */ /* 0x000fe2000c741270 */
[----:B------:R-:W-:Y:S01]  /*9cb50*/  ULDC.64 UR10, c[0x0][0x228] ;  /* 0x00008a00000a7ab9 */ /* 0x000fe20000000a00 */
[----:B------:R-:W-:Y:S01]  /*9cb60*/  VIADD R122, R225, 0x1a ;  /* 0x0000001ae17a7836 */ /* 0x000fe20000000000 */
[----:B------:R-:W-:-:S02]  /*9cb70*/  LOP3.LUT R100, R100, 0xbfffffff, RZ, 0xc0, !PT ;  /* 0xbfffffff64647812 */ /* 0x000fc400078ec0ff */
[----:B------:R-:W-:Y:S02]  /*9cb80*/  LOP3.LUT R99, R99, 0xdfffffff, RZ, 0xc0, !PT ;  /* 0xdfffffff63637812 */ /* 0x000fe400078ec0ff */
[----:B------:R-:W-:Y:S01]  /*9cb90*/  LOP3.LUT R98, R98, 0x7fffffff, RZ, 0xc0, !PT ;  /* 0x7fffffff62627812 */ /* 0x000fe200078ec0ff */
[----:B-1----:R-:W-:Y:S01]  /*9cba0*/  VIADD R154, R154, UR4 ;  /* 0x000000049a9a7c36 */ /* 0x002fe20008000000 */
[----:B------:R-:W-:Y:S01]  /*9cbb0*/  ULDC UR4, c[0x0][0x228] ;  /* 0x00008a0000047ab9 */ /* 0x000fe20000000800 */
[----:B------:R-:W-:Y:S01]  /*9cbc0*/  ULDC UR5, c[0x0][0x228] ;  /* 0x00008a0000057ab9 */ /* 0x000fe20000000800 */
[----:B------:R-:W-:Y:S01]  /*9cbd0*/  @P3 LOP3.LUT R101, R101, 0x200000, RZ, 0xfc, !PT ;  /* 0x0020000065653812 */ /* 0x000fe200078efcff */
[----:B------:R-:W-:Y:S01]  /*9cbe0*/  IMAD.U32 R199, RZ, RZ, UR15 ;  /* 0x0000000fffc77e24 */ /* 0x000fe2000f8e00ff */
[----:B------:R-:W-:Y:S01]  /*9cbf0*/  ISETP.LT.AND P1, PT, R227, UR4, !P0 ;  /* 0x00000004e3007c0c */ /* 0x000fe2000c721270 */
[----:B------:R-:W-:Y:S01]  /*9cc00*/  UMOV UR6, UR10 ;  /* 0x0000000a00067c82 */ /* 0x000fe20008000000 */
[----:B------:R-:W-:Y:S01]  /*9cc10*/  LOP3.LUT R101, R101, 0xffefffff, RZ, 0xc0, !PT ;  /* 0xffefffff65657812 */ /* 0x000fe200078ec0ff */
[----:B------:R-:W-:Y:S01]  /*9cc20*/  ULDC UR4, c[0x0][0x248] ;  /* 0x0000920000047ab9 */ /* 0x000fe20000000800 */
[----:B------:R1:W-:Y:S01]  /*9cc30*/  STL [R1+0x1938], R154 ;  /* 0x0019389a01007387 */ /* 0x0003e20000100800 */
[----:B------:R-:W-:Y:S01]  /*9cc40*/  IMAD.U32 R179, RZ, RZ, UR11 ;  /* 0x0000000bffb37e24 */ /* 0x000fe2000f8e00ff */
[----:B------:R-:W-:Y:S01]  /*9cc50*/  @P2 LOP3.LUT R101, R101, 0x100000, RZ, 0xfc, !PT ;  /* 0x0010000065652812 */ /* 0x000fe200078efcff */
[----:B------:R-:W-:Y:S01]  /*9cc60*/  ULDC.64 UR10, c[0x0][0x228] ;  /* 0x00008a00000a7ab9 */ /* 0x000fe20000000a00 */
[----:B------:R-:W-:Y:S01]  /*9cc70*/  ISETP.LT.AND P0, PT, R226, UR6, !P0 ;  /* 0x00000006e2007c0c */ /* 0x000fe2000c701270 */
[----:B------:R-:W-:Y:S01]  /*9cc80*/  ULDC.64 UR6, c[0x0][0x228] ;  /* 0x00008a0000067ab9 */ /* 0x000fe20000000a00 */
[----:B------:R-:W-:Y:S01]  /*9cc90*/  LOP3.LUT R101, R101, 0xfffbffff, RZ, 0xc0, !PT ;  /* 0xfffbffff65657812 */ /* 0x000fe200078ec0ff */
[----:B------:R-:W-:Y:S01]  /*9cca0*/  ULDC.64 UR14, c[0x0][0x228] ;  /* 0x00008a00000e7ab9 */ /* 0x000fe20000000a00 */
[----:B------:R-:W-:-:S02]  /*9ccb0*/  ULDC.64 UR18, c[0x0][0x228] ;  /* 0x00008a0000127ab9 */ /* 0x000fc40000000a00 */
[----:B------:R-:W-:-:S04]  /*9ccc0*/  @P1 LOP3.LUT R101, R101, 0x40000, RZ, 0xfc, !PT ;  /* 0x0004000065651812 */ /* 0x000fc800078efcff */
[----:B------:R-:W-:Y:S01]  /*9ccd0*/  LOP3.LUT R101, R101, 0xfffeffff, RZ, 0xc0, !PT ;  /* 0xfffeffff65657812 */ /* 0x000fe200078ec0ff */
[----:B------:R-:W-:-:S03]  /*9cce0*/  IMAD.U32 R178, RZ, RZ, UR7 ;  /* 0x00000007ffb27e24 */ /* 0x000fc6000f8e00ff */
[----:B------:R-:W-:Y:S02]  /*9ccf0*/  @P0 LOP3.LUT R101, R101, 0x10000, RZ, 0xfc, !PT ;  /* 0x0001000065650812 */ /* 0x000fe400078efcff */
[----:B------:R-:W-:Y:S01]  /*9cd00*/  ISETP.GE.AND P0, PT, R122, UR8, PT ;  /* 0x000000087a007c0c */ /* 0x000fe2000bf06270 */
[----:B------:R-:W-:Y:S01]  /*9cd10*/  UMOV UR7, UR6 ;  /* 0x0000000600077c82 */ /* 0x000fe20008000000 */
[----:B------:R-:W-:Y:S02]  /*9cd20*/  LOP3.LUT R101, R101, 0xffffbfff, RZ, 0xc0, !PT ;  /* 0xffffbfff65657812 */ /* 0x000fe400078ec0ff */
[----:B-1----:R-:W-:Y:S01]  /*9cd30*/  IADD3 R154, R154, UR4, RZ ;  /* 0x000000049a9a7c10 */ /* 0x002fe2000fffe0ff */
[----:B------:R-:W-:Y:S01]  /*9cd40*/  ULDC UR4, c[0x0][0x228] ;  /* 0x00008a0000047ab9 */ /* 0x000fe20000000800 */
[----:B------:R-:W-:Y:S01]  /*9cd50*/  ISETP.LT.AND P1, PT, R229, UR7, !P0 ;  /* 0x00000007e5007c0c */ /* 0x000fe2000c721270 */
[----:B------:R-:W-:Y:S01]  /*9cd60*/  VIADD R122, R225, 0x19 ;  /* 0x00000019e17a7836 */ /* 0x000fe20000000000 */
[----:B------:R-:W-:Y:S01]  /*9cd70*/  ISETP.LT.AND P2, PT, R228, UR5, !P0 ;  /* 0x00000005e4007c0c */ /* 0x000fe2000c741270 */
[----:B------:R-:W-:Y:S01]  /*9cd80*/  UMOV UR6, UR10 ;  /* 0x0000000a00067c82 */ /* 0x000fe20008000000 */
[----:B------:R-:W-:Y:S01]  /*9cd90*/  ULDC UR5, c[0x0][0x228] ;  /* 0x00008a0000057ab9 */ /* 0x000fe20000000800 */
[----:B------:R-:W-:-:S08]  /*9cda0*/  ULDC.64 UR8, c[0x0][0x228] ;  /* 0x00008a0000087ab9 */ /* 0x000fd00000000a00 */
[----:B------:R-:W-:Y:S02]  /*9cdb0*/  @P1 LOP3.LUT R101, R101, 0x4000, RZ, 0xfc, !PT ;  /* 0x0000400065651812 */ /* 0x000fe400078efcff */
[----:B------:R-:W-:Y:S01]  /*9cdc0*/  ISETP.LT.AND P1, PT, R227, UR4, !P0 ;  /* 0x00000004e3007c0c */ /* 0x000fe2000c721270 */
[----:B------:R-:W-:Y:S01]  /*9cdd0*/  ULDC UR4, c[0x0][0x248] ;  /* 0x0000920000047ab9 */ /* 0x000fe20000000800 */
[----:B------:R-:W-:-:S04]  /*9cde0*/  LOP3.LUT R101, R101, 0xffffdfff, RZ, 0xc0, !PT ;  /* 0xffffdfff65657812 */ /* 0x000fc800078ec0ff */
[----:B------:R-:W-:Y:S02]  /*9cdf0*/  @P2 LOP3.LUT R101, R101, 0x2000, RZ, 0xfc, !PT ;  /* 0x0000200065652812 */ /* 0x000fe400078efcff */
[----:B------:R-:W-:Y:S01]  /*9ce00*/  ISETP.LT.AND P0, PT, R226, UR6, !P0 ;  /* 0x00000006e2007c0c */ /* 0x000fe2000c701270 */
[----:B------:R-:W-:Y:S01]  /*9ce10*/  ULDC.64 UR6, c[0x0][0x228] ;  /* 0x00008a0000067ab9 */ /* 0x000fe20000000a00 */
[----:B------:R-:W-:-:S04]  /*9ce20*/  LOP3.LUT R101, R101, 0xfffffbff, RZ, 0xc0, !PT ;  /* 0xfffffbff65657812 */ /* 0x000fc800078ec0ff */
[----:B------:R-:W-:-:S04]  /*9ce30*/  @P1 LOP3.LUT R101, R101, 0x400, RZ, 0xfc, !PT ;  /* 0x0000040065651812 */ /* 0x000fc800078efcff */
[----:B------:R-:W-:Y:S02]  /*9ce40*/  LOP3.LUT R101, R101, 0xfffffdff, RZ, 0xc0, !PT ;  /* 0xfffffdff65657812 */ /* 0x000fe400078ec0ff */
[----:B------:R-:W-:Y:S02]  /*9ce50*/  MOV R176, UR7 ;  /* 0x0000000700b07c02 */ /* 0x000fe40008000f00 */
        /* <DEDUP_REMOVED lines=8> */
[----:B------:R-:W-:Y:S01]  /*9cee0*/  UMOV UR6, UR8 ;  /* 0x0000000800067c82 */ /* 0x000fe20008000000 */
[----:B------:R-:W-:Y:S01]  /*9cef0*/  IADD3 R122, R225, 0x18, RZ ;  /* 0x00000018e17a7810 */ /* 0x000fe20007ffe0ff */
[----:B------:R-:W-:Y:S01]  /*9cf00*/  ULDC UR5, c[0x0][0x228] ;  /* 0x00008a0000057ab9 */ /* 0x000fe20000000800 */
[----:B------:R-:W-:Y:S01]  /*9cf10*/  ULDC.64 UR8, c[0x0][0x228] ;  /* 0x00008a0000087ab9 */ /* 0x000fe20000000a00 */
[----:B------:R-:W-:Y:S01]  /*9cf20*/  MOV R177, UR11 ;  /* 0x0000000b00b17c02 */ /* 0x000fe20008000f00 */
[----:B------:R-:W-:Y:S01]  /*9cf30*/  ULDC.64 UR22, c[0x0][0x228] ;  /* 0x00008a0000167ab9 */ /* 0x000fe20000000a00 */
[----:B-1----:R-:W-:Y:S01]  /*9cf40*/  VIADD R154, R154, UR4 ;  /* 0x000000049a9a7c36 */ /* 0x002fe20008000000 */
[----:B------:R-:W-:-:S03]  /*9cf50*/  ULDC UR4, c[0x0][0x228] ;  /* 0x00008a0000047ab9 */ /* 0x000fc60000000800 */
[----:B------:R-:W-:Y:S01]  /*9cf60*/  @P1 LOP3.LUT R101, R101, 0x80, RZ, 0xfc, !PT ;  /* 0x0000008065651812 */ /* 0x000fe200078efcff */
[----:B------:R-:W-:Y:S01]  /*9cf70*/  IMAD.U32 R173, RZ, RZ, UR9 ;  /* 0x00000009ffad7e24 */ /* 0x000fe2000f8e00ff */
[----:B------:R-:W-:Y:S01]  /*9cf80*/  ISETP.LT.AND P1, PT, R227, UR4, !P0 ;  /* 0x00000004e3007c0c */ /* 0x000fe2000c721270 */
[----:B------:R-:W-:Y:S01]  /*9cf90*/  ULDC UR4, c[0x0][0x248] ;  /* 0x0000920000047ab9 */ /* 0x000fe20000000800 */
[----:B------:R-:W-:Y:S01]  /*9cfa0*/  LOP3.LUT R101, R101, 0xffffffdf, RZ, 0xc0, !PT ;  /* 0xffffffdf65657812 */ /* 0x000fe200078ec0ff */
[----:B------:R-:W-:-:S03]  /*9cfb0*/  ULDC.64 UR10, c[0x0][0x228] ;  /* 0x00008a00000a7ab9 */ /* 0x000fc60000000a00 */
[----:B------:R-:W-:Y:S02]  /*9cfc0*/  @P2 LOP3.LUT R101, R101, 0x20, RZ, 0xfc, !PT ;  /* 0x0000002065652812 */ /* 0x000fe400078efcff */
[----:B------:R-:W-:Y:S01]  /*9cfd0*/  ISETP.LT.AND P0, PT, R226, UR6, !P0 ;  /* 0x00000006e2007c0c */ /* 0x000fe2000c701270 */
[----:B------:R-:W-:Y:S01]  /*9cfe0*/  ULDC.64 UR6, c[0x0][0x228] ;  /* 0x00008a0000067ab9 */ /* 0x000fe20000000a00 */
[----:B------:R-:W-:-:S04]  /*9cff0*/  LOP3.LUT R101, R101, 0xfffffff7, RZ, 0xc0, !PT ;  /* 0xfffffff765657812 */ /* 0x000fc800078ec0ff */
[----:B------:R-:W-:-:S04]  /*9d000*/  @P1 LOP3.LUT R101, R101, 0x8, RZ, 0xfc, !PT ;  /* 0x0000000865651812 */ /* 0x000fc800078efcff */
[----:B------:R-:W-:Y:S01]  /*9d010*/  LOP3.LUT R101, R101, 0xfffffffd, RZ, 0xc0, !PT ;  /* 0xfffffffd65657812 */ /* 0x000fe200078ec0ff */
[----:B------:R-:W-:-:S03]  /*9d020*/  IMAD.U32 R174, RZ, RZ, UR7 ;  /* 0x00000007ffae7e24 */ /* 0x000fc6000f8e00ff */
[----:B------:R-:W-:Y:S02]  /*9d030*/  @P0 LOP3.LUT R101, R101, 0x2, RZ, 0xfc, !PT ;  /* 0x0000000265650812 */ /* 0x000fe400078efcff */
[----:B------:R-:W-:Y:S01]  /*9d040*/  ISETP.GE.AND P0, PT, R122, UR56, PT ;  /* 0x000000387a007c0c */ /* 0x000fe2000bf06270 */
[----:B------:R-:W-:-:S03]  /*9d050*/  UMOV UR7, UR6 ;  /* 0x0000000600077c82 */ /* 0x000fc60008000000 */
[----:B------:R-:W-:Y:S02]  /*9d060*/  ISETP.LT.AND P1, PT, R229, UR7, !P0 ;  /* 0x00000007e5007c0c */ /* 0x000fe4000c721270 */
[----:B------:R-:W-:Y:S01]  /*9d070*/  ISETP.LT.AND P2, PT, R228, UR5, !P0 ;  /* 0x00000005e4007c0c */ /* 0x000fe2000c741270 */
[----:B------:R1:W-:Y:S01]  /*9d080*/  STL [R1+0x1924], R154 ;  /* 0x0019249a01007387 */ /* 0x0003e20000100800 */
[----:B------:R-:W-:Y:S01]  /*9d090*/  LOP3.LUT R101, R101, 0xfffffffe, RZ, 0xc0, !PT ;  /* 0xfffffffe65657812 */ /* 0x000fe200078ec0ff */
[----:B------:R-:W-:Y:S01]  /*9d0a0*/  UMOV UR6, UR8 ;  /* 0x0000000800067c82 */ /* 0x000fe20008000000 */
[----:B------:R-:W-:Y:S01]  /*9d0b0*/  VIADD R122, R225, 0x17 ;  /* 0x00000017e17a7836 */ /* 0x000fe20000000000 */
[----:B------:R-:W-:Y:S01]  /*9d0c0*/  ULDC UR5, c[0x0][0x228] ;  /* 0x00008a0000057ab9 */ /* 0x000fe20000000800 */
[----:B------:R-:W-:Y:S01]  /*9d0d0*/  ULDC.64 UR8, c[0x0][0x228] ;  /* 0x00008a0000087ab9 */ /* 0x000fe20000000a00 */
[----:B-1----:R-:W-:Y:S01]  /*9d0e0*/  VIADD R154, R154, UR4 ;  /* 0x000000049a9a7c36 */ /* 0x002fe20008000000 */
[----:B------:R-:W-:-:S03]  /*9d0f0*/  ULDC UR4, c[0x0][0x228] ;  /* 0x00008a0000047ab9 */ /* 0x000fc60000000800 */
[----:B------:R-:W-:Y:S02]  /*9d100*/  @P1 LOP3.LUT R101, R101, 0x1, RZ, 0xfc, !PT ;  /* 0x0000000165651812 */ /* 0x000fe400078efcff */
[----:B------:R-:W-:Y:S01]  /*9d110*/  ISETP.LT.AND P1, PT, R227, UR4, !P0 ;  /* 0x00000004e3007c0c */ /* 0x000fe2000c721270 */
[----:B------:R-:W-:Y:S01]  /*9d120*/  ULDC UR4, c[0x0][0x248] ;  /* 0x0000920000047ab9 */ /* 0x000fe20000000800 */
[----:B------:R-:W-:Y:S02]  /*9d130*/  @P2 LOP3.LUT R100, R100, 0x40000000, RZ, 0xfc, !PT ;  /* 0x4000000064642812 */ /* 0x000fe400078efcff */
        /* <DEDUP_REMOVED lines=12> */
[----:B------:R-:W-:Y:S01]  /*9d200*/  VIADD R122, R225, 0x16 ;  /* 0x00000016e17a7836 */ /* 0x000fe20000000000 */
[----:B------:R-:W-:Y:S01]  /*9d210*/  ISETP.LT.AND P2, PT, R228, UR5, !P0 ;  /* 0x00000005e4007c0c */ /* 0x000fe2000c741270 */
[----:B------:R-:W-:Y:S01]  /*9d220*/  UMOV UR6, UR8 ;  /* 0x0000000800067c82 */ /* 0x000fe20008000000 */
[----:B------:R-:W-:Y:S01]  /*9d230*/  ULDC UR5, c[0x0][0x228] ;  /* 0x00008a0000057ab9 */ /* 0x000fe20000000800 */
[----:B------:R-:W-:Y:S01]  /*9d240*/  MOV R171, UR9 ;  /* 0x0000000900ab7c02 */ /* 0x000fe20008000f00 */
[----:B------:R-:W-:Y:S01]  /*9d250*/  ULDC.64 UR8, c[0x0][0x228] ;  /* 0x00008a0000087ab9 */ /* 0x000fe20000000a00 */
[----:B------:R-:W-:Y:S01]  /*9d260*/  LOP3.LUT R97, R97, 0x7fffffff, RZ, 0xc0, !PT ;  /* 0x7fffffff61617812 */ /* 0x000fe200078ec0ff */
[----:B------:R-:W-:Y:S01]  /*9d270*/  ULDC.64 UR26, c[0x0][0x228] ;  /* 0x00008a00001a7ab9 */ /* 0x000fe20000000a00 */
[----:B-1----:R-:W-:Y:S01]  /*9d280*/  IADD3 R154, R154, UR4, RZ ;  /* 0x000000049a9a7c10 */ /* 0x002fe2000fffe0ff */
[----:B------:R-:W-:-:S03]  /*9d290*/  ULDC UR4, c[0x0][0x228] ;  /* 0x00008a0000047ab9 */ /* 0x000fc60000000800 */
        /* <DEDUP_REMOVED lines=23> */
[----:B------:R-:W-:Y:S01]  /*9d410*/  ULDC.64 UR30, c[0x0][0x228] ;  /* 0x00008a00001e7ab9 */ /* 0x000fe20000000a00 */
[----:B-1----:R-:W-:Y:S01]  /*9d420*/  VIADD R154, R154, UR4 ;  /* 0x000000049a9a7c36 */ /* 0x002fe20008000000 */
[----:B------:R-:W-:-:S04]  /*9d430*/  ULDC UR4, c[0x0][0x228] ;  /* 0x00008a0000047ab9 */ /* 0x000fc80000000800 */
        /* <DEDUP_REMOVED lines=20> */
[----:B------:R-:W-:Y:S01]  /*9d580*/  IMAD.U32 R167, RZ, RZ, UR9 ;  /* 0x00000009ffa77e24 */ /* 0x000fe2000f8e00ff */
[----:B------:R-:W-:Y:S01]  /*9d590*/  ULDC.64 UR8, c[0x0][0x228] ;  /* 0x00008a0000087ab9 */ /* 0x000fe20000000a00 */
[----:B------:R-:W-:Y:S01]  /*9d5a0*/  ULDC UR5, c[0x0][0x228] ;  /* 0x00008a0000057ab9 */ /* 0x000fe20000000800 */
        /* <DEDUP_REMOVED lines=9> */
[----:B------:R1:W-:Y:S01]  /*9d640*/  STL [R1+0x190c], R154 ;  /* 0x00190c9a01007387 */ /* 0x0003e20000100800 */
[----:B------:R-:W-:Y:S01]  /*9d650*/  LOP3.LUT R100, R100, 0xffffffdf, RZ, 0xc0, !PT ;  /* 0xffffffdf64647812 */ /* 0x000fe200078ec0ff */
[----:B------:R-:W-:-:S03]  /*9d660*/  ULDC.64 UR6, c[0x0][0x228] ;  /* 0x00008a0000067ab9 */ /* 0x000fc60000000a00 */
[----:B------:R-:W-:-:S04]  /*9d670*/  @P1 LOP3.LUT R100, R100, 0x20, RZ, 0xfc, !PT ;  /* 0x0000002064641812 */ /* 0x000fc800078efcff */
[----:B------:R-:W-:Y:S02]  /*9d680*/  LOP3.LUT R100, R100, 0xffffffef, RZ, 0xc0, !PT ;  /* 0xffffffef64647812 */ /* 0x000fe400078ec0ff */
[----:B-1----:R-:W-:Y:S01]  /*9d690*/  IADD3 R154, R154, UR4, RZ ;  /* 0x000000049a9a7c10 */ /* 0x002fe2000fffe0ff */
[----:B------:R-:W-:Y:S01]  /*9d6a0*/  ULDC UR4, c[0x0][0x228] ;  /* 0x00008a0000047ab9 */ /* 0x000fe20000000800 */
[----:B------:R-:W-:Y:S02]  /*9d6b0*/  @P0 LOP3.LUT R100, R100, 0x10, RZ, 0xfc, !PT ;  /* 0x0000001064640812 */ /* 0x000fe400078efcff */
[----:B------:R-:W-:Y:S01]  /*9d6c0*/  ISETP.GE.AND P0, PT, R122, UR38, PT ;  /* 0x000000267a007c0c */ /* 0x000fe2000bf06270 */
[----:B------:R-:W-:Y:S01]  /*9d6d0*/  IMAD.U32 R166, RZ, RZ, UR7 ;  /* 0x00000007ffa67e24 */ /* 0x000fe2000f8e00ff */
[----:B------:R-:W-:Y:S01]  /*9d6e0*/  LOP3.LUT R100, R100, 0xfffffffb, RZ, 0xc0, !PT ;  /* 0xfffffffb64647812 */ /* 0x000fe200078ec0ff */
[----:B------:R-:W-:Y:S01]  /*9d6f0*/  VIADD R122, R225, 0x13 ;  /* 0x00000013e17a7836 */ /* 0x000fe20000000000 */
[----:B------:R-:W-:Y:S01]  /*9d700*/  ISETP.LT.AND P1, PT, R227, UR4, !P0 ;  /* 0x00000004e3007c0c */ /* 0x000fe2000c721270 */
[----:B------:R-:W-:Y:S01]  /*9d710*/  UMOV UR7, UR6 ;  /* 0x0000000600077c82 */ /* 0x000fe20008000000 */
[----:B------:R-:W-:Y:S01]  /*9d720*/  UMOV UR6, UR8 ;  /* 0x0000000800067c82 */ /* 0x000fe20008000000 */
[----:B------:R-:W-:Y:S01]  /*9d730*/  ISETP.LT.AND P3, PT, R229, UR7, !P0 ;  /* 0x00000007e5007c0c */ /* 0x000fe2000c761270 */
[----:B------:R-:W-:Y:S01]  /*9d740*/  ULDC UR4, c[0x0][0x248] ;  /* 0x0000920000047ab9 */ /* 0x000fe20000000800 */
[----:B------:R-:W-:Y:S01]  /*9d750*/  ISETP.LT.AND P2, PT, R228, UR5, !P0 ;  /* 0x00000005e4007c0c */ /* 0x000fe2000c741270 */
[----:B------:R-:W-:Y:S01]  /*9d760*/  ULDC UR5, c[0x0][0x228] ;  /* 0x00008a0000057ab9 */ /* 0x000fe20000000800 */
[----:B------:R-:W-:Y:S01]  /*9d770*/  ISETP.LT.AND P0, PT, R226, UR6, !P0 ;  /* 0x00000006e2007c0c */ /* 0x000fe2000c701270 */
[----:B------:R-:W-:Y:S01]  /*9d780*/  ULDC.64 UR6, c[0x0][0x228] ;  /* 0x00008a0000067ab9 */ /* 0x000fe20000000a00 */
[----:B------:R1:W-:Y:S01]  /*9d790*/  STL [R1+0x1904], R154 ;  /* 0x0019049a01007387 */ /* 0x0003e20000100800 */
[----:B------:R-:W-:Y:S01]  /*9d7a0*/  MOV R165, UR9 ;  /* 0x0000000900a57c02 */ /* 0x000fe20008000f00 */
[----:B------:R-:W-:Y:S01]  /*9d7b0*/  ULDC.64 UR8, c[0x0][0x228] ;  /* 0x00008a0000087ab9 */ /* 0x000fe20000000a00 */
[----:B------:R-:W-:Y:S01]  /*9d7c0*/  ULDC.64 UR38, c[0x0][0x228] ;  /* 0x00008a0000267ab9 */ /* 0x000fe20000000a00 */
[----:B------:R-:W-:-:S04]  /*9d7d0*/  @P1 LOP3.LUT R99, R99, 0x20000000, RZ, 0xfc, !PT ;  /* 0x2000000063631812 */ /* 0x000fc800078efcff */
[----:B------:R-:W-:Y:S02]  /*9d7e0*/  LOP3.LUT R99, R99, 0xefffffff, RZ, 0xc0, !PT ;  /* 0xefffffff63637812 */ /* 0x000fe400078ec0ff */
[----:B------:R-:W-:Y:S02]  /*9d7f0*/  MOV R164, UR7 ;  /* 0x0000000700a47c02 */ /* 0x000fe40008000f00 */
[----:B------:R-:W-:Y:S02]  /*9d800*/  @P0 LOP3.LUT R99, R99, 0x10000000, RZ, 0xfc, !PT ;  /* 0x1000000063630812 */ /* 0x000fe400078efcff */
[----:B------:R-:W-:Y:S01]  /*9d810*/  ISETP.GE.AND P0, PT, R122, UR42, PT ;  /* 0x0000002a7a007c0c */ /* 0x000fe2000bf06270 */
[----:B------:R-:W-:Y:S01]  /*9d820*/  UMOV UR7, UR6 ;  /* 0x0000000600077c82 */ /* 0x000fe20008000000 */
[----:B------:R-:W-:Y:S01]  /*9d830*/  @P3 LOP3.LUT R100, R100, 0x4, RZ, 0xfc, !PT ;  /* 0x0000000464643812 */ /* 0x000fe200078efcff */
[----:B-1----:R-:W-:Y:S01]  /*9d840*/  VIADD R154, R154, UR4 ;  /* 0x000000049a9a7c36 */ /* 0x002fe20008000000 */
[----:B------:R-:W-:Y:S01]  /*9d850*/  ISETP.LT.AND P3, PT, R229, UR7, !P0 ;  /* 0x00000007e5007c0c */ /* 0x000fe2000c761270 */
[----:B------:R-:W-:Y:S01]  /*9d860*/  ULDC UR4, c[0x0][0x228] ;  /* 0x00008a0000047ab9 */ /* 0x000fe20000000800 */
[----:B------:R-:W-:Y:S01]  /*9d870*/  LOP3.LUT R100, R100, 0xfffffffe, RZ, 0xc0, !PT ;  /* 0xfffffffe64647812 */ /* 0x000fe200078ec0ff */
[----:B------:R-:W-:Y:S01]  /*9d880*/  IMAD.U32 R163, RZ, RZ, UR9 ;  /* 0x00000009ffa37e24 */ /* 0x000fe2000f8e00ff */
[----:B------:R-:W-:Y:S01]  /*9d890*/  LOP3.LUT R99, R99, 0xf7ffffff, RZ, 0xc0, !PT ;  /* 0xf7ffffff63637812 */ /* 0x000fe200078ec0ff */
[----:B------:R-:W-:Y:S01]  /*9d8a0*/  UMOV UR58, UR40 ;  /* 0x00000028003a7c82 */ /* 0x000fe20008000000 */
[----:B------:R-:W-:Y:S01]  /*9d8b0*/  @P2 LOP3.LUT R100, R100, 0x1, RZ, 0xfc, !PT ;  /* 0x0000000164642812 */ /* 0x000fe200078efcff */
[----:B------:R-:W-:Y:S01]  /*9d8c0*/  UMOV UR6, UR8 ;  /* 0x0000000800067c82 */ /* 0x000fe20008000000 */
[----:B------:R-:W-:Y:S01]  /*9d8d0*/  ISETP.LT.AND P2, PT, R228, UR5, !P0 ;  /* 0x00000005e4007c0c */ /* 0x000fe2000c741270 */
[----:B------:R-:W-:Y:S01]  /*9d8e0*/  ULDC UR5, c[0x0][0x228] ;  /* 0x00008a0000057ab9 */ /* 0x000fe20000000800 */
[----:B------:R-:W-:Y:S01]  /*9d8f0*/  ISETP.LT.AND P1, PT, R227, UR4, !P0 ;  /* 0x00000004e3007c0c */ /* 0x000fe2000c721270 */
[----:B------:R-:W-:Y:S01]  /*9d900*/  ULDC UR4, c[0x0][0x248] ;  /* 0x0000920000047ab9 */ /* 0x000fe20000000800 */
[----:B------:R-:W-:Y:S01]  /*9d910*/  IADD3 R122, R225, 0x12, RZ ;  /* 0x00000012e17a7810 */ /* 0x000fe20007ffe0ff */
[----:B------:R1:W-:Y:S01]  /*9d920*/  STL [R1+0x1900], R154 ;  /* 0x0019009a01007387 */ /* 0x0003e20000100800 */
[----:B------:R-:W-:Y:S01]  /*9d930*/  @P3 LOP3.LUT R99, R99, 0x8000000, RZ, 0xfc, !PT ;  /* 0x0800000063633812 */ /* 0x000fe200078efcff */
[----:B------:R-:W-:Y:S01]  /*9d940*/  ULDC.64 UR8, c[0x0][0x228] ;  /* 0x00008a0000087ab9 */ /* 0x000fe20000000a00 */
[----:B------:R-:W-:Y:S01]  /*9d950*/  ULDC.64 UR40, c[0x0][0x228] ;  /* 0x00008a0000287ab9 */ /* 0x000fe20000000a00 */
[----:B------:R-:W-:Y:S01]  /*9d960*/  ULDC.64 UR42, c[0x0][0x228] ;  /* 0x00008a00002a7ab9 */ /* 0x000fe20000000a00 */
        /* <DEDUP_REMOVED lines=12> */
[----:B-1----:R-:W-:Y:S01]  /*9da30*/  VIADD R154, R154, UR4 ;  /* 0x000000049a9a7c36 */ /* 0x002fe20008000000 */
[----:B------:R-:W-:Y:S01]  /*9da40*/  ISETP.LT.AND P3, PT, R229, UR7, !P0 ;  /* 0x00000007e5007c0c */ /* 0x000fe2000c761270 */
[----:B------:R-:W-:Y:S01]  /*9da50*/  ULDC UR4, c[0x0][0x228] ;  /* 0x00008a0000047ab9 */ /* 0x000fe20000000800 */
[----:B------:R-:W-:Y:S01]  /*9da60*/  ISETP.LT.AND P2, PT, R228, UR5, !P0 ;  /* 0x00000005e4007c0c */ /* 0x000fe2000c741270 */
[----:B------:R-:W-:Y:S01]  /*9da70*/  UMOV UR6, UR8 ;  /* 0x0000000800067c82 */ /* 0x000fe20008000000 */
[----:B------:R-:W-:Y:S01]  /*9da80*/  ISETP.LT.AND P1, PT, R227, UR4, !P0 ;  /* 0x00000004e3007c0c */ /* 0x000fe2000c721270 */
[----:B------:R-:W-:Y:S01]  /*9da90*/  VIADD R122, R225, 0x11 ;  /* 0x00000011e17a7836 */ /* 0x000fe20000000000 */
[----:B------:R-:W-:Y:S01]  /*9daa0*/  R2UR UR56, R145 ;  /* 0x00000000913872ca */ /* 0x000fe200000e0000 */
[----:B------:R-:W-:Y:S01]  /*9dab0*/  ULDC UR5, c[0x0][0x228] ;  /* 0x00008a0000057ab9 */ /* 0x000fe20000000800 */
[----:B------:R-:W-:Y:S01]  /*9dac0*/  IMAD.U32 R161, RZ, RZ, UR9 ;  /* 0x00000009ffa17e24 */ /* 0x000fe2000f8e00ff */
[----:B------:R-:W-:-:S04]  /*9dad0*/  ULDC.64 UR46, c[0x0][0x228] ;  /* 0x00008a00002e7ab9 */ /* 0x000fc80000000a00 */
[----:B------:R-:W-:Y:S01]  /*9dae0*/  @P3 LOP3.LUT R99, R99, 0x80000, RZ, 0xfc, !PT ;  /* 0x0008000063633812 */ /* 0x000fe200078efcff */
[----:B------:R-:W-:Y:S01]  /*9daf0*/  ULDC UR4, c[0x0][0x248] ;  /* 0x0000920000047ab9 */ /* 0x000fe20000000800 */
[----:B------:R-:W-:Y:S01]  /*9db00*/  ISETP.LT.AND P0, PT, R226, UR6, !P0 ;  /* 0x00000006e2007c0c */ /* 0x000fe2000c701270 */
[----:B------:R-:W-:Y:S01]  /*9db10*/  ULDC.64 UR6, c[0x0][0x228] ;  /* 0x00008a0000067ab9 */ /* 0x000fe20000000a00 */
[----:B------:R-:W-:Y:S01]  /*9db20*/  LOP3.LUT R99, R99, 0xfffbffff, RZ, 0xc0, !PT ;  /* 0xfffbffff63637812 */ /* 0x000fe200078ec0ff */
[----:B------:R1:W-:Y:S01]  /*9db30*/  STL [R1+0x18f0], R154 ;  /* 0x0018f09a01007387 */ /* 0x0003e20000100800 */
[----:B------:R-:W-:Y:S02]  /*9db40*/  ULDC.64 UR8, c[0x0][0x228] ;  /* 0x00008a0000087ab9 */ /* 0x000fe40000000a00 */
[----:B------:R-:W-:-:S04]  /*9db50*/  @P2 LOP3.LUT R99, R99, 0x40000, RZ, 0xfc, !PT ;  /* 0x0004000063632812 */ /* 0x000fc800078efcff */
        /* <DEDUP_REMOVED lines=9> */
[----:B------:R-:W-:Y:S02]  /*9dbf0*/  LOP3.LUT R99, R99, 0xfffff7ff, RZ, 0xc0, !PT ;  /* 0xfffff7ff63637812 */ /* 0x000fe400078ec0ff */
[----:B-1----:R-:W-:Y:S01]  /*9dc00*/  IADD3 R154, R154, UR4, RZ ;  /* 0x000000049a9a7c10 */ /* 0x002fe2000fffe0ff */
[----:B------:R-:W-:Y:S01]  /*9dc10*/  ULDC UR4, c[0x0][0x228] ;  /* 0x00008a0000047ab9 */ /* 0x000fe20000000800 */
[----:B------:R-:W-:Y:S01]  /*9dc20*/  UMOV UR6, UR8 ;  /* 0x0000000800067c82 */ /* 0x000fe20008000000 */
[----:B------:R-:W-:Y:S01]  /*9dc30*/  ISETP.LT.AND P1, PT, R227, UR4, !P0 ;  /* 0x00000004e3007c0c */ /* 0x000fe2000c721270 */
[----:B------:R-:W-:Y:S01]  /*9dc40*/  VIADD R122, R225, 0x10 ;  /* 0x00000010e17a7836 */ /* 0x000fe20000000000 */
[----:B------:R-:W-:Y:S01]  /*9dc50*/  MOV R159, UR9 ;  /* 0x00000009009f7c02 */ /* 0x000fe20008000f00 */
[----:B------:R-:W-:Y:S01]  /*9dc60*/  ULDC UR4, c[0x0][0x248] ;  /* 0x0000920000047ab9 */ /* 0x000fe20000000800 */
[----:B------:R-:W-:Y:S01]  /*9dc70*/  @P3 LOP3.LUT R99, R99, 0x800, RZ, 0xfc, !PT ;  /* 0x0000080063633812 */ /* 0x000fe200078efcff */
[----:B------:R1:W-:Y:S01]  /*9dc80*/  STL [R1+0x18e8], R154 ;  /* 0x0018e89a01007387 */ /* 0x0003e20000100800 */
[----:B------:R-:W-:Y:S01]  /*9dc90*/  ISETP.LT.AND P0, PT, R226, UR6, !P0 ;  /* 0x00000006e2007c0c */ /* 0x000fe2000c701270 */
[----:B------:R-:W-:Y:S01]  /*9dca0*/  ULDC.64 UR6, c[0x0][0x228] ;  /* 0x00008a0000067ab9 */ /* 0x000fe20000000a00 */
[----:B------:R-:W-:Y:S01]  /*9dcb0*/  LOP3.LUT R99, R99, 0xfffffbff, RZ, 0xc0, !PT ;  /* 0xfffffbff63637812 */ /* 0x000fe200078ec0ff */
[----:B------:R-:W-:Y:S01]  /*9dcc0*/  ULDC.64 UR8, c[0x0][0x228] ;  /* 0x00008a0000087ab9 */ /* 0x000fe20000000a00 */
[----:B------:R-:W-:-:S02]  /*9dcd0*/  ULDC UR5, c[0x0][0x228] ;  /* 0x00008a0000057ab9 */ /* 0x000fc40000000800 */
[----:B------:R-:W-:-:S04]  /*9dce0*/  @P2 LOP3.LUT R99, R99, 0x400, RZ, 0xfc, !PT ;  /* 0x0000040063632812 */ /* 0x000fc800078efcff */
[----:B------:R-:W-:-:S04]  /*9dcf0*/  LOP3.LUT R99, R99, 0xffffff7f, RZ, 0xc0, !PT ;  /* 0xffffff7f63637812 */ /* 0x000fc800078ec0ff */
[----:B------:R-:W-:-:S04]  /*9dd00*/  @P1 LOP3.LUT R99, R99, 0x80, RZ, 0xfc, !PT ;  /* 0x0000008063631812 */ /* 0x000fc800078efcff */
[----:B------:R-:W-:Y:S02]  /*9dd10*/  LOP3.LUT R99, R99, 0xffffffbf, RZ, 0xc0, !PT ;  /* 0xffffffbf63637812 */ /* 0x000fe400078ec0ff */
[----:B------:R-:W-:Y:S02]  /*9dd20*/  MOV R158, UR7 ;  /* 0x00000007009e7c02 */ /* 0x000fe40008000f00 */
[----:B------:R-:W-:Y:S02]  /*9dd30*/  @P0 LOP3.LUT R99, R99, 0x40, RZ, 0xfc, !PT ;  /* 0x0000004063630812 */ /* 0x000fe400078efcff */
[----:B------:R-:W-:Y:S01]  /*9dd40*/  ISETP.GE.AND P0, PT, R122, UR20, PT ;  /* 0x000000147a007c0c */ /* 0x000fe2000bf06270 */
[----:B------:R-:W-:-:S03]  /*9dd50*/  UMOV UR7, UR6 ;  /* 0x0000000600077c82 */ /* 0x000fc60008000000 */
[----:B------:R-:W-:Y:S02]  /*9dd60*/  ISETP.LT.AND P1, PT, R229, UR7, !P0 ;  /* 0x00000007e5007c0c */ /* 0x000fe4000c721270 */
[----:B------:R-:W-:Y:S01]  /*9dd70*/  LOP3.LUT R99, R99, 0xffffffef, RZ, 0xc0, !PT ;  /* 0xffffffef63637812 */ /* 0x000fe200078ec0ff */
[----:B-1----:R-:W-:Y:S01]  /*9dd80*/  VIADD R154, R154, UR4 ;  /* 0x000000049a9a7c36 */ /* 0x002fe20008000000 */
[----:B------:R-:W-:Y:S01]  /*9dd90*/  ULDC UR4, c[0x0][0x228] ;  /* 0x00008a0000047ab9 */ /* 0x000fe20000000800 */
[----:B------:R-:W-:Y:S01]  /*9dda0*/  UMOV UR6, UR8 ;  /* 0x0000000800067c82 */ /* 0x000fe20008000000 */
[----:B------:R-:W-:Y:S01]  /*9ddb0*/  ISETP.LT.AND P2, PT, R228, UR5, !P0 ;  /* 0x00000005e4007c0c */ /* 0x000fe2000c741270 */
[----:B------:R-:W-:Y:S01]  /*9ddc0*/  UMOV UR16, UR52 ;  /* 0x0000003400107c82 */ /* 0x000fe20008000000 */
[----:B------:R-:W-:Y:S01]  /*9ddd0*/  IADD3 R122, R225, 0xf, RZ ;  /* 0x0000000fe17a7810 */ /* 0x000fe20007ffe0ff */
[----:B------:R-:W-:Y:S01]  /*9dde0*/  IMAD.U32 R157, RZ, RZ, UR9 ;  /* 0x00000009ff9d7e24 */ /* 0x000fe2000f8e00ff */
[----:B------:R-:W-:Y:S01]  /*9ddf0*/  ULDC.64 UR8, c[0x0][0x228] ;  /* 0x00008a0000087ab9 */ /* 0x000fe20000000a00 */
[----:B------:R-:W-:-:S02]  /*9de00*/  ULDC UR5, c[0x0][0x228] ;  /* 0x00008a0000057ab9 */ /* 0x000fc40000000800 */
[----:B------:R-:W-:Y:S02]  /*9de10*/  @P1 LOP3.LUT R99, R99, 0x10, RZ, 0xfc, !PT ;  /* 0x0000001063631812 */ /* 0x000fe400078efcff */
[----:B------:R-:W-:Y:S01]  /*9de20*/  ISETP.LT.AND P1, PT, R227, UR4, !P0 ;  /* 0x00000004e3007c0c */ /* 0x000fe2000c721270 */
[----:B------:R-:W-:Y:S01]  /*9de30*/  UMOV UR7, UR8 ;  /* 0x0000000800077c82 */ /* 0x000fe20008000000 */
[----:B------:R-:W-:Y:S01]  /*9de40*/  ISETP.LT.AND P0, PT, R226, UR6, !P0 ;  /* 0x00000006e2007c0c */ /* 0x000fe2000c701270 */
[----:B------:R-:W-:Y:S01]  /*9de50*/  ULDC UR4, c[0x0][0x248] ;  /* 0x0000920000047ab9 */ /* 0x000fe20000000800 */
[----:B------:R-:W-:-:S11]  /*9de60*/  LOP3.LUT R99, R99, 0xfffffffb, RZ, 0xc0, !PT ;  /* 0xfffffffb63637812 */ /* 0x000fd600078ec0ff */
[----:B------:R-:W-:Y:S02]  /*9de70*/  @P0 LOP3.LUT R98, R98, 0x80000000, RZ, 0xfc, !PT ;  /* 0x8000000062620812 */ /* 0x000fe400078efcff */
[----:B------:R-:W-:Y:S02]  /*9de80*/  ISETP.GE.AND P0, PT, R122, UR16, PT ;  /* 0x000000107a007c0c */ /* 0x000fe4000bf06270 */
[----:B------:R-:W-:Y:S02]  /*9de90*/  @P2 LOP3.LUT R99, R99, 0x4, RZ, 0xfc, !PT ;  /* 0x0000000463632812 */ /* 0x000fe400078efcff */
[----:B------:R-:W-:Y:S01]  /*9dea0*/  LOP3.LUT R98, R98, 0xdfffffff, RZ, 0xc0, !PT ;  /* 0xdfffffff62627812 */ /* 0x000fe200078ec0ff */
[----:B------:R1:W-:Y:S01]  /*9deb0*/  STL [R1+0x18e4], R154 ;  /* 0x0018e49a01007387 */ /* 0x0003e20000100800 */
[----:B------:R-:W-:Y:S01]  /*9dec0*/  ISETP.LT.AND P3, PT, R229, UR7, !P0 ;  /* 0x00000007e5007c0c */ /* 0x000fe2000c761270 */
[----:B------:R-:W-:Y:S01]  /*9ded0*/  UMOV UR20, UR32 ;  /* 0x0000002000147c82 */ /* 0x000fe20008000000 */
[----:B------:R-:W-:Y:S01]  /*9dee0*/  ISETP.LT.AND P2, PT, R228, UR5, !P0 ;  /* 0x00000005e4007c0c */ /* 0x000fe2000c741270 */
[----:B------:R-:W-:Y:S01]  /*9def0*/  VIADD R122, R225, 0xe ;  /* 0x0000000ee17a7836 */ /* 0x000fe20000000000 */
[----:B------:R-:W-:Y:S01]  /*9df00*/  LOP3.LUT R99, R99, 0xfffffffe, RZ, 0xc0, !PT ;  /* 0xfffffffe63637812 */ /* 0x000fe200078ec0ff */
[----:B------:R-:W-:Y:S01]  /*9df10*/  UMOV UR52, UR61 ;  /* 0x0000003d00347c82 */ /* 0x000fe20008000000 */
[----:B------:R-:W-:Y:S01]  /*9df20*/  ULDC.64 UR16, c[0x0][0x228] ;  /* 0x00008a0000107ab9 */ /* 0x000fe20000000a00 */
[----:B-1----:R-:W-:Y:S01]  /*9df30*/  VIADD R154, R154, UR4 ;  /* 0x000000049a9a7c36 */ /* 0x002fe20008000000 */
[----:B------:R-:W-:Y:S01]  /*9df40*/  ULDC UR4, c[0x0][0x228] ;  /* 0x00008a0000047ab9 */ /* 0x000fe20000000800 */
[----:B------:R-:W-:-:S04]  /*9df50*/  @P1 LOP3.LUT R99, R99, 0x1, RZ, 0xfc, !PT ;  /* 0x0000000163631812 */ /* 0x000fc800078efcff */
[----:B------:R-:W-:Y:S02]  /*9df60*/  @P3 LOP3.LUT R98, R98, 0x20000000, RZ, 0xfc, !PT ;  /* 0x2000000062623812 */ /* 0x000fe400078efcff */
[----:B------:R-:W-:Y:S01]  /*9df70*/  ISETP.LT.AND P1, PT, R227, UR4, !P0 ;  /* 0x00000004e3007c0c */ /* 0x000fe2000c721270 */
[----:B------:R-:W-:Y:S01]  /*9df80*/  UMOV UR32, UR60 ;  /* 0x0000003c00207c82 */ /* 0x000fe20008000000 */
[----:B------:R-:W-:Y:S01]  /*9df90*/  LOP3.LUT R98, R98, 0xf7ffffff, RZ, 0xc0, !PT ;  /* 0xf7ffffff62627812 */ /* 0x000fe200078ec0ff */
[----:B------:R-:W-:Y:S01]  /*9dfa0*/  UMOV UR60, UR9 ;  /* 0x00000009003c7c82 */ /* 0x000fe20008000000 */
[----:B------:R-:W-:Y:S01]  /*9dfb0*/  ULDC.64 UR8, c[0x0][0x228] ;  /* 0x00008a0000087ab9 */ /* 0x000fe20000000a00 */
[----:B------:R-:W-:Y:S01]  /*9dfc0*/  ULDC UR4, c[0x0][0x248] ;  /* 0x0000920000047ab9 */ /* 0x000fe20000000800 */
[----:B------:R-:W-:Y:S01]  /*9dfd0*/  @P2 LOP3.LUT R98, R98, 0x8000000, RZ, 0xfc, !PT ;  /* 0x0800000062622812 */ /* 0x000fe200078efcff */
[----:B------:R-:W-:Y:S01]  /*9dfe0*/  UMOV UR6, UR8 ;  /* 0x0000000800067c82 */ /* 0x000fe20008000000 */
[----:B------:R-:W-:Y:S01]  /*9dff0*/  VIADD R230, R154, UR4 ;  /* 0x000000049ae67c36 */ /* 0x000fe20008000000 */
[----:B------:R-:W-:Y:S01]  /*9e000*/  ISETP.LT.AND P0, PT, R226, UR6, !P0 ;  /* 0x00000006e2007c0c */ /* 0x000fe2000c701270 */
[----:B------:R-:W-:Y:S01]  /*9e010*/  ULDC.64 UR4, c[0x0][0x228] ;  /* 0x00008a0000047ab9 */ /* 0x000fe20000000a00 */
[----:B------:R-:W-:Y:S01]  /*9e020*/  LOP3.LUT R98, R98, 0xfeffffff, RZ, 0xc0, !PT ;  /* 0xfeffffff62627812 */ /* 0x000fe200078ec0ff */
[----:B------:R-:W-:Y:S01]  /*9e030*/  UMOV UR61, UR9 ;  /* 0x00000009003d7c82 */ /* 0x000fe20008000000 */
[----:B------:R-:W-:Y:S01]  /*9e040*/  ULDC UR9, c[0x0][0x228] ;  /* 0x00008a0000097ab9 */ /* 0x000fe20000000800 */
[----:B------:R-:W-:Y:S01]  /*9e050*/  ULDC UR8, c[0x0][0x228] ;  /* 0x00008a0000087ab9 */ /* 0x000fe20000000800 */
[----:B------:R-:W-:Y:S01]  /*9e060*/  @P1 LOP3.LUT R98, R98, 0x1000000, RZ, 0xfc, !PT ;  /* 0x0100000062621812 */ /* 0x000fe200078efcff */
[----:B------:R-:W-:-:S03]  /*9e070*/  ULDC.64 UR6, c[0x0][0x228] ;  /* 0x00008a0000067ab9 */ /* 0x000fc60000000a00 */
[----:B------:R-:W-:-:S04]  /*9e080*/  LOP3.LUT R98, R98, 0xff7fffff, RZ, 0xc0, !PT ;  /* 0xff7fffff62627812 */ /* 0x000fc800078ec0ff */
[----:B------:R-:W-:Y:S02]  /*9e090*/  @P0 LOP3.LUT R98, R98, 0x800000, RZ, 0xfc, !PT ;  /* 0x0080000062620812 */ /* 0x000fe400078efcff */
[----:B------:R-:W-:-:S04]  /*9e0a0*/  ISETP.GE.AND P0, PT, R122, UR52, PT ;  /* 0x000000347a007c0c */ /* 0x000fc8000bf06270 */
[----:B------:R-:W-:Y:S02]  /*9e0b0*/  ISETP.LT.AND P3, PT, R229, UR4, !P0 ;  /* 0x00000004e5007c0c */ /* 0x000fe4000c761270 */
[----:B------:R-:W-:Y:S01]  /*9e0c0*/  LOP3.LUT R98, R98, 0xffdfffff, RZ, 0xc0, !PT ;  /* 0xffdfffff62627812 */ /* 0x000fe200078ec0ff */
[----:B------:R-:W-:Y:S01]  /*9e0d0*/  VIADD R122, R225, 0xd ;  /* 0x0000000de17a7836 */ /* 0x000fe20000000000 */
[----:B------:R-:W-:Y:S01]  /*9e0e0*/  ISETP.LT.AND P2, PT, R228, UR9, !P0 ;  /* 0x00000009e4007c0c */ /* 0x000fe2000c741270 */
[----:B------:R-:W-:Y:S01]  /*9e0f0*/  STL [R1+0x18e0], R154 ;  /* 0x0018e09a01007387 */ /* 0x000fe20000100800 */
[----:B------:R-:W-:Y:S01]  /*9e100*/  ISETP.LT.AND P1, PT, R227, UR8, !P0 ;  /* 0x00000008e3007c0c */ /* 0x000fe2000c721270 */
[----:B------:R-:W-:Y:S01]  /*9e110*/  ULDC.64 UR8, c[0x0][0x228] ;  /* 0x00008a0000087ab9 */ /* 0x000fe20000000a00 */
[----:B------:R-:W-:-:S05]  /*9e120*/  ULDC UR4, c[0x0][0x248] ;  /* 0x0000920000047ab9 */ /* 0x000fca0000000800 */
        /* <DEDUP_REMOVED lines=10> */
[----:B------:R1:W-:Y:S01]  /*9e1d0*/  STL [R1+0x18d8], R230 ;  /* 0x0018d8e601007387 */ /* 0x0003e20000100800 */
[----:B------:R-:W-:Y:S01]  /*9e1e0*/  LOP3.LUT R98, R98, 0xffffbfff, RZ, 0xc0, !PT ;  /* 0xffffbfff62627812 */ /* 0x000fe200078ec0ff */
[----:B------:R-:W-:Y:S01]  /*9e1f0*/  ULDC.64 UR12, c[0x0][0x228] ;  /* 0x00008a00000c7ab9 */ /* 0x000fe20000000a00 */
[----:B------:R-:W-:Y:S01]  /*9e200*/  ISETP.LT.AND P3, PT, R229, UR8, !P0 ;  /* 0x00000008e5007c0c */ /* 0x000fe2000c761270 */
[----:B------:R-:W-:Y:S01]  /*9e210*/  UMOV UR52, UR44 ;  /* 0x0000002c00347c82 */ /* 0x000fe20008000000 */
[----:B------:R-:W-:Y:S01]  /*9e220*/  ISETP.LT.AND P2, PT, R228, UR6, !P0 ;  /* 0x00000006e4007c0c */ /* 0x000fe2000c741270 */
[----:B------:R-:W-:Y:S01]  /*9e230*/  ULDC UR6, c[0x0][0x228] ;  /* 0x00008a0000067ab9 */ /* 0x000fe20000000800 */
[----:B------:R-:W-:-:S02]  /*9e240*/  IADD3 R122, R225, 0xc, RZ ;  /* 0x0000000ce17a7810 */ /* 0x000fc40007ffe0ff */
[----:B------:R-:W-:Y:S01]  /*9e250*/  LOP3.LUT R96, R96, 0xdfffffff, RZ, 0xc0, !PT ;  /* 0xdfffffff60607812 */ /* 0x000fe200078ec0ff */
[----:B------:R-:W-:Y:S01]  /*9e260*/  IMAD.U32 R131, RZ, RZ, UR59 ;  /* 0x0000003bff837e24 */ /* 0x000fe2000f8e00ff */
[----:B-1----:R-:W-:Y:S01]  /*9e270*/  IADD3 R230, R230, UR4, RZ ;  /* 0x00000004e6e67c10 */ /* 0x002fe2000fffe0ff */
[----:B------:R-:W-:Y:S01]  /*9e280*/  ULDC UR4, c[0x0][0x228] ;  /* 0x00008a0000047ab9 */ /* 0x000fe20000000800 */
[----:B------:R-:W-:Y:S01]  /*9e290*/  MOV R155, UR60 ;  /* 0x0000003c009b7c02 */ /* 0x000fe20008000f00 */
[----:B------:R-:W-:Y:S02]  /*9e2a0*/  ULDC UR8, c[0x0][0x228] ;  /* 0x00008a0000087ab9 */ /* 0x000fe40000000800 */
        /* <DEDUP_REMOVED lines=14> */
[----:B------:R-:W-:Y:S01]  /*9e390*/  VIADD R122, R225, 0xb ;  /* 0x0000000be17a7836 */ /* 0x000fe20000000000 */
[----:B------:R-:W-:Y:S01]  /*9e3a0*/  ISETP.LT.AND P2, PT, R228, UR6, !P0 ;  /* 0x00000006e4007c0c */ /* 0x000fe2000c741270 */
[----:B------:R-:W-:Y:S01]  /*9e3b0*/  ULDC UR6, c[0x0][0x228] ;  /* 0x00008a0000067ab9 */ /* 0x000fe20000000800 */
[----:B------:R-:W-:Y:S01]  /*9e3c0*/  ULDC.64 UR20, c[0x0][0x228] ;  /* 0x00008a0000147ab9 */ /* 0x000fe20000000a00 */
[----:B-1----:R-:W-:Y:S01]  /*9e3d0*/  VIADD R230, R230, UR4 ;  /* 0x00000004e6e67c36 */ /* 0x002fe20008000000 */
[----:B------:R-:W-:-:S07]  /*9e3e0*/  ULDC UR4, c[0x0][0x228] ;  /* 0x00008a0000047ab9 */ /* 0x000fce0000000800 */
        /* <DEDUP_REMOVED lines=32> */
[----:B------:R-:W-:Y:S01]  /*9e5f0*/  IADD3 R122, R225, 0x9, RZ ;  /* 0x00000009e17a7810 */ /* 0x000fe20007ffe0ff */
[----:B------:R-:W-:Y:S01]  /*9e600*/  ULDC.64 UR24, c[0x0][0x228] ;  /* 0x00008a0000187ab9 */ /* 0x000fe20000000a00 */
[----:B------:R-:W-:Y:S01]  /*9e610*/  ISETP.LT.AND P2, PT, R228, UR6, !P0 ;  /* 0x00000006e4007c0c */ /* 0x000fe2000c741270 */
[----:B------:R-:W-:Y:S01]  /*9e620*/  ULDC UR6, c[0x0][0x228] ;  /* 0x00008a0000067ab9 */ /* 0x000fe20000000800 */
[----:B-1----:R-:W-:Y:S01]  /*9e630*/  IADD3 R230, R230, UR4, RZ ;  /* 0x00000004e6e67c10 */ /* 0x002fe2000fffe0ff */
[----:B------:R-:W-:Y:S02]  /*9e640*/  ULDC UR4, c[0x0][0x228] ;  /* 0x00008a0000047ab9 */ /* 0x000fe40000000800 */
[----:B------:R-:W-:Y:S01]  /*9e650*/  ISETP.LT.AND P1, PT, R227, UR4, !P0 ;  /* 0x00000004e3007c0c */ /* 0x000fe2000c721270 */
[----:B------:R-:W-:-:S07]  /*9e660*/  ULDC UR4, c[0x0][0x248] ;  /* 0x0000920000047ab9 */ /* 0x000fce0000000800 */
[----:B------:R-:W-:Y:S02]  /*9e670*/  @P2 LOP3.LUT R97, R97, 0x80000000, RZ, 0xfc, !PT ;  /* 0x8000000061612812 */ /* 0x000fe400078efcff */
[----:B------:R-:W-:Y:S02]  /*9e680*/  ISETP.LT.AND P3, PT, R229, UR20, !P0 ;  /* 0x00000014e5007c0c */ /* 0x000fe4000c761270 */
[----:B------:R-:W-:Y:S02]  /*9e690*/  ISETP.LT.AND P0, PT, R226, UR22, !P0 ;  /* 0x00000016e2007c0c */ /* 0x000fe4000c701270 */
[----:B------:R-:W-:-:S04]  /*9e6a0*/  LOP3.LUT R97, R97, 0xbfffffff, RZ, 0xc0, !PT ;  /* 0xbfffffff61617812 */ /* 0x000fc800078ec0ff */
[----:B------:R-:W-:-:S04]  /*9e6b0*/  @P1 LOP3.LUT R97, R97, 0x40000000, RZ, 0xfc, !PT ;  /* 0x4000000061611812 */ /* 0x000fc800078efcff */
[----:B------:R-:W-:Y:S02]  /*9e6c0*/  LOP3.LUT R97, R97, 0xdfffffff, RZ, 0xc0, !PT ;  /* 0xdfffffff61617812 */ /* 0x000fe400078ec0ff */
[----:B------:R-:W-:Y:S02]  /*9e6d0*/  LOP3.LUT R98, R98, 0xfffffffe, RZ, 0xc0, !PT ;  /* 0xfffffffe62627812 */ /* 0x000fe400078ec0ff */
[----:B------:R-:W-:Y:S02]  /*9e6e0*/  @P0 LOP3.LUT R97, R97, 0x20000000, RZ, 0xfc, !PT ;  /* 0x2000000061610812 */ /* 0x000fe400078efcff */
[----:B------:R-:W-:Y:S02]  /*9e6f0*/  ISETP.GE.AND P0, PT, R122, UR32, PT ;  /* 0x000000207a007c0c */ /* 0x000fe4000bf06270 */
[----:B------:R-:W-:Y:S02]  /*9e700*/  @P3 LOP3.LUT R98, R98, 0x1, RZ, 0xfc, !PT ;  /* 0x0000000162623812 */ /* 0x000fe400078efcff */
[----:B------:R-:W-:Y:S01]  /*9e710*/  LOP3.LUT R97, R97, 0xefffffff, RZ, 0xc0, !PT ;  /* 0xefffffff61617812 */ /* 0x000fe200078ec0ff */
[----:B------:R1:W-:Y:S01]  /*9e720*/  STL [R1+0x18c0], R230 ;  /* 0x0018c0e601007387 */ /* 0x0003e20000100800 */
[----:B------:R-:W-:Y:S01]  /*9e730*/  ISETP.LT.AND P3, PT, R229, UR24, !P0 ;  /* 0x00000018e5007c0c */ /* 0x000fe2000c761270 */
[----:B------:R-:W-:Y:S01]  /*9e740*/  VIADD R122, R225, 0x8 ;  /* 0x00000008e17a7836 */ /* 0x000fe20000000000 */
[----:B------:R-:W-:Y:S01]  /*9e750*/  ISETP.LT.AND P2, PT, R228, UR6, !P0 ;  /* 0x00000006e4007c0c */ /* 0x000fe2000c741270 */
[----:B------:R-:W-:Y:S01]  /*9e760*/  ULDC.64 UR32, c[0x0][0x228] ;  /* 0x00008a0000207ab9 */ /* 0x000fe20000000a00 */
[----:B------:R-:W-:Y:S01]  /*9e770*/  UMOV UR44, UR48 ;  /* 0x00000030002c7c82 */ /* 0x000fe20008000000 */
[----:B-1----:R-:W-:Y:S01]  /*9e780*/  VIADD R230, R230, UR4 ;  /* 0x00000004e6e67c36 */ /* 0x002fe20008000000 */
[----:B------:R-:W-:Y:S01]  /*9e790*/  ULDC UR4, c[0x0][0x228] ;  /* 0x00008a0000047ab9 */ /* 0x000fe20000000800 */
[----:B------:R-:W-:-:S06]  /*9e7a0*/  UMOV UR10, UR50 ;  /* 0x00000032000a7c82 */ /* 0x000fcc0008000000 */
[----:B------:R-:W-:Y:S01]  /*9e7b0*/  @P3 LOP3.LUT R97, R97, 0x10000000, RZ, 0xfc, !PT ;  /* 0x1000000061613812 */ /* 0x000fe200078efcff */
[----:B------:R1:W-:Y:S01]  /*9e7c0*/  STL [R1+0x18b4], R230 ;  /* 0x0018b4e601007387 */ /* 0x0003e20000100800 */
[----:B------:R-:W-:Y:S01]  /*9e7d0*/  ISETP.LT.AND P1, PT, R227, UR4, !P0 ;  /* 0x00000004e3007c0c */ /* 0x000fe2000c721270 */
[----:B------:R-:W-:Y:S01]  /*9e7e0*/  ULDC UR4, c[0x0][0x248] ;  /* 0x0000920000047ab9 */ /* 0x000fe20000000800 */
[----:B------:R-:W-:Y:S01]  /*9e7f0*/  LOP3.LUT R97, R97, 0xf7ffffff, RZ, 0xc0, !PT ;  /* 0xf7ffffff61617812 */ /* 0x000fe200078ec0ff */
[----:B------:R-:W-:Y:S01]  /*9e800*/  ULDC.64 UR50, c[0x0][0x228] ;  /* 0x00008a0000327ab9 */ /* 0x000fe20000000a00 */
[----:B------:R-:W-:Y:S01]  /*9e810*/  MOV R156, UR61 ;  /* 0x0000003d009c7c02 */ /* 0x000fe20008000f00 */
[----:B------:R-:W-:Y:S01]  /*9e820*/  ULDC UR6, c[0x0][0x228] ;  /* 0x00008a0000067ab9 */ /* 0x000fe20000000800 */
[----:B------:R-:W-:Y:S02]  /*9e830*/  @P2 LOP3.LUT R97, R97, 0x8000000, RZ, 0xfc, !PT ;  /* 0x0800000061612812 */ /* 0x000fe400078efcff */
[----:B------:R-:W-:-:S02]  /*9e840*/  ISETP.LT.AND P0, PT, R226, UR26, !P0 ;  /* 0x0000001ae2007c0c */ /* 0x000fc4000c701270 */
        /* <DEDUP_REMOVED lines=8> */
[----:B-1----:R-:W-:Y:S01]  /*9e8d0*/  VIADD R230, R230, UR4 ;  /* 0x00000004e6e67c36 */ /* 0x002fe20008000000 */
[----:B------:R-:W-:Y:S02]  /*9e8e0*/  ULDC UR4, c[0x0][0x228] ;  /* 0x00008a0000047ab9 */ /* 0x000fe40000000800 */
[----:B------:R-:W-:Y:S01]  /*9e8f0*/  ISETP.LT.AND P1, PT, R227, UR4, !P0 ;  /* 0x00000004e3007c0c */ /* 0x000fe2000c721270 */
[----:B------:R-:W-:-:S04]  /*9e900*/  VIADD R122, R225, 0x7 ;  /* 0x00000007e17a7836 */ /* 0x000fc80000000000 */
        /* <DEDUP_REMOVED lines=11> */
[----:B------:R-:W-:Y:S02]  /*9e9c0*/  ISETP.GE.AND P0, PT, R122, UR44, PT ;  /* 0x0000002c7a007c0c */ /* 0x000fe4000bf06270 */
[----:B------:R-:W-:Y:S01]  /*9e9d0*/  R2UR UR48, R144 ;  /* 0x00000000903072ca */ /* 0x000fe200000e0000 */
[----:B------:R-:W-:Y:S01]  /*9e9e0*/  STL [R1+0x18ac], R230 ;  /* 0x0018ace601007387 */ /* 0x000fe20000100800 */
[----:B------:R-:W-:Y:S01]  /*9e9f0*/  ISETP.LT.AND P3, PT, R229, UR34, !P0 ;  /* 0x00000022e5007c0c */ /* 0x000fe2000c761270 */
[----:B------:R-:W-:Y:S01]  /*9ea00*/  ULDC.64 UR44, c[0x0][0x228] ;  /* 0x00008a00002c7ab9 */ /* 0x000fe20000000a00 */
[----:B------:R-:W-:Y:S02]  /*9ea10*/  ISETP.LT.AND P2, PT, R228, UR36, !P0 ;  /* 0x00000024e4007c0c */ /* 0x000fe4000c741270 */
[----:B------:R-:W-:-:S02]  /*9ea20*/  LOP3.LUT R97, R97, 0xffefffff, RZ, 0xc0, !PT ;  /* 0xffefffff61617812 */ /* 0x000fc400078ec0ff */
[----:B------:R-:W-:Y:S01]  /*9ea30*/  IADD3 R144, R230, UR4, RZ ;  /* 0x00000004e6907c10 */ /* 0x000fe2000fffe0ff */
[----:B------:R-:W-:Y:S02]  /*9ea40*/  ULDC UR4, c[0x0][0x228] ;  /* 0x00008a0000047ab9 */ /* 0x000fe40000000800 */
[----:B------:R-:W-:Y:S01]  /*9ea50*/  ISETP.LT.AND P1, PT, R227, UR4, !P0 ;  /* 0x00000004e3007c0c */ /* 0x000fe2000c721270 */
[----:B------:R-:W-:-:S03]  /*9ea60*/  ULDC UR4, c[0x0][0x248] ;  /* 0x0000920000047ab9 */ /* 0x000fc60000000800 */
        /* <DEDUP_REMOVED lines=15> */
[----:B------:R-:W-:Y:S01]  /*9eb60*/  ULDC.64 UR48, c[0x0][0x228] ;  /* 0x00008a0000307ab9 */ /* 0x000fe20000000a00 */
[----:B-1----:R-:W-:Y:S01]  /*9eb70*/  VIADD R144, R144, UR4 ;  /* 0x0000000490907c36 */ /* 0x002fe20008000000 */
[----:B------:R-:W-:-:S08]  /*9eb80*/  ULDC UR4, c[0x0][0x228] ;  /* 0x00008a0000047ab9 */ /* 0x000fd00000000800 */
        /* <DEDUP_REMOVED lines=8> */
[----:B------:R-:W-:Y:S01]  /*9ec10*/  LOP3.LUT R97, R97, 0xffffffdf, RZ, 0xc0, !PT ;  /* 0xffffffdf61617812 */ /* 0x000fe200078ec0ff */
[----:B------:R1:W-:Y:S03]  /*9ec20*/  STL [R1+0x18a0], R144 ;  /* 0x0018a09001007387 */ /* 0x0003e60000100800 */
[----:B------:R-:W-:Y:S02]  /*9ec30*/  @P0 LOP3.LUT R97, R97, 0x20, RZ, 0xfc, !PT ;  /* 0x0000002061610812 */ /* 0x000fe400078efcff */
[----:B------:R-:W-:Y:S01]  /*9ec40*/  ISETP.GE.AND P0, PT, R122, UR56, PT ;  /* 0x000000387a007c0c */ /* 0x000fe2000bf06270 */
[----:B-1----:R-:W-:Y:S01]  /*9ec50*/  VIADD R144, R144, UR4 ;  /* 0x0000000490907c36 */ /* 0x002fe20008000000 */
[----:B------:R-:W-:Y:S01]  /*9ec60*/  ULDC UR4, c[0x0][0x228] ;  /* 0x00008a0000047ab9 */ /* 0x000fe20000000800 */
[----:B------:R-:W-:Y:S01]  /*9ec70*/  VIADD R122, R225, 0x4 ;  /* 0x00000004e17a7836 */ /* 0x000fe20000000000 */
[----:B------:R-:W-:Y:S01]  /*9ec80*/  ISETP.LT.AND P1, PT, R227, UR4, !P0 ;  /* 0x00000004e3007c0c */ /* 0x000fe2000c721270 */
[----:B------:R-:W-:Y:S01]  /*9ec90*/  UMOV UR60, UR52 ;  /* 0x00000034003c7c82 */ /* 0x000fe20008000000 */
[----:B------:R-:W-:Y:S01]  /*9eca0*/  ISETP.LT.AND P3, PT, R229, UR46, !P0 ;  /* 0x0000002ee5007c0c */ /* 0x000fe2000c761270 */
[----:B------:R-:W-:Y:S01]  /*9ecb0*/  ULDC.64 UR52, c[0x0][0x228] ;  /* 0x00008a0000347ab9 */ /* 0x000fe20000000a00 */
[----:B------:R-:W-:Y:S01]  /*9ecc0*/  ISETP.LT.AND P2, PT, R228, UR48, !P0 ;  /* 0x00000030e4007c0c */ /* 0x000fe2000c741270 */
[----:B------:R-:W-:Y:S01]  /*9ecd0*/  UMOV UR61, UR54 ;  /* 0x00000036003d7c82 */ /* 0x000fe20008000000 */
[----:B------:R-:W-:Y:S01]  /*9ece0*/  ISETP.LT.AND P0, PT, R226, UR50, !P0 ;  /* 0x00000032e2007c0c */ /* 0x000fe2000c701270 */
[----:B------:R-:W-:Y:S01]  /*9ecf0*/  ULDC.64 UR54, c[0x0][0x228] ;  /* 0x00008a0000367ab9 */ /* 0x000fe20000000a00 */
[----:B------:R-:W-:Y:S01]  /*9ed00*/  LOP3.LUT R97, R97, 0xfffffff7, RZ, 0xc0, !PT ;  /* 0xfffffff761617812 */ /* 0x000fe200078ec0ff */
[----:B------:R-:W-:Y:S01]  /*9ed10*/  ULDC UR4, c[0x0][0x248] ;  /* 0x0000920000047ab9 */ /* 0x000fe20000000800 */
[----:B------:R-:W-:-:S03]  /*9ed20*/  ULDC.64 UR56, c[0x0][0x228] ;  /* 0x00008a0000387ab9 */ /* 0x000fc60000000a00 */
[----:B------:R-:W-:-:S04]  /*9ed30*/  @P1 LOP3.LUT R96, R96, 0x20000000, RZ, 0xfc, !PT ;  /* 0x2000000060601812 */ /* 0x000fc800078efcff */
[----:B------:R-:W-:-:S04]  /*9ed40*/  LOP3.LUT R96, R96, 0xf7ffffff, RZ, 0xc0, !PT ;  /* 0xf7ffffff60607812 */ /* 0x000fc800078ec0ff */
[----:B------:R-:W-:Y:S02]  /*9ed50*/  @P0 LOP3.LUT R96, R96, 0x8000000, RZ, 0xfc, !PT ;  /* 0x0800000060600812 */ /* 0x000fe400078efcff */
[----:B------:R-:W-:Y:S01]  /*9ed60*/  ISETP.GE.AND P0, PT, R122, UR58, PT ;  /* 0x0000003a7a007c0c */ /* 0x000fe2000bf06270 */
[----:B------:R1:W-:Y:S01]  /*9ed70*/  STL [R1+0x189c], R144 ;  /* 0x00189c9001007387 */ /* 0x0003e20000100800 */
[----:B------:R-:W-:Y:S01]  /*9ed80*/  @P3 LOP3.LUT R97, R97, 0x8, RZ, 0xfc, !PT ;  /* 0x0000000861613812 */ /* 0x000fe200078efcff */
[----:B------:R-:W-:Y:S01]  /*9ed90*/  ULDC.64 UR58, c[0x0][0x228] ;  /* 0x00008a00003a7ab9 */ /* 0x000fe20000000a00 */
[----:B------:R-:W-:Y:S02]  /*9eda0*/  ISETP.LT.AND P3, PT, R229, UR52, !P0 ;  /* 0x00000034e5007c0c */ /* 0x000fe4000c761270 */
[----:B------:R-:W-:Y:S02]  /*9edb0*/  LOP3.LUT R97, R97, 0xfffffffd, RZ, 0xc0, !PT ;  /* 0xfffffffd61617812 */ /* 0x000fe400078ec0ff */
[----:B------:R-:W-:-:S02]  /*9edc0*/  LOP3.LUT R96, R96, 0xfdffffff, RZ, 0xc0, !PT ;  /* 0xfdffffff60607812 */ /* 0x000fc400078ec0ff */
[----:B------:R-:W-:Y:S02]  /*9edd0*/  @P2 LOP3.LUT R97, R97, 0x2, RZ, 0xfc, !PT ;  /* 0x0000000261612812 */ /* 0x000fe400078efcff */
[----:B------:R-:W-:Y:S02]  /*9ede0*/  ISETP.LT.AND P2, PT, R228, UR54, !P0 ;  /* 0x00000036e4007c0c */ /* 0x000fe4000c741270 */
[----:B-1----:R-:W-:Y:S01]  /*9edf0*/  IADD3 R144, R144, UR4, RZ ;  /* 0x0000000490907c10 */ /* 0x002fe2000fffe0ff */
        /* <DEDUP_REMOVED lines=13> */
[----:B------:R1:W-:Y:S01]  /*9eed0*/  STL [R1+0x1894], R144 ;  /* 0x0018949001007387 */ /* 0x0003e20000100800 */
[----:B------:R-:W-:Y:S02]  /*9eee0*/  LOP3.LUT R96, R96, 0xffffffbf, RZ, 0xc0, !PT ;  /* 0xffffffbf60607812 */ /* 0x000fe400078ec0ff */
[----:B------:R-:W-:Y:S01]  /*9eef0*/  MOV R154, UR5 ;  /* 0x00000005009a7c02 */ /* 0x000fe20008000f00 */
[----:B------:R-:W-:Y:S01]  /*9ef00*/  VIADD R122, R225, 0x1 ;  /* 0x00000001e17a7836 */ /* 0x000fe20000000000 */
[----:B------:R-:W-:Y:S01]  /*9ef10*/  ISETP.LT.AND P3, PT, R229, UR58, !P0 ;  /* 0x0000003ae5007c0c */ /* 0x000fe2000c761270 */
[----:B------:R-:W-:Y:S01]  /*9ef20*/  ULDC UR10, c[0x0][0x228] ;  /* 0x00008a00000a7ab9 */ /* 0x000fe20000000800 */
[----:B------:R-:W-:Y:S01]  /*9ef30*/  ISETP.LT.AND P2, PT, R228, UR8, !P0 ;  /* 0x00000008e4007c0c */ /* 0x000fe2000c741270 */
[----:B------:R-:W-:Y:S01]  /*9ef40*/  ULDC UR8, c[0x0][0x228] ;  /* 0x00008a0000087ab9 */ /* 0x000fe20000000800 */
[----:B-1----:R-:W-:Y:S01]  /*9ef50*/  VIADD R144, R144, UR4 ;  /* 0x0000000490907c36 */ /* 0x002fe20008000000 */
[----:B------:R-:W-:Y:S01]  /*9ef60*/  ULDC UR4, c[0x0][0x228] ;  /* 0x00008a0000047ab9 */ /* 0x000fe20000000800 */
[----:B------:R-:W-:Y:S01]  /*9ef70*/  ISETP.LT.AND P1, PT, R227, UR6, !P0 ;  /* 0x00000006e3007c0c */ /* 0x000fe2000c721270 */
[----:B------:R-:W-:Y:S01]  /*9ef80*/  ULDC UR6, c[0x0][0x228] ;  /* 0x00008a0000067ab9 */ /* 0x000fe20000000800 */
[----:B------:R-:W-:Y:S01]  /*9ef90*/  ISETP.LT.AND P0, PT, R226, UR4, !P0 ;  /* 0x00000004e2007c0c */ /* 0x000fe2000c701270 */
[----:B------:R-:W-:Y:S01]  /*9efa0*/  ULDC UR4, c[0x0][0x248] ;  /* 0x0000920000047ab9 */ /* 0x000fe20000000800 */
[----:B------:R-:W-:-:S03]  /*9efb0*/  R2UR UR5, R146 ;  /* 0x00000000920572ca */ /* 0x000fc600000e0000 */
[----:B------:R-:W-:-:S04]  /*9efc0*/  @P3 LOP3.LUT R96, R96, 0x40, RZ, 0xfc, !PT ;  /* 0x0000004060603812 */ /* 0x000fc800078efcff */
[----:B------:R-:W-:Y:S02]  /*9efd0*/  LOP3.LUT R96, R96, 0xffffffef, RZ, 0xc0, !PT ;  /* 0xffffffef60607812 */ /* 0x000fe400078ec0ff */
[----:B------:R-:W-:Y:S02]  /*9efe0*/  LOP3.LUT R3, R3, 0x7fffffff, RZ, 0xc0, !PT ;  /* 0x7fffffff03037812 */ /* 0x000fe400078ec0ff */
[----:B------:R-:W-:Y:S02]  /*9eff0*/  @P2 LOP3.LUT R96, R96, 0x10, RZ, 0xfc, !PT ;  /* 0x0000001060602812 */ /* 0x000fe400078efcff */
[----:B------:R-:W-:Y:S02]  /*9f000*/  @P0 LOP3.LUT R3, R3, 0x80000000, RZ, 0xfc, !PT ;  /* 0x8000000003030812 */ /* 0x000fe400078efcff */
[----:B------:R-:W-:Y:S01]  /*9f010*/  LOP3.LUT R96, R96, 0xfffffffd, RZ, 0xc0, !PT ;  /* 0xfffffffd60607812 */ /* 0x000fe200078ec0ff */
[----:B------:R1:W-:Y:S01]  /*9f020*/  STL [R1+0x1890], R144 ;  /* 0x0018909001007387 */ /* 0x0003e20000100800 */
[----:B------:R-:W-:-:S02]  /*9f030*/  ISETP.GE.AND P0, PT, R122, UR5, PT ;  /* 0x000000057a007c0c */ /* 0x000fc4000bf06270 */
[----:B------:R-:W-:Y:S02]  /*9f040*/  @P1 LOP3.LUT R96, R96, 0x2, RZ, 0xfc, !PT ;  /* 0x0000000260601812 */ /* 0x000fe400078efcff */
[----:B------:R-:W-:Y:S02]  /*9f050*/  ISETP.LT.AND P3, PT, R229, UR10, !P0 ;  /* 0x0000000ae5007c0c */ /* 0x000fe4000c761270 */
[----:B------:R-:W-:Y:S01]  /*9f060*/  ISETP.LT.AND P2, PT, R228, UR8, !P0 ;  /* 0x00000008e4007c0c */ /* 0x000fe2000c741270 */
[----:B-1----:R-:W-:Y:S01]  /*9f070*/  VIADD R144, R144, UR4 ;  /* 0x0000000490907c36 */ /* 0x002fe20008000000 */
[----:B------:R-:W-:Y:S01]  /*9f080*/  ULDC UR4, c[0x0][0x228] ;  /* 0x00008a0000047ab9 */ /* 0x000fe20000000800 */
[----:B------:R-:W-:Y:S02]  /*9f090*/  ISETP.LT.AND P1, PT, R227, UR6, !P0 ;  /* 0x00000006e3007c0c */ /* 0x000fe4000c721270 */
[----:B------:R-:W-:Y:S01]  /*9f0a0*/  R2UR UR16, R128 ;  /* 0x00000000801072ca */ /* 0x000fe200000e0000 */
[----:B------:R-:W-:Y:S01]  /*9f0b0*/  STL [R1+0x188c], R144 ;  /* 0x00188c9001007387 */ /* 0x000fe20000100800 */
[----:B------:R-:W-:Y:S01]  /*9f0c0*/  ISETP.LT.AND P0, PT, R226, UR4, !P0 ;  /* 0x00000004e2007c0c */ /* 0x000fe2000c701270 */
[----:B------:R-:W-:Y:S01]  /*9f0d0*/  ULDC UR4, c[0x0][0x248] ;  /* 0x0000920000047ab9 */ /* 0x000fe20000000800 */
[----:B------:R-:W-:Y:S01]  /*9f0e0*/  R2UR UR18, R129 ;  /* 0x00000000811272ca */ /* 0x000fe200000e0000 */
[----:B------:R-:W-:Y:S01]  /*9f0f0*/  UMOV UR46, UR61 ;  /* 0x0000003d002e7c82 */ /* 0x000fe20008000000 */
[----:B------:R-:W-:-:S02]  /*9f100*/  IADD3 R122, R144, UR4, RZ ;  /* 0x00000004907a7c10 */ /* 0x000fc4000fffe0ff */
[----:B------:R-:W-:Y:S02]  /*9f110*/  R2UR UR22, R131 ;  /* 0x00000000831672ca */ /* 0x000fe400000e0000 */
[----:B------:R-:W-:Y:S01]  /*9f120*/  R2UR UR20, R130 ;  /* 0x00000000821472ca */ /* 0x000fe200000e0000 */
[----:B------:R-:W-:Y:S01]  /*9f130*/  STL [R1+0x1984], R122 ;  /* 0x0019847a01007387 */ /* 0x000fe20000100800 */
[----:B------:R-:W-:Y:S02]  /*9f140*/  R2UR UR61, R124 ;  /* 0x000000007c3d72ca */ /* 0x000fe400000e0000 */
[----:B------:R-:W-:Y:S01]  /*9f150*/  R2UR UR14, R127 ;  /* 0x000000007f0e72ca */ /* 0x000fe200000e0000 */
[----:B------:R-:W2:Y:S01]  /*9f160*/  LDL.LU R128, [R1+0xab0] ;  /* 0x000ab00001807983 */ /* 0x000ea20000300800 */
[----:B------:R-:W-:Y:S02]  /*9f170*/  R2UR UR5, R125 ;  /* 0x000000007d0572ca */ /* 0x000fe400000e0000 */
[----:B------:R-:W-:Y:S01]  /*9f180*/  R2UR UR12, R126 ;  /* 0x000000007e0c72ca */ /* 0x000fe200000e0000 */
[----:B------:R-:W2:Y:S01]  /*9f190*/  LDL.LU R129, [R1+0xab8] ;  /* 0x000ab80001817983 */ /* 0x000ea20000300800 */
[----:B------:R-:W-:Y:S01]  /*9f1a0*/  BAR.SYNC.DEFER_BLOCKING 0x0 ;  /* 0x0000000000007b1d */ /* 0x000fe20000010000 */
[----:B------:R-:W-:-:S05]  /*9f1b0*/  LOP3.LUT R3, R3, 0xffdfffff, RZ, 0xc0, !PT ;  /* 0xffdfffff03037812 */ /* 0x000fca00078ec0ff */
[----:B------:R-:W-:Y:S01]  /*9f1c0*/  UMOV UR48, UR60 ;  /* 0x0000003c00307c82 */ /* 0x000fe20008000000 */
[----:B------:R-:W-:Y:S01]  /*9f1d0*/  ULDC UR6, c[0x0][0x228] ;  /* 0x00008a0000067ab9 */ /* 0x000fe20000000800 */
[----:B------:R-:W3:Y:S01]  /*9f1e0*/  LDL.LU R124, [R1+0x1b0] ;  /* 0x0001b000017c7983 */ /* 0x000ee20000300800 */
[----:B------:R-:W-:Y:S01]  /*9f1f0*/  R2UR UR44, R153 ;  /* 0x00000000992c72ca */ /* 0x000fe200000e0000 */
[----:B------:R-:W-:Y:S02]  /*9f200*/  ULDC UR4, c[0x0][0x228] ;  /* 0x00008a0000047ab9 */ /* 0x000fe40000000800 */
[----:B------:R-:W3:Y:S01]  /*9f210*/  LDL.LU R125, [R1+0x1b8] ;  /* 0x0001b800017d7983 */ /* 0x000ee20000300800 */
[----:B------:R-:W-:Y:S02]  /*9f220*/  IMAD.MOV.U32 R130, RZ, RZ, R44 ;  /* 0x000000ffff827224 */ /* 0x000fe400078e002c */
[----:B------:R-:W-:Y:S01]  /*9f230*/  IMAD.MOV.U32 R131, RZ, RZ, R46 ;  /* 0x000000ffff837224 */ /* 0x000fe200078e002e */
[----:B------:R-:W-:Y:S01]  /*9f240*/  MOV R126, R48 ;  /* 0x00000030007e7202 */ /* 0x000fe20000000f00 */
[----:B------:R-:W-:-:S03]  /*9f250*/  IMAD.MOV.U32 R127, RZ, RZ, R50 ;  /* 0x000000ffff7f7224 */ /* 0x000fc600078e0032 */
[----:B--2---:R-:W-:Y:S01]  /*9f260*/  STSM.16.M88.4 [R0], R128 ;  /* 0x0000008000007844 */ /* 0x004fe20000000200 */
[----:B------:R-:W-:-:S03]  /*9f270*/  NOP ;  /* 0x0000000000007918 */ /* 0x000fc60000000000 */
[----:B------:R-:W1:Y:S01]  /*9f280*/  LDS.128 R128, [R0] ;  /* 0x0000000000807984 */ /* 0x000e620000000c00 */
[----:B------:R-:W-:-:S03]  /*9f290*/  NOP ;  /* 0x0000000000007918 */ /* 0x000fc60000000000 */
[----:B---3--:R2:W-:Y:S04]  /*9f2a0*/  STSM.16.M88.4 [R0], R124 ;  /* 0x0000007c00007844 */ /* 0x0085e80000000200 */
[----:B-1----:R-:W-:Y:S04]  /*9f2b0*/  STL.64 [R1+0x450], R128 ;  /* 0x0004508001007387 */ /* 0x002fe80000100a00 */
[----:B------:R-:W-:Y:S01]  /*9f2c0*/  STL.64 [R1+0x458], R130 ;  /* 0x0004588201007387 */ /* 0x000fe20000100a00 */
[----:B--2---:R-:W-:Y:S01]  /*9f2d0*/  IMAD.MOV.U32 R126, RZ, RZ, R84 ;  /* 0x000000ffff7e7224 */ /* 0x004fe200078e0054 */
[----:B------:R-:W-:Y:S01]  /*9f2e0*/  MOV R127, R86 ;  /* 0x00000056007f7202 */ /* 0x000fe20000000f00 */
[----:B------:R-:W-:Y:S01]  /*9f2f0*/  NOP ;  /* 0x0000000000007918 */ /* 0x000fe20000000000 */
[----:B------:R-:W2:Y:S04]  /*9f300*/  LDL.LU R124, [R1+0x150] ;  /* 0x00015000017c7983 */ /* 0x000ea80000300800 */
[----:B------:R-:W2:Y:S04]  /*9f310*/  LDL.LU R125, [R1+0x158] ;  /* 0x00015800017d7983 */ /* 0x000ea80000300800 */
[----:B------:R-:W1:Y:S01]  /*9f320*/  LDS.128 R128, [R0] ;  /* 0x0000000000807984 */ /* 0x000e620000000c00 */
[----:B------:R-:W-:-:S03]  /*9f330*/  NOP ;  /* 0x0000000000007918 */ /* 0x000fc60000000000 */
[----:B-1----:R-:W-:Y:S04]  /*9f340*/  STL.64 [R1+0x430], R128 ;  /* 0x0004308001007387 */ /* 0x002fe80000100a00 */
[----:B------:R-:W-:Y:S04]  /*9f350*/  STL.64 [R1+0x438], R130 ;  /* 0x0004388201007387 */ /* 0x000fe80000100a00 */
[----:B--2---:R-:W-:Y:S01]  /*9f360*/  STSM.16.M88.4 [R0], R124 ;  /* 0x0000007c00007844 */ /* 0x004fe20000000200 */
[----:B------:R-:W-:-:S03]  /*9f370*/  NOP ;  /* 0x0000000000007918 */ /* 0x000fc60000000000 */
[----:B------:R-:W1:Y:S04]  /*9f380*/  LDS.128 R124, [R0] ;  /* 0x00000000007c7984 */ /* 0x000e680000000c00 */
[----:B-1----:R1:W-:Y:S04]  /*9f390*/  STL.64 [R1+0x420], R124 ;  /* 0x0004207c01007387 */ /* 0x0023e80000100a00 */
[----:B------:R2:W-:Y:S04]  /*9f3a0*/  STL.64 [R1+0x428], R126 ;  /* 0x0004287e01007387 */ /* 0x0005e80000100a00 */
[----:B-1----:R-:W3:Y:S04]  /*9f3b0*/  LDL.LU R124, [R1+0xab4] ;  /* 0x000ab400017c7983 */ /* 0x002ee80000300800 */
[----:B------:R-:W3:Y:S01]  /*9f3c0*/  LDL.LU R125, [R1+0xabc] ;  /* 0x000abc00017d7983 */ /* 0x000ee20000300800 */
[----:B------:R-:W-:Y:S01]  /*9f3d0*/  IMAD.MOV.U32 R128, RZ, RZ, R92 ;  /* 0x000000ffff807224 */ /* 0x000fe200078e005c */
[----:B------:R-:W-:Y:S01]  /*9f3e0*/  MOV R130, R40 ;  /* 0x0000002800827202 */ /* 0x000fe20000000f00 */
[----:B------:R-:W-:-:S02]  /*9f3f0*/  IMAD.MOV.U32 R129, RZ, RZ, R94 ;  /* 0x000000ffff817224 */ /* 0x000fc400078e005e */
[----:B------:R-:W-:Y:S01]  /*9f400*/  IMAD.MOV.U32 R131, RZ, RZ, R42 ;  /* 0x000000ffff837224 */ /* 0x000fe200078e002a */
[----:B------:R-:W-:-:S04]  /*9f410*/  NOP ;  /* 0x0000000000007918 */ /* 0x000fc80000000000 */
[----:B------:R-:W-:Y:S01]  /*9f420*/  STSM.16.M88.4 [R0], R128 ;  /* 0x0000008000007844 */ /* 0x000fe20000000200 */
[----:B--2---:R-:W-:Y:S01]  /*9f430*/  IMAD.MOV.U32 R126, RZ, RZ, R45 ;  /* 0x000000ffff7e7224 */ /* 0x004fe200078e002d */
[----:B------:R-:W-:Y:S01]  /*9f440*/  MOV R127, R47 ;  /* 0x0000002f007f7202 */ /* 0x000fe20000000f00 */
[----:B------:R-:W-:Y:S01]  /*9f450*/  NOP ;  /* 0x0000000000007918 */ /* 0x000fe20000000000 */
[----:B------:R-:W1:Y:S01]  /*9f460*/  LDS.128 R44, [R0] ;  /* 0x00000000002c7984 */ /* 0x000e620000000c00 */
[----:B------:R-:W-:-:S03]  /*9f470*/  NOP ;  /* 0x0000000000007918 */ /* 0x000fc60000000000 */
[----:B-1----:R-:W-:Y:S04]  /*9f480*/  STL.64 [R1+0x410], R44 ;  /* 0x0004102c01007387 */ /* 0x002fe80000100a00 */
[----:B------:R-:W-:Y:S04]  /*9f490*/  STL.64 [R1+0x418], R46 ;  /* 0x0004182e01007387 */ /* 0x000fe80000100a00 */
[----:B---3--:R1:W-:Y:S01]  /*9f4a0*/  STSM.16.M88.4 [R0], R124 ;  /* 0x0000007c00007844 */ /* 0x0083e20000000200 */
[----:B------:R-:W-:-:S03]  /*9f4b0*/  NOP ;  /* 0x0000000000007918 */ /* 0x000fc60000000000 */
[----:B------:R-:W2:Y:S04]  /*9f4c0*/  LDS.128 R44, [R0] ;  /* 0x00000000002c7984 */ /* 0x000ea80000000c00 */
[----:B-1----:R-:W3:Y:S04]  /*9f4d0*/  LDL.LU R124, [R1+0x1b4] ;  /* 0x0001b400017c7983 */ /* 0x002ee80000300800 */
[----:B------:R-:W3:Y:S04]  /*9f4e0*/  LDL.LU R125, [R1+0x1bc] ;  /* 0x0001bc00017d7983 */ /* 0x000ee80000300800 */
[----:B--2---:R1:W-:Y:S04]  /*9f4f0*/  STL.64 [R1+0x400], R44 ;  /* 0x0004002c01007387 */ /* 0x0043e80000100a00 */
[----:B------:R2:W-:Y:S04]  /*9f500*/  STL.64 [R1+0x408], R46 ;  /* 0x0004082e01007387 */ /* 0x0005e80000100a00 */
[----:B-1----:R-:W4:Y:S04]  /*9f510*/  LDL.LU R44, [R1+0x154] ;  /* 0x00015400012c7983 */ /* 0x002f280000300800 */
[----:B------:R-:W4:Y:S01]  /*9f520*/  LDL.LU R45, [R1+0x15c] ;  /* 0x00015c00012d7983 */ /* 0x000f220000300800 */
[----:B------:R-:W-:-:S02]  /*9f530*/  IMAD.MOV.U32 R126, RZ, RZ, R49 ;  /* 0x000000ffff7e7224 */ /* 0x000fc400078e0031 */
[----:B------:R-:W-:Y:S01]  /*9f540*/  IMAD.MOV.U32 R127, RZ, RZ, R51 ;  /* 0x000000ffff7f7224 */ /* 0x000fe200078e0033 */
[----:B------:R-:W-:Y:S01]  /*9f550*/  NOP ;  /* 0x0000000000007918 */ /* 0x000fe20000000000 */
[----:B--2---:R-:W-:Y:S01]  /*9f560*/  MOV R46, R85 ;  /* 0x00000055002e7202 */ /* 0x004fe20000000f00 */
[----:B------:R-:W-:Y:S02]  /*9f570*/  IMAD.MOV.U32 R47, RZ, RZ, R87 ;  /* 0x000000ffff2f7224 */ /* 0x000fe400078e0057 */
[----:B---3--:R-:W-:Y:S01]  /*9f580*/  STSM.16.M88.4 [R0], R124 ;  /* 0x0000007c00007844 */ /* 0x008fe20000000200 */
[----:B------:R-:W-:-:S03]  /*9f590*/  NOP ;  /* 0x0000000000007918 */ /* 0x000fc60000000000 */
[----:B------:R-:W1:Y:S01]  /*9f5a0*/  LDS.128 R48, [R0] ;  /* 0x0000000000307984 */ /* 0x000e620000000c00 */
[----:B------:R-:W-:-:S03]  /*9f5b0*/  NOP ;  /* 0x0000000000007918 */ /* 0x000fc60000000000 */
[----:B----4-:R2:W-:Y:S02]  /*9f5c0*/  STSM.16.M88.4 [R0], R44 ;  /* 0x0000002c00007844 */ /* 0x0105e40000000200 */
[----:B--2---:R-:W-:Y:S02]  /*9f5d0*/  IMAD.MOV.U32 R46, RZ, RZ, R41 ;  /* 0x000000ffff2e7224 */ /* 0x004fe400078e0029 */
[----:B------:R-:W-:Y:S01]  /*9f5e0*/  IMAD.MOV.U32 R47, RZ, RZ, R43 ;  /* 0x000000ffff2f7224 */ /* 0x000fe200078e002b */
[----:B------:R-:W-:Y:S01]  /*9f5f0*/  NOP ;  /* 0x0000000000007918 */ /* 0x000fe20000000000 */
[----:B------:R-:W2:Y:S04]  /*9f600*/  LDS.128 R40, [R0] ;  /* 0x0000000000287984 */ /* 0x000ea80000000c00 */
[----:B-1----:R-:W-:Y:S04]  /*9f610*/  STL.64 [R1+0x290], R48 ;  /* 0x0002903001007387 */ /* 0x002fe80000100a00 */
[----:B------:R-:W-:Y:S04]  /*9f620*/  STL.64 [R1+0x298], R50 ;  /* 0x0002983201007387 */ /* 0x000fe80000100a00 */
[----:B--2---:R1:W-:Y:S04]  /*9f630*/  STL.64 [R1+0x1b0], R40 ;  /* 0x0001b02801007387 */ /* 0x0043e80000100a00 */
[----:B------:R2:W-:Y:S04]  /*9f640*/  STL.64 [R1+0x1b8], R42 ;  /* 0x0001b82a01007387 */ /* 0x0005e80000100a00 */
[----:B-1----:R-:W3:Y:S04]  /*9f650*/  LDL.LU R40, [R1+0x8a0] ;  /* 0x0008a00001287983 */ /* 0x002ee80000300800 */
[----:B------:R-:W3:Y:S01]  /*9f660*/  LDL.LU R41, [R1+0x8a8] ;  /* 0x0008a80001297983 */ /* 0x000ee20000300800 */
[----:B------:R-:W-:Y:S01]  /*9f670*/  IMAD.MOV.U32 R44, RZ, RZ, R93 ;  /* 0x000000ffff2c7224 */ /* 0x000fe200078e005d */
[----:B------:R-:W-:Y:S01]  /*9f680*/  MOV R45, R95 ;  /* 0x0000005f002d7202 */ /* 0x000fe20000000f00 */
[----:B------:R-:W-:-:S04]  /*9f690*/  NOP ;  /* 0x0000000000007918 */ /* 0x000fc80000000000 */
[----:B------:R-:W-:Y:S01]  /*9f6a0*/  STSM.16.M88.4 [R0], R44 ;  /* 0x0000002c00007844 */ /* 0x000fe20000000200 */
[----:B------:R-:W-:-:S03]  /*9f6b0*/  NOP ;  /* 0x0000000000007918 */ /* 0x000fc60000000000 */
[----:B------:R-:W1:Y:S01]  /*9f6c0*/  LDS.128 R44, [R0] ;  /* 0x00000000002c7984 */ /* 0x000e620000000c00 */
[----:B--2---:R-:W-:Y:S01]  /*9f6d0*/  MOV R42, R88 ;  /* 0x00000058002a7202 */ /* 0x004fe20000000f00 */
[----:B------:R-:W-:Y:S01]  /*9f6e0*/  IMAD.MOV.U32 R43, RZ, RZ, R90 ;  /* 0x000000ffff2b7224 */ /* 0x000fe200078e005a */
[----:B------:R-:W-:Y:S01]  /*9f6f0*/  NOP ;  /* 0x0000000000007918 */ /* 0x000fe20000000000 */
        /* <DEDUP_REMOVED lines=11> */
[----:B------:R-:W-:Y:S01]  /*9f7b0*/  IMAD.MOV.U32 R42, RZ, RZ, R60 ;  /* 0x000000ffff2a7224 */ /* 0x000fe200078e003c */
[----:B------:R-:W-:Y:S01]  /*9f7c0*/  MOV R43, R62 ;  /* 0x0000003e002b7202 */ /* 0x000fe20000000f00 */
[----:B------:R-:W-:Y:S01]  /*9f7d0*/  NOP ;  /* 0x0000000000007918 */ /* 0x000fe20000000000 */
[----:B--2---:R-:W-:-:S02]  /*9f7e0*/  IMAD.MOV.U32 R46, RZ, RZ, R52 ;  /* 0x000000ffff2e7224 */ /* 0x004fc400078e0034 */
[----:B------:R-:W-:Y:S01]  /*9f7f0*/  IMAD.MOV.U32 R47, RZ, RZ, R54 ;  /* 0x000000ffff2f7224 */ /* 0x000fe200078e0036 */
[----:B---3--:R-:W-:Y:S01]  /*9f800*/  STSM.16.M88.4 [R0], R40 ;  /* 0x0000002800007844 */ /* 0x008fe20000000200 */
[----:B------:R-:W-:-:S03]  /*9f810*/  NOP ;  /* 0x0000000000007918 */ /* 0x000fc60000000000 */
[----:B------:R-:W1:Y:S01]  /*9f820*/  LDS.128 R40, [R0] ;  /* 0x0000000000287984 */ /* 0x000e620000000c00 */
[----:B------:R-:W-:-:S03]  /*9f830*/  NOP ;  /* 0x0000000000007918 */ /* 0x000fc60000000000 */
[----:B----4-:R-:W-:Y:S01]  /*9f840*/  STSM.16.M88.4 [R0], R44 ;  /* 0x0000002c00007844 */ /* 0x010fe20000000200 */
[----:B------:R-:W-:-:S03]  /*9f850*/  NOP ;  /* 0x0000000000007918 */ /* 0x000fc60000000000 */
[----:B------:R-:W2:Y:S04]  /*9f860*/  LDS.128 R44, [R0] ;  /* 0x00000000002c7984 */ /* 0x000ea80000000c00 */
[----:B-1----:R1:W-:Y:S04]  /*9f870*/  STL.64 [R1+0x4b0], R40 ;  /* 0x0004b02801007387 */ /* 0x0023e80000100a00 */
[----:B------:R3:W-:Y:S01]  /*9f880*/  STL.64 [R1+0x4b8], R42 ;  /* 0x0004b82a01007387 */ /* 0x0007e20000100a00 */
[----:B-1----:R-:W-:Y:S01]  /*9f890*/  MOV R40, R64 ;  /* 0x0000004000287202 */ /* 0x002fe20000000f00 */
[----:B------:R-:W-:-:S02]  /*9f8a0*/  IMAD.MOV.U32 R41, RZ, RZ, R66 ;  /* 0x000000ffff297224 */ /* 0x000fc400078e0042 */
[----:B---3--:R-:W-:Y:S01]  /*9f8b0*/  IMAD.MOV.U32 R42, RZ, RZ, R36 ;  /* 0x000000ffff2a7224 */ /* 0x008fe200078e0024 */
[----:B------:R-:W-:Y:S01]  /*9f8c0*/  MOV R43, R38 ;  /* 0x00000026002b7202 */ /* 0x000fe20000000f00 */
[----:B------:R-:W-:-:S04]  /*9f8d0*/  NOP ;  /* 0x0000000000007918 */ /* 0x000fc80000000000 */
[----:B------:R1:W-:Y:S04]  /*9f8e0*/  STSM.16.M88.4 [R0], R40 ;  /* 0x0000002800007844 */ /* 0x0003e80000000200 */
[----:B--2---:R-:W-:Y:S04]  /*9f8f0*/  STL.64 [R1+0x490], R44 ;  /* 0x0004902c01007387 */ /* 0x004fe80000100a00 */
[----:B------:R-:W-:Y:S01]  /*9f900*/  STL.64 [R1+0x498], R46 ;  /* 0x0004982e01007387 */ /* 0x000fe20000100a00 */
[----:B-1----:R-:W-:Y:S01]  /*9f910*/  IMAD.MOV.U32 R42, RZ, RZ, R89 ;  /* 0x000000ffff2a7224 */ /* 0x002fe200078e0059 */
[----:B------:R-:W-:-:S02]  /*9f920*/  NOP ;  /* 0x0000000000007918 */ /* 0x000fc40000000000 */
[----:B------:R-:W2:Y:S04]  /*9f930*/  LDL.LU R40, [R1+0x8a4] ;  /* 0x0008a40001287983 */ /* 0x000ea80000300800 */
[----:B------:R-:W2:Y:S01]  /*9f940*/  LDL.LU R41, [R1+0x8ac] ;  /* 0x0008ac0001297983 */ /* 0x000ea20000300800 */
[----:B------:R-:W-:-:S03]  /*9f950*/  IMAD.MOV.U32 R43, RZ, RZ, R91 ;  /* 0x000000ffff2b7224 */ /* 0x000fc600078e005b */
[----:B------:R-:W1:Y:S01]  /*9f960*/  LDS.128 R44, [R0] ;  /* 0x00000000002c7984 */ /* 0x000e620000000c00 */
[----:B------:R-:W-:-:S03]  /*9f970*/  NOP ;  /* 0x0000000000007918 */ /* 0x000fc60000000000 */
[----:B-1----:R1:W-:Y:S04]  /*9f980*/  STL.64 [R1+0x480], R44 ;  /* 0x0004802c01007387 */ /* 0x0023e80000100a00 */
[----:B------:R-:W-:Y:S04]  /*9f990*/  STL.64 [R1+0x488], R46 ;  /* 0x0004882e01007387 */ /* 0x000fe80000100a00 */
[----:B-1----:R-:W3:Y:S04]  /*9f9a0*/  LDL.LU R44, [R1+0x1a4] ;  /* 0x0001a400012c7983 */ /* 0x002ee80000300800 */
[----:B------:R-:W3:Y:S04]  /*9f9b0*/  LDL.LU R45, [R1+0x1ac] ;  /* 0x0001ac00012d7983 */ /* 0x000ee80000300800 */
[----:B--2---:R-:W-:Y:S01]  /*9f9c0*/  STSM.16.M88.4 [R0], R40 ;  /* 0x0000002800007844 */ /* 0x004fe20000000200 */
[----:B------:R-:W-:-:S03]  /*9f9d0*/  NOP ;  /* 0x0000000000007918 */ /* 0x000fc60000000000 */
[----:B------:R-:W1:Y:S04]  /*9f9e0*/  LDS.128 R40, [R0] ;  /* 0x0000000000287984 */ /* 0x000e680000000c00 */
[----:B-1----:R1:W-:Y:S04]  /*9f9f0*/  STL.64 [R1+0x470], R40 ;  /* 0x0004702801007387 */ /* 0x0023e80000100a00 */
[----:B------:R2:W-:Y:S04]  /*9fa00*/  STL.64 [R1+0x478], R42 ;  /* 0x0004782a01007387 */ /* 0x0005e80000100a00 */
[----:B-1----:R-:W4:Y:S04]  /*9fa10*/  LDL.LU R40, [R1+0x144] ;  /* 0x0001440001287983 */ /* 0x002f280000300800 */
[----:B------:R-:W4:Y:S01]  /*9fa20*/  LDL.LU R41, [R1+0x14c] ;  /* 0x00014c0001297983 */ /* 0x000f220000300800 */
[----:B------:R-:W-:Y:S01]  /*9fa30*/  MOV R46, R61 ;  /* 0x0000003d002e7202 */ /* 0x000fe20000000f00 */
[----:B------:R-:W-:Y:S01]  /*9fa40*/  IMAD.MOV.U32 R47, RZ, RZ, R63 ;  /* 0x000000ffff2f7224 */ /* 0x000fe200078e003f */
[----:B------:R-:W-:Y:S01]  /*9fa50*/  NOP ;  /* 0x0000000000007918 */ /* 0x000fe20000000000 */
[----:B--2---:R-:W-:Y:S01]  /*9fa60*/  IMAD.MOV.U32 R42, RZ, RZ, R53 ;  /* 0x000000ffff2a7224 */ /* 0x004fe200078e0035 */
[----:B------:R-:W-:-:S02]  /*9fa70*/  MOV R43, R55 ;  /* 0x00000037002b7202 */ /* 0x000fc40000000f00 */
[----:B---3--:R-:W-:Y:S01]  /*9fa80*/  STSM.16.M88.4 [R0], R44 ;  /* 0x0000002c00007844 */ /* 0x008fe20000000200 */
[----:B------:R-:W-:-:S03]  /*9fa90*/  NOP ;  /* 0x0000000000007918 */ /* 0x000fc60000000000 */
[----:B------:R-:W1:Y:S01]  /*9faa0*/  LDS.128 R44, [R0] ;  /* 0x00000000002c7984 */ /* 0x000e620000000c00 */
[----:B------:R-:W-:-:S03]  /*9fab0*/  NOP ;  /* 0x0000000000007918 */ /* 0x000fc60000000000 */
[----:B-1----:R-:W-:Y:S04]  /*9fac0*/  STL.64 [R1+0x460], R44 ;  /* 0x0004602c01007387 */ /* 0x002fe80000100a00 */
[----:B------:R-:W-:Y:S04]  /*9fad0*/  STL.64 [R1+0x468], R46 ;  /* 0x0004682e01007387 */ /* 0x000fe80000100a00 */
[----:B----4-:R1:W-:Y:S02]  /*9fae0*/  STSM.16.M88.4 [R0], R40 ;  /* 0x0000002800007844 */ /* 0x0103e40000000200 */
[----:B-1----:R-:W-:Y:S01]  /*9faf0*/  MOV R42, R37 ;  /* 0x00000025002a7202 */ /* 0x002fe20000000f00 */
[----:B------:R-:W-:Y:S01]  /*9fb00*/  IMAD.MOV.U32 R43, RZ, RZ, R39 ;  /* 0x000000ffff2b7224 */ /* 0x000fe200078e0027 */
[----:B------:R-:W-:Y:S01]  /*9fb10*/  NOP ;  /* 0x0000000000007918 */ /* 0x000fe20000000000 */
[----:B------:R-:W1:Y:S04]  /*9fb20*/  LDS.128 R36, [R0] ;  /* 0x0000000000247984 */ /* 0x000e680000000c00 */
[----:B-1----:R1:W-:Y:S04]  /*9fb30*/  STL.64 [R1+0x1a0], R36 ;  /* 0x0001a02401007387 */ /* 0x0023e80000100a00 */
[----:B------:R2:W-:Y:S04]  /*9fb40*/  STL.64 [R1+0x1a8], R38 ;  /* 0x0001a82601007387 */ /* 0x0005e80000100a00 */
[----:B-1----:R-:W3:Y:S04]  /*9fb50*/  LDL.LU R36, [R1+0xda0] ;  /* 0x000da00001247983 */ /* 0x002ee80000300800 */
[----:B------:R-:W3:Y:S04]  /*9fb60*/  LDL.LU R37, [R1+0xda8] ;  /* 0x000da80001257983 */ /* 0x000ee80000300800 */
[----:B--2---:R-:W3:Y:S04]  /*9fb70*/  LDL.LU R38, [R1] ;  /* 0x0000000001267983 */ /* 0x004ee80000300800 */
[----:B------:R-:W3:Y:S01]  /*9fb80*/  LDL.LU R39, [R1+0x8] ;  /* 0x0000080001277983 */ /* 0x000ee20000300800 */
[----:B------:R-:W-:Y:S01]  /*9fb90*/  IMAD.MOV.U32 R40, RZ, RZ, R65 ;  /* 0x000000ffff287224 */ /* 0x000fe200078e0041 */
[----:B------:R-:W-:Y:S01]  /*9fba0*/  NOP ;  /* 0x0000000000007918 */ /* 0x000fe20000000000 */
[----:B------:R-:W-:-:S05]  /*9fbb0*/  IMAD.MOV.U32 R41, RZ, RZ, R67 ;  /* 0x000000ffff297224 */ /* 0x000fca00078e0043 */
[----:B------:R-:W-:Y:S01]  /*9fbc0*/  STSM.16.M88.4 [R0], R40 ;  /* 0x0000002800007844 */ /* 0x000fe20000000200 */
[----:B------:R-:W-:-:S03]  /*9fbd0*/  NOP ;  /* 0x0000000000007918 */ /* 0x000fc60000000000 */
        /* <DEDUP_REMOVED lines=8> */
[----:B------:R-:W3:Y:S01]  /*9fc60*/  LDL.LU R37, [R1+0x1c8] ;  /* 0x0001c80001257983 */ /* 0x000ee20000300800 */
[----:B------:R-:W-:Y:S01]  /*9fc70*/  IMAD.MOV.U32 R38, RZ, RZ, R236 ;  /* 0x000000ffff267224 */ /* 0x000fe200078e00ec */
[----:B------:R-:W-:Y:S01]  /*9fc80*/  MOV R39, R238 ;  /* 0x000000ee00277202 */ /* 0x000fe20000000f00 */
[----:B------:R-:W-:Y:S01]  /*9fc90*/  NOP ;  /* 0x0000000000007918 */ /* 0x000fe20000000000 */
[----:B--2---:R1:W-:Y:S04]  /*9fca0*/  STL.64 [R1+0x510], R40 ;  /* 0x0005102801007387 */ /* 0x0043e80000100a00 */
[----:B------:R-:W-:Y:S04]  /*9fcb0*/  STL.64 [R1+0x518], R42 ;  /* 0x0005182a01007387 */ /* 0x000fe80000100a00 */
[----:B-1----:R-:W2:Y:S04]  /*9fcc0*/  LDL.LU R40, [R1+0x190] ;  /* 0x0001900001287983 */ /* 0x002ea80000300800 */
[----:B------:R-:W2:Y:S04]  /*9fcd0*/  LDL.LU R41, [R1+0x198] ;  /* 0x0001980001297983 */ /* 0x000ea80000300800 */
[----:B---3--:R-:W-:Y:S01]  /*9fce0*/  STSM.16.M88.4 [R0], R36 ;  /* 0x0000002400007844 */ /* 0x008fe20000000200 */
[----:B------:R-:W-:-:S03]  /*9fcf0*/  NOP ;  /* 0x0000000000007918 */ /* 0x000fc60000000000 */
[----:B------:R-:W1:Y:S04]  /*9fd00*/  LDS.128 R36, [R0] ;  /* 0x0000000000247984 */ /* 0x000e680000000c00 */
[----:B-1----:R1:W-:Y:S04]  /*9fd10*/  STL.64 [R1+0x500], R36 ;  /* 0x0005002401007387 */ /* 0x0023e80000100a00 */
[----:B------:R3:W-:Y:S04]  /*9fd20*/  STL.64 [R1+0x508], R38 ;  /* 0x0005082601007387 */ /* 0x0007e80000100a00 */
[----:B-1----:R-:W4:Y:S04]  /*9fd30*/  LDL.LU R36, [R1+0x30] ;  /* 0x0000300001247983 */ /* 0x002f280000300800 */
[----:B------:R-:W4:Y:S01]  /*9fd40*/  LDL.LU R37, [R1+0x38] ;  /* 0x0000380001257983 */ /* 0x000f220000300800 */
[----:B------:R-:W-:-:S02]  /*9fd50*/  IMAD.MOV.U32 R42, RZ, RZ, R72 ;  /* 0x000000ffff2a7224 */ /* 0x000fc400078e0048 */
[----:B------:R-:W-:Y:S01]  /*9fd60*/  IMAD.MOV.U32 R43, RZ, RZ, R74 ;  /* 0x000000ffff2b7224 */ /* 0x000fe200078e004a */
[----:B------:R-:W-:-:S04]  /*9fd70*/  NOP ;  /* 0x0000000000007918 */ /* 0x000fc80000000000 */
[----:B--2---:R-:W-:Y:S01]  /*9fd80*/  STSM.16.M88.4 [R0], R40 ;  /* 0x0000002800007844 */ /* 0x004fe20000000200 */
[----:B------:R-:W-:-:S03]  /*9fd90*/  NOP ;  /* 0x0000000000007918 */ /* 0x000fc60000000000 */
[----:B------:R-:W1:Y:S01]  /*9fda0*/  LDS.128 R40, [R0] ;  /* 0x0000000000287984 */ /* 0x000e620000000c00 */
[----:B---3--:R-:W-:Y:S01]  /*9fdb0*/  MOV R38, R32 ;  /* 0x0000002000267202 */ /* 0x008fe20000000f00 */
[----:B------:R-:W-:Y:S01]  /*9fdc0*/  IMAD.MOV.U32 R39, RZ, RZ, R34 ;  /* 0x000000ffff277224 */ /* 0x000fe200078e0022 */
[----:B------:R-:W-:Y:S01]  /*9fdd0*/  NOP ;  /* 0x0000000000007918 */ /* 0x000fe20000000000 */
[----:B-1----:R-:W-:Y:S04]  /*9fde0*/  STL.64 [R1+0x4f0], R40 ;  /* 0x0004f02801007387 */ /* 0x002fe80000100a00 */
[----:B------:R-:W-:Y:S04]  /*9fdf0*/  STL.64 [R1+0x4f8], R42 ;  /* 0x0004f82a01007387 */ /* 0x000fe80000100a00 */
[----:B----4-:R1:W-:Y:S01]  /*9fe00*/  STSM.16.M88.4 [R0], R36 ;  /* 0x0000002400007844 */ /* 0x0103e20000000200 */
[----:B------:R-:W-:-:S03]  /*9fe10*/  NOP ;  /* 0x0000000000007918 */ /* 0x000fc60000000000 */
[----:B------:R-:W2:Y:S04]  /*9fe20*/  LDS.128 R40, [R0] ;  /* 0x0000000000287984 */ /* 0x000ea80000000c00 */
[----:B-1----:R-:W3:Y:S04]  /*9fe30*/  LDL.LU R36, [R1+0xda4] ;  /* 0x000da40001247983 */ /* 0x002ee80000300800 */
[----:B------:R-:W3:Y:S04]  /*9fe40*/  LDL.LU R37, [R1+0xdac] ;  /* 0x000dac0001257983 */ /* 0x000ee80000300800 */
[----:B------:R-:W3:Y:S04]  /*9fe50*/  LDL.LU R38, [R1+0x4] ;  /* 0x0000040001267983 */ /* 0x000ee80000300800 */
[----:B------:R-:W3:Y:S01]  /*9fe60*/  LDL.LU R39, [R1+0xc] ;  /* 0x00000c0001277983 */ /* 0x000ee20000300800 */
[----:B------:R-:W-:-:S03]  /*9fe70*/  NOP ;  /* 0x0000000000007918 */ /* 0x000fc60000000000 */
        /* <DEDUP_REMOVED lines=11> */
[----:B------:R-:W-:Y:S01]  /*9ff30*/  IMAD.MOV.U32 R42, RZ, RZ, R237 ;  /* 0x000000ffff2a7224 */ /* 0x000fe200078e00ed */
[----:B------:R-:W-:Y:S01]  /*9ff40*/  MOV R43, R239 ;  /* 0x000000ef002b7202 */ /* 0x000fe20000000f00 */
[----:B------:R-:W-:-:S04]  /*9ff50*/  NOP ;  /* 0x0000000000007918 */ /* 0x000fc80000000000 */
[----:B--2---:R-:W-:Y:S01]  /*9ff60*/  STSM.16.M88.4 [R0], R40 ;  /* 0x0000002800007844 */ /* 0x004fe20000000200 */
[----:B------:R-:W-:-:S03]  /*9ff70*/  NOP ;  /* 0x0000000000007918 */ /* 0x000fc60000000000 */
[----:B------:R-:W1:Y:S01]  /*9ff80*/  LDS.128 R40, [R0] ;  /* 0x0000000000287984 */ /* 0x000e620000000c00 */
[----:B---3--:R-:W-:Y:S02]  /*9ff90*/  IMAD.MOV.U32 R38, RZ, RZ, R73 ;  /* 0x000000ffff267224 */ /* 0x008fe400078e0049 */
[----:B------:R-:W-:Y:S01]  /*9ffa0*/  IMAD.MOV.U32 R39, RZ, RZ, R75 ;  /* 0x000000ffff277224 */ /* 0x000fe200078e004b */
[----:B------:R-:W-:Y:S01]  /*9ffb0*/  NOP ;  /* 0x0000000000007918 */ /* 0x000fe20000000000 */
[----:B-1----:R-:W-:Y:S04]  /*9ffc0*/  STL.64 [R1+0x190], R40 ;  /* 0x0001902801007387 */ /* 0x002fe80000100a00 */
[----:B------:R-:W-:Y:S04]  /*9ffd0*/  STL.64 [R1+0x198], R42 ;  /* 0x0001982a01007387 */ /* 0x000fe80000100a00 */
[----:B----4-:R1:W-:Y:S04]  /*9ffe0*/  STSM.16.M88.4 [R0], R36 ;  /* 0x0000002400007844 */ /* 0x0103e80000000200 */
[----:B-1----:R-:W2:Y:S01]  /*9fff0*/  LDL.LU R36, [R1+0x34] ;  /* 0x0000340001247983 */ /* 0x002ea20000300800 */
[----:B------:R-:W-:Y:S01]  /*a0000*/  MOV R38, R33 ;  /* 0x0000002100267202 */ /* 0x000fe20000000f00 */
[----:B------:R-:W-:Y:S01]  /*a0010*/  IMAD.MOV.U32 R39, RZ, RZ, R35 ;  /* 0x000000ffff277224 */ /* 0x000fe200078e0023 */
[----:B------:R-:W-:Y:S01]  /*a0020*/  NOP ;  /* 0x0000000000007918 */ /* 0x000fe20000000000 */
[----:B------:R-:W2:Y:S04]  /*a0030*/  LDL.LU R37, [R1+0x3c] ;  /* 0x00003c0001257983 */ /* 0x000ea80000300800 */
[----:B------:R-:W1:Y:S01]  /*a0040*/  LDS.128 R32, [R0] ;  /* 0x0000000000207984 */ /* 0x000e620000000c00 */
[----:B------:R-:W-:-:S03]  /*a0050*/  NOP ;  /* 0x0000000000007918 */ /* 0x000fc60000000000 */
[----:B-1----:R1:W-:Y:S04]  /*a0060*/  STL.64 [R1+0x30], R32 ;  /* 0x0000302001007387 */ /* 0x0023e80000100a00 */
[----:B------:R3:W-:Y:S04]  /*a0070*/  STL.64 [R1+0x38], R34 ;  /* 0x0000382201007387 */ /* 0x0007e80000100a00 */
[----:B-1----:R-:W4:Y:S04]  /*a0080*/  LDL.LU R32, [R1+0x6a0] ;  /* 0x0006a00001207983 */ /* 0x002f280000300800 */
[----:B------:R-:W4:Y:S01]  /*a0090*/  LDL.LU R33, [R1+0x6a8] ;  /* 0x0006a80001217983 */ /* 0x000f220000300800 */
[----:B---3--:R-:W-:Y:S01]  /*a00a0*/  IMAD.MOV.U32 R34, RZ, RZ, R248 ;  /* 0x000000ffff227224 */ /* 0x008fe200078e00f8 */
[----:B------:R-:W-:-:S02]  /*a00b0*/  MOV R35, R250 ;  /* 0x000000fa00237202 */ /* 0x000fc40000000f00 */
[----:B--2---:R-:W-:Y:S01]  /*a00c0*/  STSM.16.M88.4 [R0], R36 ;  /* 0x0000002400007844 */ /* 0x004fe20000000200 */
[----:B------:R-:W-:-:S03]  /*a00d0*/  NOP ;  /* 0x0000000000007918 */ /* 0x000fc60000000000 */
[----:B------:R-:W1:Y:S01]  /*a00e0*/  LDS.128 R36, [R0] ;  /* 0x0000000000247984 */ /* 0x000e620000000c00 */
[----:B------:R-:W-:-:S03]  /*a00f0*/  NOP ;  /* 0x0000000000007918 */ /* 0x000fc60000000000 */
[----:B-1----:R-:W-:Y:S04]  /*a0100*/  STL.64 [R1], R36 ;  /* 0x0000002401007387 */ /* 0x002fe80000100a00 */
[----:B------:R-:W-:Y:S04]  /*a0110*/  STL.64 [R1+0x8], R38 ;  /* 0x0000082601007387 */ /* 0x000fe80000100a00 */
[----:B----4-:R1:W-:Y:S01]  /*a0120*/  STSM.16.M88.4 [R0], R32 ;  /* 0x0000002000007844 */ /* 0x0103e20000000200 */
[----:B------:R-:W-:-:S03]  /*a0130*/  NOP ;  /* 0x0000000000007918 */ /* 0x000fc60000000000 */
[----:B------:R-:W2:Y:S04]  /*a0140*/  LDS.128 R36, [R0] ;  /* 0x0000000000247984 */ /* 0x000ea80000000c00 */
[----:B-1----:R-:W3:Y:S04]  /*a0150*/  LDL.LU R32, [R1+0x1e0] ;  /* 0x0001e00001207983 */ /* 0x002ee80000300800 */
[----:B------:R-:W3:Y:S01]  /*a0160*/  LDL.LU R33, [R1+0x1e8] ;  /* 0x0001e80001217983 */ /* 0x000ee20000300800 */
[----:B------:R-:W-:Y:S02]  /*a0170*/  IMAD.MOV.U32 R34, RZ, RZ, R232 ;  /* 0x000000ffff227224 */ /* 0x000fe400078e00e8 */
[----:B------:R-:W-:Y:S01]  /*a0180*/  IMAD.MOV.U32 R35, RZ, RZ, R234 ;  /* 0x000000ffff237224 */ /* 0x000fe200078e00ea */
        /* <DEDUP_REMOVED lines=14> */
[----:B------:R-:W-:-:S04]  /*a0270*/  NOP ;  /* 0x0000000000007918 */ /* 0x000fc80000000000 */
[----:B--2---:R-:W-:Y:S01]  /*a0280*/  STSM.16.M88.4 [R0], R36 ;  /* 0x0000002400007844 */ /* 0x004fe20000000200 */
[----:B------:R-:W-:-:S03]  /*a0290*/  NOP ;  /* 0x0000000000007918 */ /* 0x000fc60000000000 */
[----:B------:R-:W1:Y:S01]  /*a02a0*/  LDS.128 R36, [R0] ;  /* 0x0000000000247984 */ /* 0x000e620000000c00 */
[----:B---3--:R-:W-:Y:S01]  /*a02b0*/  IMAD.MOV.U32 R34, RZ, RZ, R28 ;  /* 0x000000ffff227224 */ /* 0x008fe200078e001c */
[----:B------:R-:W-:Y:S01]  /*a02c0*/  MOV R35, R30 ;  /* 0x0000001e00237202 */ /* 0x000fe20000000f00 */
[----:B------:R-:W-:Y:S01]  /*a02d0*/  NOP ;  /* 0x0000000000007918 */ /* 0x000fe20000000000 */
[----:B-1----:R-:W-:Y:S04]  /*a02e0*/  STL.64 [R1+0x540], R36 ;  /* 0x0005402401007387 */ /* 0x002fe80000100a00 */
        /* <DEDUP_REMOVED lines=31> */
[----:B----4-:R1:W-:Y:S04]  /*a04e0*/  STSM.16.M88.4 [R0], R32 ;  /* 0x0000002000007844 */ /* 0x0103e80000000200 */
[----:B-1----:R-:W2:Y:S01]  /*a04f0*/  LDL.LU R32, [R1+0x24] ;  /* 0x0000240001207983 */ /* 0x002ea20000300800 */
[----:B------:R-:W-:-:S02]  /*a0500*/  IMAD.MOV.U32 R34, RZ, RZ, R29 ;  /* 0x000000ffff227224 */ /* 0x000fc400078e001d */
        /* <DEDUP_REMOVED lines=9> */
[----:B---3--:R-:W-:Y:S01]  /*a05a0*/  MOV R30, R244 ;  /* 0x000000f4001e7202 */ /* 0x008fe20000000f00 */
[----:B------:R-:W-:-:S02]  /*a05b0*/  IMAD.MOV.U32 R31, RZ, RZ, R246 ;  /* 0x000000ffff1f7224 */ /* 0x000fc400078e00f6 */
[----:B--2---:R-:W-:Y:S01]  /*a05c0*/  STSM.16.M88.4 [R0], R32 ;  /* 0x0000002000007844 */ /* 0x004fe20000000200 */
[----:B------:R-:W-:-:S03]  /*a05d0*/  NOP ;  /* 0x0000000000007918 */ /* 0x000fc60000000000 */
[----:B------:R-:W1:Y:S01]  /*a05e0*/  LDS.128 R32, [R0] ;  /* 0x0000000000207984 */ /* 0x000e620000000c00 */
[----:B------:R-:W-:-:S03]  /*a05f0*/  NOP ;  /* 0x0000000000007918 */ /* 0x000fc60000000000 */
[----:B-1----:R-:W-:Y:S04]  /*a0600*/  STL.64 [R1+0x180], R32 ;  /* 0x0001802001007387 */ /* 0x002fe80000100a00 */
[----:B------:R-:W-:Y:S04]  /*a0610*/  STL.64 [R1+0x188], R34 ;  /* 0x0001882201007387 */ /* 0x000fe80000100a00 */
[----:B----4-:R1:W-:Y:S01]  /*a0620*/  STSM.16.M88.4 [R0], R28 ;  /* 0x0000001c00007844 */ /* 0x0103e20000000200 */
        /* <DEDUP_REMOVED lines=59> */
[----:B----4-:R1:W-:Y:S02]  /*a09e0*/  STSM.16.M88.4 [R0], R28 ;  /* 0x0000001c00007844 */ /* 0x0103e40000000200 */
[----:B-1----:R-:W-:Y:S01]  /*a09f0*/  IMAD.MOV.U32 R30, RZ, RZ, R25 ;  /* 0x000000ffff1e7224 */ /* 0x002fe200078e0019 */
[----:B------:R-:W-:Y:S01]  /*a0a00*/  MOV R31, R27 ;  /* 0x0000001b001f7202 */ /* 0x000fe20000000f00 */
[----:B------:R-:W-:Y:S01]  /*a0a10*/  NOP ;  /* 0x0000000000007918 */ /* 0x000fe20000000000 */
[----:B------:R-:W2:Y:S04]  /*a0a20*/  LDL.LU R28, [R1+0x14] ;  /* 0x00001400011c7983 */ /* 0x000ea80000300800 */
[----:B------:R-:W1:Y:S04]  /*a0a30*/  LDS.128 R24, [R0] ;  /* 0x0000000000187984 */ /* 0x000e680000000c00 */
[----:B------:R-:W2:Y:S01]  /*a0a40*/  LDL.LU R29, [R1+0x1c] ;  /* 0x00001c00011d7983 */ /* 0x000ea20000300800 */
[----:B------:R-:W-:-:S03]  /*a0a50*/  NOP ;  /* 0x0000000000007918 */ /* 0x000fc60000000000 */
[----:B-1----:R1:W-:Y:S04]  /*a0a60*/  STL.64 [R1+0x170], R24 ;  /* 0x0001701801007387 */ /* 0x0023e80000100a00 */
[----:B------:R3:W-:Y:S04]  /*a0a70*/  STL.64 [R1+0x178], R26 ;  /* 0x0001781a01007387 */ /* 0x0007e80000100a00 */
[----:B-1----:R-:W4:Y:S04]  /*a0a80*/  LDL.LU R24, [R1+0x4a0] ;  /* 0x0004a00001187983 */ /* 0x002f280000300800 */
[----:B------:R-:W4:Y:S01]  /*a0a90*/  LDL.LU R25, [R1+0x4a8] ;  /* 0x0004a80001197983 */ /* 0x000f220000300800 */
[----:B---3--:R-:W-:-:S02]  /*a0aa0*/  IMAD.MOV.U32 R26, RZ, RZ, R240 ;  /* 0x000000ffff1a7224 */ /* 0x008fc400078e00f0 */
[----:B------:R-:W-:Y:S01]  /*a0ab0*/  IMAD.MOV.U32 R27, RZ, RZ, R242 ;  /* 0x000000ffff1b7224 */ /* 0x000fe200078e00f2 */
        /* <DEDUP_REMOVED lines=29> */
[----:B-1----:R-:W-:Y:S02]  /*a0c90*/  IMAD.MOV.U32 R24, RZ, RZ, R80 ;  /* 0x000000ffff187224 */ /* 0x002fe400078e0050 */
[----:B------:R-:W-:Y:S01]  /*a0ca0*/  IMAD.MOV.U32 R25, RZ, RZ, R82 ;  /* 0x000000ffff197224 */ /* 0x000fe200078e0052 */
[----:B---3--:R-:W-:Y:S01]  /*a0cb0*/  MOV R26, R20 ;  /* 0x00000014001a7202 */ /* 0x008fe20000000f00 */
[----:B------:R-:W-:Y:S01]  /*a0cc0*/  IMAD.MOV.U32 R27, RZ, RZ, R22 ;  /* 0x000000ffff1b7224 */ /* 0x000fe200078e0016 */
[----:B------:R-:W-:-:S04]  /*a0cd0*/  NOP ;  /* 0x0000000000007918 */ /* 0x000fc80000000000 */
[----:B------:R1:W-:Y:S04]  /*a0ce0*/  STSM.16.M88.4 [R0], R24 ;  /* 0x0000001800007844 */ /* 0x0003e80000000200 */
[----:B--2---:R-:W-:Y:S04]  /*a0cf0*/  STL.64 [R1+0x5d0], R28 ;  /* 0x0005d01c01007387 */ /* 0x004fe80000100a00 */
[----:B------:R-:W-:Y:S01]  /*a0d00*/  STL.64 [R1+0x5d8], R30 ;  /* 0x0005d81e01007387 */ /* 0x000fe20000100a00 */
[----:B-1----:R-:W-:Y:S01]  /*a0d10*/  IMAD.MOV.U32 R26, RZ, RZ, R241 ;  /* 0x000000ffff1a7224 */ /* 0x002fe200078e00f1 */
[----:B------:R-:W-:Y:S01]  /*a0d20*/  MOV R27, R243 ;  /* 0x000000f3001b7202 */ /* 0x000fe20000000f00 */
[----:B------:R-:W-:Y:S01]  /*a0d30*/  NOP ;  /* 0x0000000000007918 */ /* 0x000fe20000000000 */
[----:B------:R-:W2:Y:S04]  /*a0d40*/  LDL.LU R24, [R1+0x4a4] ;  /* 0x0004a40001187983 */ /* 0x000ea80000300800 */
[----:B------:R-:W2:Y:S04]  /*a0d50*/  LDL.LU R25, [R1+0x4ac] ;  /* 0x0004ac0001197983 */ /* 0x000ea80000300800 */
        /* <DEDUP_REMOVED lines=22> */
[----:B-1----:R-:W-:Y:S04]  /*a0ec0*/  STL.64 [R1+0x4a0], R28 ;  /* 0x0004a01c01007387 */ /* 0x002fe80000100a00 */
[----:B------:R-:W-:Y:S04]  /*a0ed0*/  STL.64 [R1+0x4a8], R30 ;  /* 0x0004a81e01007387 */ /* 0x000fe80000100a00 */
[----:B----4-:R1:W-:Y:S02]  /*a0ee0*/  STSM.16.M88.4 [R0], R24 ;  /* 0x0000001800007844 */ /* 0x0103e40000000200 */
[----:B-1----:R-:W-:-:S02]  /*a0ef0*/  IMAD.MOV.U32 R26, RZ, RZ, R21 ;  /* 0x000000ffff1a7224 */ /* 0x002fc400078e0015 */
[----:B------:R-:W-:Y:S01]  /*a0f00*/  IMAD.MOV.U32 R27, RZ, RZ, R23 ;  /* 0x000000ffff1b7224 */ /* 0x000fe200078e0017 */
[----:B------:R-:W-:Y:S01]  /*a0f10*/  NOP ;  /* 0x0000000000007918 */ /* 0x000fe20000000000 */
[----:B------:R-:W1:Y:S04]  /*a0f20*/  LDS.128 R20, [R0] ;  /* 0x0000000000147984 */ /* 0x000e680000000c00 */
[----:B-1----:R1:W-:Y:S04]  /*a0f30*/  STL.64 [R1+0x220], R20 ;  /* 0x0002201401007387 */ /* 0x0023e80000100a00 */
[----:B------:R2:W-:Y:S04]  /*a0f40*/  STL.64 [R1+0x228], R22 ;  /* 0x0002281601007387 */ /* 0x0005e80000100a00 */
[----:B-1----:R-:W3:Y:S04]  /*a0f50*/  LDL.LU R20, [R1+0x440] ;  /* 0x0004400001147983 */ /* 0x002ee80000300800 */
[----:B------:R-:W3:Y:S04]  /*a0f60*/  LDL.LU R21, [R1+0x448] ;  /* 0x0004480001157983 */ /* 0x000ee80000300800 */
[----:B--2---:R-:W3:Y:S04]  /*a0f70*/  LDL.LU R22, [R1+0xf0] ;  /* 0x0000f00001167983 */ /* 0x004ee80000300800 */
[----:B------:R-:W3:Y:S01]  /*a0f80*/  LDL.LU R23, [R1+0xf8] ;  /* 0x0000f80001177983 */ /* 0x000ee20000300800 */
[----:B------:R-:W-:Y:S01]  /*a0f90*/  IMAD.MOV.U32 R24, RZ, RZ, R81 ;  /* 0x000000ffff187224 */ /* 0x000fe200078e0051 */
[----:B------:R-:W-:Y:S01]  /*a0fa0*/  MOV R25, R83 ;  /* 0x0000005300197202 */ /* 0x000fe20000000f00 */
[----:B------:R-:W-:-:S04]  /*a0fb0*/  NOP ;  /* 0x0000000000007918 */ /* 0x000fc80000000000 */
        /* <DEDUP_REMOVED lines=11> */
[----:B------:R-:W3:Y:S04]  /*a1070*/  LDL.LU R22, [R1+0xb0] ;  /* 0x0000b00001167983 */ /* 0x000ee80000300800 */
[----:B------:R-:W3:Y:S01]  /*a1080*/  LDL.LU R23, [R1+0xb8] ;  /* 0x0000b80001177983 */ /* 0x000ee20000300800 */
[----:B------:R-:W-:-:S03]  /*a1090*/  NOP ;  /* 0x0000000000007918 */ /* 0x000fc60000000000 */
[----:B--2---:R-:W-:Y:S04]  /*a10a0*/  STL.64 [R1+0x620], R24 ;  /* 0x0006201801007387 */ /* 0x004fe80000100a00 */
        /* <DEDUP_REMOVED lines=19> */
[----:B------:R-:W4:Y:S04]  /*a11e0*/  LDL.LU R21, [R1+0x44c] ;  /* 0x00044c0001157983 */ /* 0x000f280000300800 */
[----:B---3--:R-:W4:Y:S04]  /*a11f0*/  LDL.LU R22, [R1+0xf4] ;  /* 0x0000f40001167983 */ /* 0x008f280000300800 */
[----:B------:R-:W4:Y:S01]  /*a1200*/  LDL.LU R23, [R1+0xfc] ;  /* 0x0000fc0001177983 */ /* 0x000f220000300800 */
[----:B------:R-:W-:Y:S01]  /*a1210*/  MOV R26, R16 ;  /* 0x00000010001a7202 */ /* 0x000fe20000000f00 */
[----:B------:R-:W-:Y:S01]  /*a1220*/  IMAD.MOV.U32 R27, RZ, RZ, R18 ;  /* 0x000000ffff1b7224 */ /* 0x000fe200078e0012 */
[----:B------:R-:W-:-:S04]  /*a1230*/  NOP ;  /* 0x0000000000007918 */ /* 0x000fc80000000000 */
        /* <DEDUP_REMOVED lines=26> */
[----:B---3--:R1:W-:Y:S02]  /*a13e0*/  STSM.16.M88.4 [R0], R20 ;  /* 0x0000001400007844 */ /* 0x0083e40000000200 */
[----:B-1----:R-:W-:Y:S01]  /*a13f0*/  IMAD.MOV.U32 R22, RZ, RZ, R17 ;  /* 0x000000ffff167224 */ /* 0x002fe200078e0011 */
[----:B------:R-:W-:Y:S01]  /*a1400*/  MOV R23, R19 ;  /* 0x0000001300177202 */ /* 0x000fe20000000f00 */
[----:B------:R-:W-:Y:S01]  /*a1410*/  NOP ;  /* 0x0000000000007918 */ /* 0x000fe20000000000 */
[----:B------:R-:W1:Y:S04]  /*a1420*/  LDS.128 R16, [R0] ;  /* 0x0000000000107984 */ /* 0x000e680000000c00 */
[----:B------:R-:W2:Y:S04]  /*a1430*/  LDL.LU R20, [R1+0x134] ;  /* 0x0001340001147983 */ /* 0x000ea80000300800 */
[----:B------:R-:W2:Y:S01]  /*a1440*/  LDL.LU R21, [R1+0x13c] ;  /* 0x00013c0001157983 */ /* 0x000ea20000300800 */
[----:B------:R-:W-:-:S03]  /*a1450*/  NOP ;  /* 0x0000000000007918 */ /* 0x000fc60000000000 */
[----:B-1----:R1:W-:Y:S04]  /*a1460*/  STL.64 [R1+0xb0], R16 ;  /* 0x0000b01001007387 */ /* 0x0023e80000100a00 */
[----:B------:R3:W-:Y:S04]  /*a1470*/  STL.64 [R1+0xb8], R18 ;  /* 0x0000b81201007387 */ /* 0x0007e80000100a00 */
[----:B-1----:R-:W4:Y:S04]  /*a1480*/  LDL.LU R16, [R1+0x1060] ;  /* 0x0010600001107983 */ /* 0x002f280000300800 */
[----:B------:R-:W4:Y:S04]  /*a1490*/  LDL.LU R17, [R1+0x1068] ;  /* 0x0010680001117983 */ /* 0x000f280000300800 */
[----:B---3--:R-:W4:Y:S04]  /*a14a0*/  LDL.LU R18, [R1+0xe0] ;  /* 0x0000e00001127983 */ /* 0x008f280000300800 */
[----:B------:R-:W4:Y:S04]  /*a14b0*/  LDL.LU R19, [R1+0xe8] ;  /* 0x0000e80001137983 */ /* 0x000f280000300800 */
        /* <DEDUP_REMOVED lines=37> */
[----:B------:R-:W-:Y:S01]  /*a1710*/  IMAD.MOV.U32 R22, RZ, RZ, R12 ;  /* 0x000000ffff167224 */ /* 0x000fe200078e000c */
[----:B------:R-:W-:Y:S01]  /*a1720*/  NOP ;  /* 0x0000000000007918 */ /* 0x000fe20000000000 */
[----:B------:R-:W-:-:S05]  /*a1730*/  IMAD.MOV.U32 R23, RZ, RZ, R14 ;  /* 0x000000ffff177224 */ /* 0x000fca00078e000e */
        /* <DEDUP_REMOVED lines=27> */
[----:B-1----:R-:W-:Y:S01]  /*a18f0*/  MOV R18, R13 ;  /* 0x0000000d00127202 */ /* 0x002fe20000000f00 */
[----:B------:R-:W-:Y:S01]  /*a1900*/  IMAD.MOV.U32 R19, RZ, RZ, R15 ;  /* 0x000000ffff137224 */ /* 0x000fe200078e000f */
        /* <DEDUP_REMOVED lines=49> */
[----:B------:R-:W-:Y:S01]  /*a1c20*/  MOV R19, R10 ;  /* 0x0000000a00137202 */ /* 0x000fe20000000f00 */
        /* <DEDUP_REMOVED lines=28> */
[----:B-1----:R-:W-:-:S02]  /*a1df0*/  IMAD.MOV.U32 R14, RZ, RZ, R9 ;  /* 0x000000ffff0e7224 */ /* 0x002fc400078e0009 */
[----:B------:R-:W2:Y:S01]  /*a1e00*/  LDL.LU R12, [R1+0x114] ;  /* 0x00011400010c7983 */ /* 0x000ea20000300800 */
[----:B------:R-:W-:Y:S01]  /*a1e10*/  IMAD.MOV.U32 R15, RZ, RZ, R11 ;  /* 0x000000ffff0f7224 */ /* 0x000fe200078e000b */
[----:B------:R-:W-:Y:S02]  /*a1e20*/  NOP ;  /* 0x0000000000007918 */ /* 0x000fe40000000000 */
[----:B------:R-:W1:Y:S04]  /*a1e30*/  LDS.128 R8, [R0] ;  /* 0x0000000000087984 */ /* 0x000e680000000c00 */
        /* <DEDUP_REMOVED lines=10> */
[----:B------:R-:W-:Y:S01]  /*a1ee0*/  LDS.128 R16, [R0] ;  /* 0x0000000000107984 */ /* 0x000fe20000000c00 */
[----:B------:R-:W-:-:S03]  /*a1ef0*/  NOP ;  /* 0x0000000000007918 */ /* 0x000fc60000000000 */
        /* <DEDUP_REMOVED lines=507> */
[----:B------:R-:W-:Y:S01]  /*a3eb0*/  NOP ;  /* 0x0000000000007918 */ /* 0x000fe20000000000 */
[----:B------:R-:W-:-:S02]  /*a3ec0*/  @P3 LOP3.LUT R3, R3, 0x200000, RZ, 0xfc, !PT ;  /* 0x0020000003033812 */ /* 0x000fc400078efcff */
[----:B--2---:R-:W-:Y:S04]  /*a3ed0*/  STL.64 [R1+0x900], R12 ;  /* 0x0009000c01007387 */ /* 0x004fe80000100a00 */
[----:B------:R-:W-:Y:S01]  /*a3ee0*/  STL.64 [R1+0x908], R14 ;  /* 0x0009080e01007387 */ /* 0x000fe20000100a00 */
[----:B------:R-:W-:-:S04]  /*a3ef0*/  LOP3.LUT R3, R3, 0xfff7ffff, RZ, 0xc0, !PT ;  /* 0xfff7ffff03037812 */ /* 0x000fc800078ec0ff */
[----:B------:R-:W-:-:S04]  /*a3f00*/  @P2 LOP3.LUT R3, R3, 0x80000, RZ, 0xfc, !PT ;  /* 0x0008000003032812 */ /* 0x000fc800078efcff */
[----:B------:R-:W-:-:S04]  /*a3f10*/  LOP3.LUT R3, R3, 0xfffdffff, RZ, 0xc0, !PT ;  /* 0xfffdffff03037812 */ /* 0x000fc800078ec0ff */
[----:B------:R-:W-:-:S04]  /*a3f20*/  @P1 LOP3.LUT R3, R3, 0x20000, RZ, 0xfc, !PT ;  /* 0x0002000003031812 */ /* 0x000fc800078efcff */
[----:B------:R-:W-:-:S04]  /*a3f30*/  LOP3.LUT R3, R3, 0xffff7fff, RZ, 0xc0, !PT ;  /* 0xffff7fff03037812 */ /* 0x000fc800078ec0ff */
[----:B------:R-:W-:Y:S02]  /*a3f40*/  @P0 LOP3.LUT R3, R3, 0x8000, RZ, 0xfc, !PT ;  /* 0x0000800003030812 */ /* 0x000fe400078efcff */
[----:B------:R-:W-:-:S04]  /*a3f50*/  ISETP.GE.AND P0, PT, R225, UR48, PT ;  /* 0x00000030e1007c0c */ /* 0x000fc8000bf06270 */
[----:B------:R-:W-:Y:S02]  /*a3f60*/  ISETP.LT.AND P1, PT, R229, UR6, !P0 ;  /* 0x00000006e5007c0c */ /* 0x000fe4000c721270 */
[----:B------:R-:W-:Y:S02]  /*a3f70*/  ISETP.LT.AND P0, PT, R228, UR4, !P0 ;  /* 0x00000004e4007c0c */ /* 0x000fe4000c701270 */
[----:B------:R-:W-:Y:S02]  /*a3f80*/  R2UR UR42, R152 ;  /* 0x00000000982a72ca */ /* 0x000fe400000e0000 */
[----:B------:R-:W-:Y:S01]  /*a3f90*/  LOP3.LUT R3, R3, 0xffffdfff, RZ, 0xc0, !PT ;  /* 0xffffdfff03037812 */ /* 0x000fe200078ec0ff */
[----:B------:R-:W-:Y:S01]  /*a3fa0*/  VIADD R152, R225, 0x82 ;  /* 0x00000082e1987836 */ /* 0x000fe20000000000 */
[----:B------:R-:W-:-:S05]  /*a3fb0*/  R2UR UR38, R143 ;  /* 0x000000008f2672ca */ /* 0x000fca00000e0000 */
[----:B------:R-:W-:Y:S02]  /*a3fc0*/  @P1 LOP3.LUT R3, R3, 0x2000, RZ, 0xfc, !PT ;  /* 0x0000200003031812 */ /* 0x000fe400078efcff */
[----:B------:R-:W-:Y:S02]  /*a3fd0*/  ISETP.GE.AND P2, PT, R152, UR46, PT ;  /* 0x0000002e98007c0c */ /* 0x000fe4000bf46270 */
[----:B------:R-:W-:Y:S02]  /*a3fe0*/  R2UR UR40, R147 ;  /* 0x00000000932872ca */ /* 0x000fe400000e0000 */
[----:B------:R-:W-:Y:S02]  /*a3ff0*/  LOP3.LUT R3, R3, 0xfffff7ff, RZ, 0xc0, !PT ;  /* 0xfffff7ff03037812 */ /* 0x000fe400078ec0ff */
[----:B------:R-:W-:Y:S02]  /*a4000*/  IADD3 R7, R225, 0xf0, RZ ;  /* 0x000000f0e1077810 */ /* 0x000fe40007ffe0ff */
[----:B------:R-:W-:Y:S01]  /*a4010*/  @P0 LOP3.LUT R3, R3, 0x800, RZ, 0xfc, !PT ;  /* 0x0000080003030812 */ /* 0x000fe200078efcff */
[----:B------:R-:W-:Y:S01]  /*a4020*/  VIADD R151, R225, 0x83 ;  /* 0x00000083e1977836 */ /* 0x000fe20000000000 */
[----:B------:R-:W-:-:S02]  /*a4030*/  ISETP.GE.AND P0, PT, R7, UR42, PT ;  /* 0x0000002a07007c0c */ /* 0x000fc4000bf06270 */
[----:B------:R-:W-:Y:S02]  /*a4040*/  R2UR UR36, R142 ;  /* 0x000000008e2472ca */ /* 0x000fe400000e0000 */
[----:B------:R-:W-:Y:S01]  /*a4050*/  LOP3.LUT R100, R100, 0xfffffeff, RZ, 0xc0, !PT ;  /* 0xfffffeff64647812 */ /* 0x000fe200078ec0ff */
[----:B------:R-:W-:Y:S01]  /*a4060*/  VIADD R6, R225, 0xf1 ;  /* 0x000000f1e1067836 */ /* 0x000fe20000000000 */
[----:B------:R-:W-:Y:S02]  /*a4070*/  LOP3.LUT R3, R3, 0xffffffef, RZ, 0xc0, !PT ;  /* 0xffffffef03037812 */ /* 0x000fe400078ec0ff */
[----:B------:R-:W-:Y:S02]  /*a4080*/  R2UR UR34, R141 ;  /* 0x000000008d2272ca */ /* 0x000fe400000e0000 */
[----:B------:R-:W-:Y:S02]  /*a4090*/  @P2 LOP3.LUT R3, R3, 0x10, RZ, 0xfc, !PT ;  /* 0x0000001003032812 */ /* 0x000fe400078efcff */
[----:B------:R-:W-:-:S02]  /*a40a0*/  ISETP.GE.AND P2, PT, R6, UR40, PT ;  /* 0x0000002806007c0c */ /* 0x000fc4000bf46270 */
[----:B------:R-:W-:Y:S02]  /*a40b0*/  IADD3 R150, R225, 0x84, RZ ;  /* 0x00000084e1967810 */ /* 0x000fe40007ffe0ff */
[----:B------:R-:W-:Y:S01]  /*a40c0*/  LOP3.LUT R3, R3, 0xfffffff7, RZ, 0xc0, !PT ;  /* 0xfffffff703037812 */ /* 0x000fe200078ec0ff */
[C---:B------:R-:W-:Y:S01]  /*a40d0*/  VIADD R149, R225.reuse, 0x85 ;  /* 0x00000085e1957836 */ /* 0x040fe20000000000 */
[----:B------:R-:W-:Y:S02]  /*a40e0*/  R2UR UR32, R140 ;  /* 0x000000008c2072ca */ /* 0x000fe400000e0000 */
[----:B------:R-:W-:Y:S01]  /*a40f0*/  LOP3.LUT R98, R98, 0xffffefff, RZ, 0xc0, !PT ;  /* 0xffffefff62627812 */ /* 0x000fe200078ec0ff */
[----:B------:R-:W-:-:S04]  /*a4100*/  VIADD R148, R225, 0x86 ;  /* 0x00000086e1947836 */ /* 0x000fc80000000000 */
[----:B------:R-:W-:Y:S02]  /*a4110*/  @P2 LOP3.LUT R98, R98, 0x1000, RZ, 0xfc, !PT ;  /* 0x0000100062622812 */ /* 0x000fe400078efcff */
[----:B------:R-:W-:Y:S02]  /*a4120*/  ISETP.GE.AND P2, PT, R149, UR34, PT ;  /* 0x0000002295007c0c */ /* 0x000fe4000bf46270 */
[----:B------:R-:W-:Y:S02]  /*a4130*/  R2UR UR28, R134 ;  /* 0x00000000861c72ca */ /* 0x000fe400000e0000 */
[----:B------:R-:W-:Y:S01]  /*a4140*/  R2UR UR30, R135 ;  /* 0x00000000871e72ca */ /* 0x000fe200000e0000 */
[----:B------:R-:W-:Y:S01]  /*a4150*/  VIADD R146, R225, 0x88 ;  /* 0x00000088e1927836 */ /* 0x000fe20000000000 */
[----:B------:R-:W-:Y:S02]  /*a4160*/  R2UR UR26, R133 ;  /* 0x00000000851a72ca */ /* 0x000fe400000e0000 */
[C---:B------:R-:W-:Y:S01]  /*a4170*/  IADD3 R147, R225.reuse, 0x87, RZ ;  /* 0x00000087e1937810 */ /* 0x040fe20007ffe0ff */
[----:B------:R-:W-:Y:S01]  /*a4180*/  VIADD R145, R225, 0x89 ;  /* 0x00000089e1917836 */ /* 0x000fe20000000000 */
[----:B------:R-:W-:-:S02]  /*a4190*/  R2UR UR24, R132 ;  /* 0x00000000841872ca */ /* 0x000fc400000e0000 */
[----:B------:R-:W-:Y:S02]  /*a41a0*/  LOP3.LUT R4, R4, 0xffdfffff, RZ, 0xc0, !PT ;  /* 0xffdfffff04047812 */ /* 0x000fe400078ec0ff */
[C---:B------:R-:W-:Y:S01]  /*a41b0*/  IADD3 R144, R225.reuse, 0x8a, RZ ;  /* 0x0000008ae1907810 */ /* 0x040fe20007ffe0ff */
[C---:B------:R-:W-:Y:S02]  /*a41c0*/  VIADD R143, R225.reuse, 0x8b ;  /* 0x0000008be18f7836 */ /* 0x040fe40000000000 */
[C---:B------:R-:W-:Y:S01]  /*a41d0*/  VIADD R142, R225.reuse, 0x8c ;  /* 0x0000008ce18e7836 */ /* 0x040fe20000000000 */
[C---:B------:R-:W-:Y:S01]  /*a41e0*/  IADD3 R141, R225.reuse, 0x8d, RZ ;  /* 0x0000008de18d7810 */ /* 0x040fe20007ffe0ff */
[C---:B------:R-:W-:Y:S02]  /*a41f0*/  VIADD R140, R225.reuse, 0x8e ;  /* 0x0000008ee18c7836 */ /* 0x040fe40000000000 */
[C---:B------:R-:W-:Y:S01]  /*a4200*/  VIADD R139, R225.reuse, 0x8f ;  /* 0x0000008fe18b7836 */ /* 0x040fe20000000000 */
[C---:B------:R-:W-:Y:S01]  /*a4210*/  IADD3 R138, R225.reuse, 0x90, RZ ;  /* 0x00000090e18a7810 */ /* 0x040fe20007ffe0ff */
[----:B------:R-:W-:Y:S01]  /*a4220*/  VIADD R137, R225, 0x91 ;  /* 0x00000091e1897836 */ /* 0x000fe20000000000 */
[----:B------:R-:W-:Y:S01]  /*a4230*/  R2UR UR60, R123 ;  /* 0x000000007b3c72ca */ /* 0x000fe200000e0000 */
[----:B------:R-:W-:Y:S01]  /*a4240*/  VIADD R136, R225, 0x92 ;  /* 0x00000092e1887836 */ /* 0x000fe20000000000 */
[----:B---3--:R1:W-:Y:S01]  /*a4250*/  STSM.16.M88.4 [R0], R8 ;  /* 0x0000000800007844 */ /* 0x0083e20000000200 */
[----:B------:R-:W-:-:S03]  /*a4260*/  NOP ;  /* 0x0000000000007918 */ /* 0x000fc60000000000 */
[----:B------:R-:W2:Y:S04]  /*a4270*/  LDS.128 R12, [R0] ;  /* 0x00000000000c7984 */ /* 0x000ea80000000c00 */
[----:B-1----:R-:W3:Y:S04]  /*a4280*/  LDL.LU R8, [R1+0x1094] ;  /* 0x0010940001087983 */ /* 0x002ee80000300800 */
[----:B------:R-:W3:Y:S04]  /*a4290*/  LDL.LU R9, [R1+0x109c] ;  /* 0x00109c0001097983 */ /* 0x000ee80000300800 */
[----:B------:R-:W3:Y:S04]  /*a42a0*/  LDL.LU R10, [R1+0x3a4] ;  /* 0x0003a400010a7983 */ /* 0x000ee80000300800 */
[----:B------:R-:W3:Y:S01]  /*a42b0*/  LDL.LU R11, [R1+0x3ac] ;  /* 0x0003ac00010b7983 */ /* 0x000ee20000300800 */
[----:B------:R-:W-:-:S02]  /*a42c0*/  IADD3 R135, R225, 0x93, RZ ;  /* 0x00000093e1877810 */ /* 0x000fc40007ffe0ff */
[----:B------:R-:W-:Y:S01]  /*a42d0*/  R2UR UR4, R218 ;  /* 0x00000000da0472ca */ /* 0x000fe200000e0000 */
[----:B------:R-:W-:Y:S01]  /*a42e0*/  VIADD R134, R225, 0x94 ;  /* 0x00000094e1867836 */ /* 0x000fe20000000000 */
[----:B------:R-:W-:Y:S02]  /*a42f0*/  R2UR UR6, R217 ;  /* 0x00000000d90672ca */ /* 0x000fe400000e0000 */
[----:B------:R-:W-:Y:S01]  /*a4300*/  R2UR UR10, R215 ;  /* 0x00000000d70a72ca */ /* 0x000fe200000e0000 */
[C---:B------:R-:W-:Y:S01]  /*a4310*/  VIADD R133, R225.reuse, 0x95 ;  /* 0x00000095e1857836 */ /* 0x040fe20000000000 */
[----:B------:R-:W-:Y:S01]  /*a4320*/  R2UR UR8, R216 ;  /* 0x00000000d80872ca */ /* 0x000fe200000e0000 */
[C---:B------:R-:W-:Y:S01]  /*a4330*/  VIADD R131, R225.reuse, 0x97 ;  /* 0x00000097e1837836 */ /* 0x040fe20000000000 */
[----:B------:R-:W-:Y:S01]  /*a4340*/  R2UR UR58, R214 ;  /* 0x00000000d63a72ca */ /* 0x000fe200000e0000 */
[C---:B------:R-:W-:Y:S01]  /*a4350*/  VIADD R130, R225.reuse, 0x98 ;  /* 0x00000098e1827836 */ /* 0x040fe20000000000 */
[----:B------:R-:W-:-:S02]  /*a4360*/  IADD3 R132, R225, 0x96, RZ ;  /* 0x00000096e1847810 */ /* 0x000fc40007ffe0ff */
[----:B------:R-:W-:Y:S02]  /*a4370*/  R2UR UR56, R213 ;  /* 0x00000000d53872ca */ /* 0x000fe400000e0000 */
[----:B------:R-:W-:Y:S02]  /*a4380*/  LOP3.LUT R96, R96, 0xfffffffe, RZ, 0xc0, !PT ;  /* 0xfffffffe60607812 */ /* 0x000fe400078ec0ff */
[----:B------:R-:W-:Y:S01]  /*a4390*/  R2UR UR54, R212 ;  /* 0x00000000d43672ca */ /* 0x000fe200000e0000 */
[----:B--2---:R1:W-:Y:S01]  /*a43a0*/  STL.64 [R1+0x8f0], R12 ;  /* 0x0008f00c01007387 */ /* 0x0043e20000100a00 */
[C---:B------:R-:W-:Y:S01]  /*a43b0*/  IADD3 R129, R225.reuse, 0x99, RZ ;  /* 0x00000099e1817810 */ /* 0x040fe20007ffe0ff */
[----:B------:R-:W-:Y:S01]  /*a43c0*/  VIADD R128, R225, 0x9a ;  /* 0x0000009ae1807836 */ /* 0x000fe20000000000 */
[----:B------:R-:W-:Y:S01]  /*a43d0*/  R2UR UR52, R211 ;  /* 0x00000000d33472ca */ /* 0x000fe200000e0000 */
[----:B------:R-:W-:Y:S01]  /*a43e0*/  VIADD R127, R225, 0x9b ;  /* 0x0000009be17f7836 */ /* 0x000fe20000000000 */
[----:B------:R-:W-:-:S02]  /*a43f0*/  R2UR UR50, R210 ;  /* 0x00000000d23272ca */ /* 0x000fc400000e0000 */
[C---:B------:R-:W-:Y:S01]  /*a4400*/  IADD3 R126, R225.reuse, 0x9c, RZ ;  /* 0x0000009ce17e7810 */ /* 0x040fe20007ffe0ff */
[----:B------:R-:W-:Y:S01]  /*a4410*/  VIADD R125, R225, 0x9d ;  /* 0x0000009de17d7836 */ /* 0x000fe20000000000 */
[----:B------:R-:W-:Y:S01]  /*a4420*/  R2UR UR48, R209 ;  /* 0x00000000d13072ca */ /* 0x000fe200000e0000 */
[C---:B------:R-:W-:Y:S01]  /*a4430*/  VIADD R124, R225.reuse, 0x9e ;  /* 0x0000009ee17c7836 */ /* 0x040fe20000000000 */
[----:B------:R-:W-:Y:S01]  /*a4440*/  R2UR UR46, R208 ;  /* 0x00000000d02e72ca */ /* 0x000fe200000e0000 */
[C---:B-1----:R-:W-:Y:S01]  /*a4450*/  VIADD R12, R225.reuse, 0xef ;  /* 0x000000efe10c7836 */ /* 0x042fe20000000000 */
[----:B------:R-:W-:Y:S01]  /*a4460*/  R2UR UR42, R206 ;  /* 0x00000000ce2a72ca */ /* 0x000fe200000e0000 */
[C---:B------:R-:W-:Y:S01]  /*a4470*/  VIADD R122, R225.reuse, 0xa0 ;  /* 0x000000a0e17a7836 */ /* 0x040fe20000000000 */
[C---:B------:R-:W-:Y:S01]  /*a4480*/  IADD3 R123, R225.reuse, 0x9f, RZ ;  /* 0x0000009fe17b7810 */ /* 0x040fe20007ffe0ff */
[----:B------:R-:W-:Y:S01]  /*a4490*/  VIADD R95, R225, 0xa1 ;  /* 0x000000a1e15f7836 */ /* 0x000fe20000000000 */
[----:B------:R-:W-:-:S02]  /*a44a0*/  ISETP.GE.AND P1, PT, R12, UR44, PT ;  /* 0x0000002c0c007c0c */ /* 0x000fc4000bf26270 */
[C---:B------:R-:W-:Y:S01]  /*a44b0*/  IADD3 R94, R225.reuse, 0xa2, RZ ;  /* 0x000000a2e15e7810 */ /* 0x040fe20007ffe0ff */
[----:B------:R-:W-:Y:S01]  /*a44c0*/  VIADD R93, R225, 0xa3 ;  /* 0x000000a3e15d7836 */ /* 0x000fe20000000000 */
[----:B------:R-:W-:Y:S01]  /*a44d0*/  R2UR UR40, R205 ;  /* 0x00000000cd2872ca */ /* 0x000fe200000e0000 */
[C---:B------:R-:W-:Y:S01]  /*a44e0*/  VIADD R92, R225.reuse, 0xa4 ;  /* 0x000000a4e15c7836 */ /* 0x040fe20000000000 */
[----:B------:R-:W-:Y:S02]  /*a44f0*/  R2UR UR34, R202 ;  /* 0x00000000ca2272ca */ /* 0x000fe400000e0000 */
[C---:B------:R-:W-:Y:S01]  /*a4500*/  IADD3 R91, R225.reuse, 0xa5, RZ ;  /* 0x000000a5e15b7810 */ /* 0x040fe20007ffe0ff */
[C---:B------:R-:W-:Y:S02]  /*a4510*/  VIADD R90, R225.reuse, 0xa6 ;  /* 0x000000a6e15a7836 */ /* 0x040fe40000000000 */
[C---:B------:R-:W-:Y:S01]  /*a4520*/  VIADD R89, R225.reuse, 0xa7 ;  /* 0x000000a7e1597836 */ /* 0x040fe20000000000 */
[C---:B------:R-:W-:Y:S01]  /*a4530*/  IADD3 R88, R225.reuse, 0xa8, RZ ;  /* 0x000000a8e1587810 */ /* 0x040fe20007ffe0ff */
[C---:B------:R-:W-:Y:S01]  /*a4540*/  VIADD R86, R225.reuse, 0xaa ;  /* 0x000000aae1567836 */ /* 0x040fe20000000000 */
[----:B------:R-:W-:Y:S01]  /*a4550*/  @P1 LOP3.LUT R100, R100, 0x100, RZ, 0xfc, !PT ;  /* 0x0000010064641812 */ /* 0x000fe200078efcff */
[----:B------:R-:W-:Y:S01]  /*a4560*/  VIADD R87, R225, 0xa9 ;  /* 0x000000a9e1577836 */ /* 0x000fe20000000000 */
[----:B------:R-:W-:-:S02]  /*a4570*/  ISETP.GE.AND P1, PT, R151, UR38, PT ;  /* 0x0000002697007c0c */ /* 0x000fc4000bf26270 */
[----:B------:R-:W-:Y:S02]  /*a4580*/  IADD3 R85, R225, 0xab, RZ ;  /* 0x000000abe1557810 */ /* 0x000fe40007ffe0ff */
[----:B------:R-:W-:Y:S01]  /*a4590*/  LOP3.LUT R97, R97, 0xfffffffe, RZ, 0xc0, !PT ;  /* 0xfffffffe61617812 */ /* 0x000fe200078ec0ff */
[C---:B------:R-:W-:Y:S01]  /*a45a0*/  VIADD R84, R225.reuse, 0xac ;  /* 0x000000ace1547836 */ /* 0x040fe20000000000 */
[----:B------:R-:W-:Y:S01]  /*a45b0*/  LOP3.LUT R100, R100, 0xffffffbf, RZ, 0xc0, !PT ;  /* 0xffffffbf64647812 */ /* 0x000fe200078ec0ff */
[C---:B------:R-:W-:Y:S01]  /*a45c0*/  VIADD R83, R225.reuse, 0xad ;  /* 0x000000ade1537836 */ /* 0x040fe20000000000 */
[C---:B------:R-:W-:Y:S01]  /*a45d0*/  IADD3 R82, R225.reuse, 0xae, RZ ;  /* 0x000000aee1527810 */ /* 0x040fe20007ffe0ff */
[C---:B------:R-:W-:Y:S01]  /*a45e0*/  VIADD R81, R225.reuse, 0xaf ;  /* 0x000000afe1517836 */ /* 0x040fe20000000000 */
[----:B------:R-:W-:Y:S01]  /*a45f0*/  @P0 LOP3.LUT R100, R100, 0x40, RZ, 0xfc, !PT ;  /* 0x0000004064640812 */ /* 0x000fe200078efcff */
[----:B------:R-:W-:Y:S01]  /*a4600*/  VIADD R80, R225, 0xb0 ;  /* 0x000000b0e1507836 */ /* 0x000fe20000000000 */
[----:B------:R-:W-:-:S02]  /*a4610*/  ISETP.GE.AND P0, PT, R150, UR36, PT ;  /* 0x0000002496007c0c */ /* 0x000fc4000bf06270 */
[C---:B------:R-:W-:Y:S01]  /*a4620*/  IADD3 R79, R225.reuse, 0xb1, RZ ;  /* 0x000000b1e14f7810 */ /* 0x040fe20007ffe0ff */
[----:B------:R-:W-:Y:S01]  /*a4630*/  VIADD R78, R225, 0xb2 ;  /* 0x000000b2e14e7836 */ /* 0x000fe20000000000 */
[----:B------:R-:W-:Y:S01]  /*a4640*/  @P1 LOP3.LUT R3, R3, 0x8, RZ, 0xfc, !PT ;  /* 0x0000000803031812 */ /* 0x000fe200078efcff */
[C---:B------:R-:W-:Y:S02]  /*a4650*/  VIADD R77, R225.reuse, 0xb3 ;  /* 0x000000b3e14d7836 */ /* 0x040fe40000000000 */
[----:B------:R-:W-:Y:S01]  /*a4660*/  VIADD R75, R225, 0xb5 ;  /* 0x000000b5e14b7836 */ /* 0x000fe20000000000 */
[----:B------:R-:W-:Y:S02]  /*a4670*/  LOP3.LUT R3, R3, 0xfffffffb, RZ, 0xc0, !PT ;  /* 0xfffffffb03037812 */ /* 0x000fe400078ec0ff */
[C---:B------:R-:W-:Y:S02]  /*a4680*/  IADD3 R76, R225.reuse, 0xb4, RZ ;  /* 0x000000b4e14c7810 */ /* 0x040fe40007ffe0ff */
[C---:B------:R-:W-:Y:S01]  /*a4690*/  IADD3 R73, R225.reuse, 0xb7, RZ ;  /* 0x000000b7e1497810 */ /* 0x040fe20007ffe0ff */
[----:B------:R-:W-:Y:S01]  /*a46a0*/  VIADD R72, R225, 0xb8 ;  /* 0x000000b8e1487836 */ /* 0x000fe20000000000 */
[----:B------:R-:W-:Y:S01]  /*a46b0*/  @P0 LOP3.LUT R3, R3, 0x4, RZ, 0xfc, !PT ;  /* 0x0000000403030812 */ /* 0x000fe200078efcff */
[----:B------:R-:W-:Y:S01]  /*a46c0*/  VIADD R71, R225, 0xb9 ;  /* 0x000000b9e1477836 */ /* 0x000fe20000000000 */
[----:B------:R-:W-:-:S02]  /*a46d0*/  ISETP.GE.AND P1, PT, R148, UR32, PT ;  /* 0x0000002094007c0c */ /* 0x000fc4000bf26270 */
[C---:B------:R-:W-:Y:S01]  /*a46e0*/  IADD3 R70, R225.reuse, 0xba, RZ ;  /* 0x000000bae1467810 */ /* 0x040fe20007ffe0ff */
[----:B------:R-:W-:Y:S01]  /*a46f0*/  VIADD R69, R225, 0xbb ;  /* 0x000000bbe1457836 */ /* 0x000fe20000000000 */
[----:B------:R-:W-:Y:S01]  /*a4700*/  LOP3.LUT R3, R3, 0xfffffffd, RZ, 0xc0, !PT ;  /* 0xfffffffd03037812 */ /* 0x000fe200078ec0ff */
[C---:B------:R-:W-:Y:S01]  /*a4710*/  VIADD R68, R225.reuse, 0xbc ;  /* 0x000000bce1447836 */ /* 0x040fe20000000000 */
[----:B------:R-:W-:Y:S02]  /*a4720*/  LOP3.LUT R98, R98, 0xfffeffff, RZ, 0xc0, !PT ;  /* 0xfffeffff62627812 */ /* 0x000fe400078ec0ff */
[C---:B------:R-:W-:Y:S01]  /*a4730*/  IADD3 R67, R225.reuse, 0xbd, RZ ;  /* 0x000000bde1437810 */ /* 0x040fe20007ffe0ff */
[----:B------:R-:W-:Y:S01]  /*a4740*/  VIADD R65, R225, 0xbf ;  /* 0x000000bfe1417836 */ /* 0x000fe20000000000 */
[----:B------:R-:W-:Y:S01]  /*a4750*/  @P2 LOP3.LUT R3, R3, 0x2, RZ, 0xfc, !PT ;  /* 0x0000000203032812 */ /* 0x000fe200078efcff */
[----:B------:R-:W-:Y:S01]  /*a4760*/  VIADD R66, R225, 0xbe ;  /* 0x000000bee1427836 */ /* 0x000fe20000000000 */
[----:B------:R-:W-:-:S02]  /*a4770*/  ISETP.GE.AND P2, PT, R146, UR28, PT ;  /* 0x0000001c92007c0c */ /* 0x000fc4000bf46270 */
[----:B------:R-:W-:Y:S02]  /*a4780*/  IADD3 R64, R225, 0xc0, RZ ;  /* 0x000000c0e1407810 */ /* 0x000fe40007ffe0ff */
[----:B------:R-:W-:Y:S01]  /*a4790*/  LOP3.LUT R99, R99, 0xfffffffd, RZ, 0xc0, !PT ;  /* 0xfffffffd63637812 */ /* 0x000fe200078ec0ff */
[----:B------:R-:W-:Y:S01]  /*a47a0*/  VIADD R63, R225, 0xc1 ;  /* 0x000000c1e13f7836 */ /* 0x000fe20000000000 */
[----:B------:R-:W-:Y:S01]  /*a47b0*/  LOP3.LUT R3, R3, 0xfffffffe, RZ, 0xc0, !PT ;  /* 0xfffffffe03037812 */ /* 0x000fe200078ec0ff */
[----:B------:R-:W-:Y:S01]  /*a47c0*/  VIADD R62, R225, 0xc2 ;  /* 0x000000c2e13e7836 */ /* 0x000fe20000000000 */
[----:B------:R-:W-:Y:S02]  /*a47d0*/  ISETP.GE.AND P0, PT, R147, UR30, PT ;  /* 0x0000001e93007c0c */ /* 0x000fe4000bf06270 */
        /* <DEDUP_REMOVED lines=9> */
[C---:B------:R-:W-:Y:S01]  /*a4870*/  IADD3 R55, R225.reuse, 0xc9, RZ ;  /* 0x000000c9e1377810 */ /* 0x040fe20007ffe0ff */
[----:B------:R-:W-:Y:S01]  /*a4880*/  VIADD R54, R225, 0xca ;  /* 0x000000cae1367836 */ /* 0x000fe20000000000 */
[----:B------:R-:W-:Y:S01]  /*a4890*/  @P2 LOP3.LUT R3, R3, 0x20, RZ, 0xfc, !PT ;  /* 0x0000002003032812 */ /* 0x000fe200078efcff */
[C---:B------:R-:W-:Y:S01]  /*a48a0*/  VIADD R53, R225.reuse, 0xcb ;  /* 0x000000cbe1357836 */ /* 0x040fe20000000000 */
[----:B------:R-:W-:Y:S02]  /*a48b0*/  @P0 LOP3.LUT R4, R4, 0x200000, RZ, 0xfc, !PT ;  /* 0x0020000004040812 */ /* 0x000fe400078efcff */
[C---:B------:R-:W-:Y:S01]  /*a48c0*/  IADD3 R52, R225.reuse, 0xcc, RZ ;  /* 0x000000cce1347810 */ /* 0x040fe20007ffe0ff */
[----:B------:R-:W-:Y:S01]  /*a48d0*/  VIADD R50, R225, 0xce ;  /* 0x000000cee1327836 */ /* 0x000fe20000000000 */
[----:B------:R-:W-:-:S02]  /*a48e0*/  ISETP.GE.AND P0, PT, R144, UR24, PT ;  /* 0x0000001890007c0c */ /* 0x000fc4000bf06270 */
[C---:B------:R-:W-:Y:S01]  /*a48f0*/  IADD3 R49, R225.reuse, 0xcf, RZ ;  /* 0x000000cfe1317810 */ /* 0x040fe20007ffe0ff */
[----:B------:R-:W-:Y:S01]  /*a4900*/  VIADD R44, R225, 0xd4 ;  /* 0x000000d4e12c7836 */ /* 0x000fe20000000000 */
[----:B------:R-:W-:Y:S02]  /*a4910*/  LOP3.LUT R3, R3, 0xffffff7f, RZ, 0xc0, !PT ;  /* 0xffffff7f03037812 */ /* 0x000fe400078ec0ff */
[C---:B------:R-:W-:Y:S01]  /*a4920*/  IADD3 R43, R225.reuse, 0xd5, RZ ;  /* 0x000000d5e12b7810 */ /* 0x040fe20007ffe0ff */
[----:B------:R-:W-:Y:S01]  /*a4930*/  VIADD R42, R225, 0xd6 ;  /* 0x000000d6e12a7836 */ /* 0x000fe20000000000 */
[----:B------:R-:W-:Y:S01]  /*a4940*/  @P1 LOP3.LUT R3, R3, 0x80, RZ, 0xfc, !PT ;  /* 0x0000008003031812 */ /* 0x000fe200078efcff */
[----:B------:R-:W-:Y:S01]  /*a4950*/  VIADD R41, R225, 0xd7 ;  /* 0x000000d7e1297836 */ /* 0x000fe20000000000 */
[----:B------:R-:W-:Y:S02]  /*a4960*/  ISETP.GE.AND P2, PT, R143, UR22, PT ;  /* 0x000000168f007c0c */ /* 0x000fe4000bf46270 */
[C---:B------:R-:W-:Y:S01]  /*a4970*/  IADD3 R40, R225.reuse, 0xd8, RZ ;  /* 0x000000d8e1287810 */ /* 0x040fe20007ffe0ff */
[----:B------:R-:W-:Y:S01]  /*a4980*/  VIADD R39, R225, 0xd9 ;  /* 0x000000d9e1277836 */ /* 0x000fe20000000000 */
[----:B------:R-:W-:Y:S01]  /*a4990*/  LOP3.LUT R3, R3, 0xfffffeff, RZ, 0xc0, !PT ;  /* 0xfffffeff03037812 */ /* 0x000fe200078ec0ff */
[C---:B------:R-:W-:Y:S01]  /*a49a0*/  VIADD R38, R225.reuse, 0xda ;  /* 0x000000dae1267836 */ /* 0x040fe20000000000 */
[C---:B------:R-:W-:Y:S01]  /*a49b0*/  IADD3 R37, R225.reuse, 0xdb, RZ ;  /* 0x000000dbe1257810 */ /* 0x040fe20007ffe0ff */
[----:B------:R-:W-:Y:S01]  /*a49c0*/  VIADD R36, R225, 0xdc ;  /* 0x000000dce1247836 */ /* 0x000fe20000000000 */
[----:B------:R-:W-:Y:S01]  /*a49d0*/  @P0 LOP3.LUT R3, R3, 0x100, RZ, 0xfc, !PT ;  /* 0x0000010003030812 */ /* 0x000fe200078efcff */
[----:B------:R-:W-:Y:S01]  /*a49e0*/  VIADD R35, R225, 0xdd ;  /* 0x000000dde1237836 */ /* 0x000fe20000000000 */
[----:B------:R-:W-:-:S02]  /*a49f0*/  ISETP.GE.AND P1, PT, R142, UR20, PT ;  /* 0x000000148e007c0c */ /* 0x000fc4000bf26270 */
[----:B------:R-:W-:Y:S02]  /*a4a00*/  LOP3.LUT R101, R101, 0xfffffffb, RZ, 0xc0, !PT ;  /* 0xfffffffb65657812 */ /* 0x000fe400078ec0ff */
        /* <DEDUP_REMOVED lines=17> */
[----:B------:R-:W-:Y:S02]  /*a4b20*/  ISETP.GE.AND P2, PT, R140, UR16, PT ;  /* 0x000000108c007c0c */ /* 0x000fe4000bf46270 */
[C---:B------:R-:W-:Y:S01]  /*a4b30*/  IADD3 R22, R225.reuse, 0xea, RZ ;  /* 0x000000eae1167810 */ /* 0x040fe20007ffe0ff */
[----:B------:R-:W-:Y:S01]  /*a4b40*/  VIADD R21, R225, 0xeb ;  /* 0x000000ebe1157836 */ /* 0x000fe20000000000 */
[----:B------:R-:W-:-:S02]  /*a4b50*/  LOP3.LUT R3, R3, 0xffffbfff, RZ, 0xc0, !PT ;  /* 0xffffbfff03037812 */ /* 0x000fc400078ec0ff */
[----:B------:R-:W-:Y:S01]  /*a4b60*/  LOP3.LUT R102, R102, 0xfffffffd, RZ, 0xc0, !PT ;  /* 0xfffffffd66667812 */ /* 0x000fe200078ec0ff */
[----:B------:R-:W-:Y:S01]  /*a4b70*/  VIADD R48, R225, 0xd0 ;  /* 0x000000d0e1307836 */ /* 0x000fe20000000000 */
[----:B------:R-:W-:Y:S01]  /*a4b80*/  @P0 LOP3.LUT R3, R3, 0x4000, RZ, 0xfc, !PT ;  /* 0x0000400003030812 */ /* 0x000fe200078efcff */
[----:B------:R-:W-:Y:S01]  /*a4b90*/  VIADD R5, R225, 0xf2 ;  /* 0x000000f2e1057836 */ /* 0x000fe20000000000 */
[----:B------:R-:W-:Y:S01]  /*a4ba0*/  ISETP.GE.AND P1, PT, R139, UR14, PT ;  /* 0x0000000e8b007c0c */ /* 0x000fe2000bf26270 */
[----:B------:R-:W-:Y:S01]  /*a4bb0*/  NOP ;  /* 0x0000000000007918 */ /* 0x000fe20000000000 */
[----:B------:R-:W-:-:S04]  /*a4bc0*/  LOP3.LUT R3, R3, 0xfffeffff, RZ, 0xc0, !PT ;  /* 0xfffeffff03037812 */ /* 0x000fc800078ec0ff */
[----:B------:R-:W-:Y:S02]  /*a4bd0*/  @P2 LOP3.LUT R3, R3, 0x10000, RZ, 0xfc, !PT ;  /* 0x0001000003032812 */ /* 0x000fe400078efcff */
[----:B------:R-:W-:Y:S02]  /*a4be0*/  ISETP.GE.AND P0, PT, R138, UR12, PT ;  /* 0x0000000c8a007c0c */ /* 0x000fe4000bf06270 */
        /* <DEDUP_REMOVED lines=10> */
[----:B------:R-:W-:-:S04]  /*a4c90*/  @P1 LOP3.LUT R3, R3, 0x800000, RZ, 0xfc, !PT ;  /* 0x0080000003031812 */ /* 0x000fc800078efcff */
[----:B------:R-:W-:-:S04]  /*a4ca0*/  LOP3.LUT R3, R3, 0xfdffffff, RZ, 0xc0, !PT ;  /* 0xfdffffff03037812 */ /* 0x000fc800078ec0ff */
[----:B------:R-:W-:Y:S02]  /*a4cb0*/  @P0 LOP3.LUT R3, R3, 0x2000000, RZ, 0xfc, !PT ;  /* 0x0200000003030812 */ /* 0x000fe400078efcff */
[----:B------:R-:W-:Y:S02]  /*a4cc0*/  ISETP.GE.AND P0, PT, R134, UR4, PT ;  /* 0x0000000486007c0c */ /* 0x000fe4000bf06270 */
[----:B------:R-:W-:Y:S02]  /*a4cd0*/  ISETP.GE.AND P2, PT, R133, UR6, PT ;  /* 0x0000000685007c0c */ /* 0x000fe4000bf46270 */
[----:B------:R-:W-:Y:S02]  /*a4ce0*/  LOP3.LUT R3, R3, 0xf7ffffff, RZ, 0xc0, !PT ;  /* 0xf7ffffff03037812 */ /* 0x000fe400078ec0ff */
[----:B------:R-:W-:-:S07]  /*a4cf0*/  ISETP.GE.AND P1, PT, R132, UR8, PT ;  /* 0x0000000884007c0c */ /* 0x000fce000bf26270 */
[----:B------:R-:W-:Y:S02]  /*a4d00*/  @P0 LOP3.LUT R3, R3, 0x8000000, RZ, 0xfc, !PT ;  /* 0x0800000003030812 */ /* 0x000fe400078efcff */
[----:B------:R-:W-:Y:S02]  /*a4d10*/  ISETP.GE.AND P0, PT, R131, UR10, PT ;  /* 0x0000000a83007c0c */ /* 0x000fe4000bf06270 */
[----:B------:R-:W-:-:S04]  /*a4d20*/  LOP3.LUT R3, R3, 0xdfffffff, RZ, 0xc0, !PT ;  /* 0xdfffffff03037812 */ /* 0x000fc800078ec0ff */
[----:B------:R-:W-:Y:S02]  /*a4d30*/  @P2 LOP3.LUT R3, R3, 0x20000000, RZ, 0xfc, !PT ;  /* 0x2000000003032812 */ /* 0x000fe400078efcff */
[----:B------:R-:W-:Y:S02]  /*a4d40*/  ISETP.GE.AND P2, PT, R130, UR58, PT ;  /* 0x0000003a82007c0c */ /* 0x000fe4000bf46270 */
[----:B------:R-:W-:-:S03]  /*a4d50*/  LOP3.LUT R3, R3, 0xbfffffff, RZ, 0xc0, !PT ;  /* 0xbfffffff03037812 */ /* 0x000fc600078ec0ff */
[----:B------:R-:W-:Y:S02]  /*a4d60*/  @P0 LOP3.LUT R96, R96, 0x1, RZ, 0xfc, !PT ;  /* 0x0000000160600812 */ /* 0x000fe400078efcff */
        /* <DEDUP_REMOVED lines=14> */
[----:B------:R-:W-:Y:S02]  /*a4e50*/  LOP3.LUT R96, R96, 0xfffffdff, RZ, 0xc0, !PT ;  /* 0xfffffdff60607812 */ /* 0x000fe400078ec0ff */
[----:B------:R-:W-:Y:S02]  /*a4e60*/  R2UR UR44, R207 ;  /* 0x00000000cf2c72ca */ /* 0x000fe400000e0000 */
[----:B------:R-:W-:Y:S02]  /*a4e70*/  @P1 LOP3.LUT R96, R96, 0x200, RZ, 0xfc, !PT ;  /* 0x0000020060601812 */ /* 0x000fe400078efcff */
[----:B------:R-:W-:-:S02]  /*a4e80*/  ISETP.GE.AND P2, PT, R124, UR46, PT ;  /* 0x0000002e7c007c0c */ /* 0x000fc4000bf46270 */
[----:B------:R-:W-:-:S04]  /*a4e90*/  LOP3.LUT R96, R96, 0xfffff7ff, RZ, 0xc0, !PT ;  /* 0xfffff7ff60607812 */ /* 0x000fc800078ec0ff */
[----:B------:R-:W-:-:S03]  /*a4ea0*/  @P0 LOP3.LUT R96, R96, 0x800, RZ, 0xfc, !PT ;  /* 0x0000080060600812 */ /* 0x000fc600078efcff */
        /* <DEDUP_REMOVED lines=8> */
[----:B------:R-:W-:Y:S02]  /*a4f30*/  LOP3.LUT R96, R96, 0xfffeffff, RZ, 0xc0, !PT ;  /* 0xfffeffff60607812 */ /* 0x000fe400078ec0ff */
[----:B------:R-:W-:Y:S02]  /*a4f40*/  R2UR UR36, R203 ;  /* 0x00000000cb2472ca */ /* 0x000fe400000e0000 */
        /* <DEDUP_REMOVED lines=13> */
[----:B------:R-:W-:Y:S02]  /*a5020*/  LOP3.LUT R96, R96, 0xffbfffff, RZ, 0xc0, !PT ;  /* 0xffbfffff60607812 */ /* 0x000fe400078ec0ff */
[----:B------:R-:W-:Y:S02]  /*a5030*/  R2UR UR28, R199 ;  /* 0x00000000c71c72ca */ /* 0x000fe400000e0000 */
[----:B------:R-:W-:Y:S02]  /*a5040*/  @P2 LOP3.LUT R96, R96, 0x400000, RZ, 0xfc, !PT ;  /* 0x0040000060602812 */ /* 0x000fe400078efcff */
[----:B------:R-:W-:Y:S02]  /*a5050*/  ISETP.GE.AND P0, PT, R90, UR30, PT ;  /* 0x0000001e5a007c0c */ /* 0x000fe4000bf06270 */
[----:B------:R-:W-:-:S02]  /*a5060*/  LOP3.LUT R96, R96, 0xfeffffff, RZ, 0xc0, !PT ;  /* 0xfeffffff60607812 */ /* 0x000fc400078ec0ff */
[----:B------:R-:W-:Y:S02]  /*a5070*/  R2UR UR26, R198 ;  /* 0x00000000c61a72ca */ /* 0x000fe400000e0000 */
[----:B------:R-:W-:Y:S02]  /*a5080*/  @P1 LOP3.LUT R96, R96, 0x1000000, RZ, 0xfc, !PT ;  /* 0x0100000060601812 */ /* 0x000fe400078efcff */
[----:B------:R-:W-:Y:S02]  /*a5090*/  R2UR UR22, R196 ;  /* 0x00000000c41672ca */ /* 0x000fe400000e0000 */
[----:B------:R-:W-:Y:S02]  /*a50a0*/  ISETP.GE.AND P2, PT, R89, UR28, PT ;  /* 0x0000001c59007c0c */ /* 0x000fe4000bf46270 */
[----:B------:R-:W-:Y:S02]  /*a50b0*/  LOP3.LUT R96, R96, 0xfbffffff, RZ, 0xc0, !PT ;  /* 0xfbffffff60607812 */ /* 0x000fe400078ec0ff */
[----:B------:R-:W-:-:S02]  /*a50c0*/  R2UR UR24, R197 ;  /* 0x00000000c51872ca */ /* 0x000fc400000e0000 */
[----:B------:R-:W-:Y:S02]  /*a50d0*/  @P0 LOP3.LUT R96, R96, 0x4000000, RZ, 0xfc, !PT ;  /* 0x0400000060600812 */ /* 0x000fe400078efcff */
[----:B------:R-:W-:Y:S02]  /*a50e0*/  ISETP.GE.AND P1, PT, R88, UR26, PT ;  /* 0x0000001a58007c0c */ /* 0x000fe4000bf26270 */
[----:B------:R-:W-:Y:S02]  /*a50f0*/  R2UR UR20, R195 ;  /* 0x00000000c31472ca */ /* 0x000fe400000e0000 */
[----:B------:R-:W-:-:S04]  /*a5100*/  LOP3.LUT R96, R96, 0xefffffff, RZ, 0xc0, !PT ;  /* 0xefffffff60607812 */ /* 0x000fc800078ec0ff */
[----:B------:R-:W-:Y:S02]  /*a5110*/  @P2 LOP3.LUT R96, R96, 0x10000000, RZ, 0xfc, !PT ;  /* 0x1000000060602812 */ /* 0x000fe400078efcff */
[----:B------:R-:W-:Y:S02]  /*a5120*/  ISETP.GE.AND P2, PT, R86, UR22, PT ;  /* 0x0000001656007c0c */ /* 0x000fe4000bf46270 */
[----:B------:R-:W-:Y:S02]  /*a5130*/  ISETP.GE.AND P0, PT, R87, UR24, PT ;  /* 0x0000001857007c0c */ /* 0x000fe4000bf06270 */
[----:B------:R-:W-:Y:S02]  /*a5140*/  R2UR UR18, R194 ;  /* 0x00000000c21272ca */ /* 0x000fe400000e0000 */
[----:B------:R-:W-:-:S04]  /*a5150*/  LOP3.LUT R96, R96, 0xbfffffff, RZ, 0xc0, !PT ;  /* 0xbfffffff60607812 */ /* 0x000fc800078ec0ff */
[----:B------:R-:W-:Y:S02]  /*a5160*/  @P1 LOP3.LUT R96, R96, 0x40000000, RZ, 0xfc, !PT ;  /* 0x4000000060601812 */ /* 0x000fe400078efcff */
[----:B------:R-:W-:Y:S02]  /*a5170*/  ISETP.GE.AND P1, PT, R85, UR20, PT ;  /* 0x0000001455007c0c */ /* 0x000fe4000bf26270 */
[----:B------:R-:W-:Y:S02]  /*a5180*/  R2UR UR16, R193 ;  /* 0x00000000c11072ca */ /* 0x000fe400000e0000 */
[----:B------:R-:W-:Y:S02]  /*a5190*/  LOP3.LUT R96, R96, 0x7fffffff, RZ, 0xc0, !PT ;  /* 0x7fffffff60607812 */ /* 0x000fe400078ec0ff */
[----:B------:R-:W-:Y:S02]  /*a51a0*/  @P2 LOP3.LUT R97, R97, 0x1, RZ, 0xfc, !PT ;  /* 0x0000000161612812 */ /* 0x000fe400078efcff */
[----:B------:R-:W-:-:S02]  /*a51b0*/  @P0 LOP3.LUT R96, R96, 0x80000000, RZ, 0xfc, !PT ;  /* 0x8000000060600812 */ /* 0x000fc400078efcff */
[----:B------:R-:W-:Y:S02]  /*a51c0*/  ISETP.GE.AND P0, PT, R84, UR18, PT ;  /* 0x0000001254007c0c */ /* 0x000fe4000bf06270 */
[----:B------:R-:W-:Y:S02]  /*a51d0*/  LOP3.LUT R97, R97, 0xfffffffb, RZ, 0xc0, !PT ;  /* 0xfffffffb61617812 */ /* 0x000fe400078ec0ff */
[----:B------:R-:W-:Y:S02]  /*a51e0*/  R2UR UR14, R192 ;  /* 0x00000000c00e72ca */ /* 0x000fe400000e0000 */
[----:B------:R-:W-:Y:S02]  /*a51f0*/  @P1 LOP3.LUT R97, R97, 0x4, RZ, 0xfc, !PT ;  /* 0x0000000461611812 */ /* 0x000fe400078efcff */
[----:B------:R-:W-:Y:S02]  /*a5200*/  ISETP.GE.AND P2, PT, R83, UR16, PT ;  /* 0x0000001053007c0c */ /* 0x000fe4000bf46270 */
[----:B------:R-:W-:-:S02]  /*a5210*/  LOP3.LUT R97, R97, 0xffffffef, RZ, 0xc0, !PT ;  /* 0xffffffef61617812 */ /* 0x000fc400078ec0ff */
        /* <DEDUP_REMOVED lines=25> */
[----:B------:R-:W-:-:S02]  /*a53b0*/  R2UR UR61, R186 ;  /* 0x00000000ba3d72ca */ /* 0x000fc400000e0000 */
[----:B------:R-:W-:Y:S02]  /*a53c0*/  LOP3.LUT R97, R97, 0xfffdffff, RZ, 0xc0, !PT ;  /* 0xfffdffff61617812 */ /* 0x000fe400078ec0ff */
[----:B------:R-:W-:Y:S02]  /*a53d0*/  R2UR UR6, R183 ;  /* 0x00000000b70672ca */ /* 0x000fe400000e0000 */
[----:B------:R-:W-:-:S03]  /*a53e0*/  @P1 LOP3.LUT R97, R97, 0x20000, RZ, 0xfc, !PT ;  /* 0x0002000061611812 */ /* 0x000fc600078efcff */
[----:B------:R-:W-:Y:S02]  /*a53f0*/  ISETP.GE.AND P1, PT, R75, UR60, PT ;  /* 0x0000003c4b007c0c */ /* 0x000fe4000bf26270 */
[----:B------:R-:W-:Y:S02]  /*a5400*/  R2UR UR8, R182 ;  /* 0x00000000b60872ca */ /* 0x000fe400000e0000 */
[----:B------:R-:W-:Y:S02]  /*a5410*/  ISETP.GE.AND P0, PT, R76, UR61, PT ;  /* 0x0000003d4c007c0c */ /* 0x000fe4000bf06270 */
[----:B------:R-:W-:Y:S02]  /*a5420*/  LOP3.LUT R4, R4, 0xffbfffff, RZ, 0xc0, !PT ;  /* 0xffbfffff04047812 */ /* 0x000fe400078ec0ff */
[----:B------:R-:W-:-:S05]  /*a5430*/  R2UR UR10, R181 ;  /* 0x00000000b50a72ca */ /* 0x000fca00000e0000 */
[----:B------:R-:W-:Y:S02]  /*a5440*/  @P1 LOP3.LUT R4, R4, 0x400000, RZ, 0xfc, !PT ;  /* 0x0040000004041812 */ /* 0x000fe400078efcff */
[----:B------:R-:W-:Y:S02]  /*a5450*/  ISETP.GE.AND P1, PT, R73, UR6, PT ;  /* 0x0000000649007c0c */ /* 0x000fe4000bf26270 */
[----:B------:R-:W-:-:S04]  /*a5460*/  LOP3.LUT R97, R97, 0xfffbffff, RZ, 0xc0, !PT ;  /* 0xfffbffff61617812 */ /* 0x000fc800078ec0ff */
[----:B------:R-:W-:Y:S02]  /*a5470*/  @P0 LOP3.LUT R97, R97, 0x40000, RZ, 0xfc, !PT ;  /* 0x0004000061610812 */ /* 0x000fe400078efcff */
[----:B------:R-:W-:Y:S02]  /*a5480*/  ISETP.GE.AND P0, PT, R72, UR8, PT ;  /* 0x0000000848007c0c */ /* 0x000fe4000bf06270 */
[----:B------:R-:W-:-:S03]  /*a5490*/  R2UR UR58, R180 ;  /* 0x00000000b43a72ca */ /* 0x000fc600000e0000 */
        /* <DEDUP_REMOVED lines=14> */
[----:B------:R-:W-:-:S02]  /*a5580*/  R2UR UR48, R175 ;  /* 0x00000000af3072ca */ /* 0x000fc400000e0000 */
[----:B------:R-:W-:Y:S02]  /*a5590*/  LOP3.LUT R98, R98, 0xfdffffff, RZ, 0xc0, !PT ;  /* 0xfdffffff62627812 */ /* 0x000fe400078ec0ff */
[----:B------:R-:W-:Y:S02]  /*a55a0*/  R2UR UR50, R176 ;  /* 0x00000000b03272ca */ /* 0x000fe400000e0000 */
        /* <DEDUP_REMOVED lines=57> */
[----:B------:R-:W-:-:S04]  /*a5940*/  LOP3.LUT R99, R99, 0xfeffffff, RZ, 0xc0, !PT ;  /* 0xfeffffff63637812 */ /* 0x000fc800078ec0ff */
[----:B------:R-:W-:Y:S02]  /*a5950*/  @P0 LOP3.LUT R99, R99, 0x1000000, RZ, 0xfc, !PT ;  /* 0x0100000063630812 */ /* 0x000fe400078efcff */
[----:B------:R-:W-:Y:S02]  /*a5960*/  ISETP.GE.AND P1, PT, R52, UR22, PT ;  /* 0x0000001634007c0c */ /* 0x000fe4000bf26270 */
[----:B------:R-:W-:Y:S02]  /*a5970*/  R2UR UR16, R159 ;  /* 0x000000009f1072ca */ /* 0x000fe400000e0000 */
        /* <DEDUP_REMOVED lines=8> */
[----:B------:R-:W-:-:S04]  /*a5a00*/  @P3 LOP3.LUT R100, R100, 0x2, RZ, 0xfc, !PT ;  /* 0x0000000264643812 */ /* 0x000fc800078efcff */
[----:B------:R-:W-:-:S04]  /*a5a10*/  LOP3.LUT R100, R100, 0xfffffff7, RZ, 0xc0, !PT ;  /* 0xfffffff764647812 */ /* 0x000fc800078ec0ff */
[----:B------:R-:W-:Y:S02]  /*a5a20*/  @P1 LOP3.LUT R100, R100, 0x8, RZ, 0xfc, !PT ;  /* 0x0000000864641812 */ /* 0x000fe400078efcff */
[----:B------:R-:W-:Y:S02]  /*a5a30*/  ISETP.GE.AND P1, PT, R44, UR5, PT ;  /* 0x000000052c007c0c */ /* 0x000fe4000bf26270 */
[----:B------:R-:W-:-:S11]  /*a5a40*/  LOP3.LUT R100, R100, 0xffffbfff, RZ, 0xc0, !PT ;  /* 0xffffbfff64647812 */ /* 0x000fd600078ec0ff */
        /* <DEDUP_REMOVED lines=25> */
[----:B------:R-:W-:-:S13]  /*a5be0*/  ISETP.GE.AND P1, PT, R35, UR23, PT ;  /* 0x0000001723007c0c */ /* 0x000fda000bf26270 */
        /* <DEDUP_REMOVED lines=38> */
[----:B------:R-:W-:Y:S01]  /*a5e50*/  LOP3.LUT R101, R101, 0xbfffffff, RZ, 0xc0, !PT ;  /* 0xbfffffff65657812 */ /* 0x000fe200078ec0ff */
[----:B------:R1:W-:Y:S10]  /*a5e60*/  STL.64 [R1+0x8f8], R14 ;  /* 0x0008f80e01007387 */ /* 0x0003f40000100a00 */
[----:B------:R-:W-:-:S02]  /*a5e70*/  @P1 LOP3.LUT R101, R101, 0x40000000, RZ, 0xfc, !PT ;  /* 0x4000000065651812 */ /* 0x000fc400078efcff */
[----:B------:R-:W-:Y:S01]  /*a5e80*/  ISETP.GE.AND P1, PT, R21, UR51, PT ;  /* 0x0000003315007c0c */ /* 0x000fe2000bf26270 */
[C---:B-1----:R-:W-:Y:S01]  /*a5e90*/  VIADD R15, R225.reuse, 0xec ;  /* 0x000000ece10f7836 */ /* 0x042fe20000000000 */
[----:B------:R-:W-:-:S11]  /*a5ea0*/  IADD3 R14, R225, 0xed, RZ ;  /* 0x000000ede10e7810 */ /* 0x000fd60007ffe0ff */
[----:B------:R-:W-:Y:S02]  /*a5eb0*/  @P1 LOP3.LUT R102, R102, 0x2, RZ, 0xfc, !PT ;  /* 0x0000000266661812 */ /* 0x000fe400078efcff */
[----:B------:R-:W-:Y:S02]  /*a5ec0*/  ISETP.GE.AND P1, PT, R15, UR53, PT ;  /* 0x000000350f007c0c */ /* 0x000fe4000bf26270 */
[----:B------:R-:W-:Y:S01]  /*a5ed0*/  LOP3.LUT R102, R102, 0xfffffffb, RZ, 0xc0, !PT ;  /* 0xfffffffb66667812 */ /* 0x000fe200078ec0ff */
[----:B------:R-:W-:-:S10]  /*a5ee0*/  VIADD R13, R225, 0xee ;  /* 0x000000eee10d7836 */ /* 0x000fd40000000000 */
[----:B------:R-:W-:Y:S02]  /*a5ef0*/  @P1 LOP3.LUT R102, R102, 0x4, RZ, 0xfc, !PT ;  /* 0x0000000466661812 */ /* 0x000fe400078efcff */
[----:B------:R-:W-:Y:S02]  /*a5f00*/  ISETP.GE.AND P1, PT, R14, UR55, PT ;  /* 0x000000370e007c0c */ /* 0x000fe4000bf26270 */
[----:B------:R-:W-:Y:S02]  /*a5f10*/  LOP3.LUT R100, R100, 0xffffefff, RZ, 0xc0, !PT ;  /* 0xffffefff64647812 */ /* 0x000fe400078ec0ff */
[----:B------:R-:W-:-:S09]  /*a5f20*/  R2UR UR14, R158 ;  /* 0x000000009e0e72ca */ /* 0x000fd200000e0000 */
[----:B------:R-:W-:Y:S02]  /*a5f30*/  @P1 LOP3.LUT R100, R100, 0x1000, RZ, 0xfc, !PT ;  /* 0x0000100064641812 */ /* 0x000fe400078efcff */
[----:B------:R-:W-:Y:S02]  /*a5f40*/  ISETP.GE.AND P1, PT, R13, UR57, PT ;  /* 0x000000390d007c0c */ /* 0x000fe4000bf26270 */
[----:B------:R-:W-:Y:S02]  /*a5f50*/  R2UR UR20, R161 ;  /* 0x00000000a11472ca */ /* 0x000fe400000e0000 */
[----:B------:R-:W-:Y:S01]  /*a5f60*/  LOP3.LUT R100, R100, 0xfffffbff, RZ, 0xc0, !PT ;  /* 0xfffffbff64647812 */ /* 0x000fe200078ec0ff */
[----:B---3--:R1:W-:Y:S01]  /*a5f70*/  STSM.16.M88.4 [R0], R8 ;  /* 0x0000000800007844 */ /* 0x0083e20000000200 */
[----:B------:R-:W-:Y:S01]  /*a5f80*/  ISETP.GE.AND P3, PT, R48, UR14, PT ;  /* 0x0000000e30007c0c */ /* 0x000fe2000bf66270 */
[----:B------:R-:W-:-:S06]  /*a5f90*/  NOP ;  /* 0x0000000000007918 */ /* 0x000fcc0000000000 */
[----:B------:R-:W-:Y:S01]  /*a5fa0*/  @P1 LOP3.LUT R100, R100, 0x400, RZ, 0xfc, !PT ;  /* 0x0000040064641812 */ /* 0x000fe200078efcff */
[----:B------:R-:W-:Y:S01]  /*a5fb0*/  VIADD R51, R225, 0xcd ;  /* 0x000000cde1337836 */ /* 0x000fe20000000000 */
[----:B------:R-:W-:Y:S01]  /*a5fc0*/  ISETP.GE.AND P1, PT, R5, UR59, PT ;  /* 0x0000003b05007c0c */ /* 0x000fe2000bf26270 */
[----:B------:R-:W2:Y:S01]  /*a5fd0*/  LDS.128 R232, [R0] ;  /* 0x0000000000e87984 */ /* 0x000ea20000000c00 */
[----:B------:R-:W-:Y:S02]  /*a5fe0*/  R2UR UR12, R157 ;  /* 0x000000009d0c72ca */ /* 0x000fe400000e0000 */
[----:B------:R-:W-:Y:S01]  /*a5ff0*/  R2UR UR14, R220 ;  /* 0x00000000dc0e72ca */ /* 0x000fe200000e0000 */
[----:B------:R-:W-:Y:S01]  /*a6000*/  VIADD R47, R225, 0xd1 ;  /* 0x000000d1e12f7836 */ /* 0x000fe20000000000 */
[----:B------:R-:W-:Y:S01]  /*a6010*/  ISETP.GE.AND P0, PT, R51, UR20, PT ;  /* 0x0000001433007c0c */ /* 0x000fe2000bf06270 */
[----:B------:R-:W-:Y:S01]  /*a6020*/  VIADD R45, R225, 0xd3 ;  /* 0x000000d3e12d7836 */ /* 0x000fe20000000000 */
[----:B------:R-:W-:Y:S01]  /*a6030*/  LOP3.LUT R98, R98, 0xfffff7ff, RZ, 0xc0, !PT ;  /* 0xfffff7ff62627812 */ /* 0x000fe200078ec0ff */
[----:B-1----:R-:W3:Y:S01]  /*a6040*/  LDL.LU R9, [R1+0x11fc] ;  /* 0x0011fc0001097983 */ /* 0x002ee20000300800 */
[----:B------:R-:W-:-:S03]  /*a6050*/  R2UR UR61, R156 ;  /* 0x000000009c3d72ca */ /* 0x000fc600000e0000 */
[----:B------:R-:W-:Y:S01]  /*a6060*/  @P1 LOP3.LUT R98, R98, 0x800, RZ, 0xfc, !PT ;  /* 0x0000080062621812 */ /* 0x000fe200078efcff */
[----:B------:R-:W3:Y:S01]  /*a6070*/  LDL.LU R10, [R1+0x884] ;  /* 0x00088400010a7983 */ /* 0x000ee20000300800 */
[----:B------:R-:W-:Y:S02]  /*a6080*/  ISETP.GE.AND P4, PT, R47, UR12, PT ;  /* 0x0000000c2f007c0c */ /* 0x000fe4000bf86270 */
[----:B------:R-:W-:Y:S01]  /*a6090*/  ISETP.GE.AND P1, PT, R226, UR14, PT ;  /* 0x0000000ee2007c0c */ /* 0x000fe2000bf26270 */
[----:B------:R-:W3:Y:S01]  /*a60a0*/  LDL.LU R11, [R1+0x88c] ;  /* 0x00088c00010b7983 */ /* 0x000ee20000300800 */
[----:B------:R-:W-:Y:S02]  /*a60b0*/  R2UR UR12, R222 ;  /* 0x00000000de0c72ca */ /* 0x000fe400000e0000 */
[----:B------:R-:W-:Y:S01]  /*a60c0*/  LOP3.LUT R99, R99, 0x7fffffff, RZ, 0xc0, !PT ;  /* 0x7fffffff63637812 */ /* 0x000fe200078ec0ff */
[----:B------:R-:W4:Y:S01]  /*a60d0*/  LDL.LU R20, [R1+0x14a4] ;  /* 0x0014a40001147983 */ /* 0x000f220000300800 */
[----:B------:R-:W-:-:S02]  /*a60e0*/  R2UR UR60, R155 ;  /* 0x000000009b3c72ca */ /* 0x000fc400000e0000 */
[----:B------:R-:W-:Y:S01]  /*a60f0*/  @P0 LOP3.LUT R99, R99, 0x80000000, RZ, 0xfc, !PT ;  /* 0x8000000063630812 */ /* 0x000fe200078efcff */
[----:B------:R-:W3:Y:S01]  /*a6100*/  LDL.LU R8, [R1+0x11f4] ;  /* 0x0011f40001087983 */ /* 0x000ee20000300800 */
[C---:B------:R-:W-:Y:S02]  /*a6110*/  LOP3.LUT P0, RZ, R3.reuse, 0x10, RZ, 0xc0, !PT ;  /* 0x0000001003ff7812 */ /* 0x040fe4000780c0ff */
[----:B------:R-:W-:Y:S02]  /*a6120*/  LOP3.LUT R3, R3, 0xffffffbf, RZ, 0xc0, !PT ;  /* 0xffffffbf03037812 */ /* 0x000fe400078ec0ff */
[----:B------:R-:W-:Y:S02]  /*a6130*/  ISETP.GE.AND P6, PT, R45, UR61, PT ;  /* 0x0000003d2d007c0c */ /* 0x000fe4000bfc6270 */
[----:B------:R-:W-:Y:S02]  /*a6140*/  @P1 LOP3.LUT R3, R3, 0x40, RZ, 0xfc, !PT ;  /* 0x0000004003031812 */ /* 0x000fe400078efcff */
[----:B------:R-:W-:-:S02]  /*a6150*/  ISETP.LT.AND P1, PT, R228, UR12, !P0 ;  /* 0x0000000ce4007c0c */ /* 0x000fc4000c721270 */
[----:B------:R-:W-:Y:S02]  /*a6160*/  R2UR UR61, R221 ;  /* 0x00000000dd3d72ca */ /* 0x000fe400000e0000 */
[----:B------:R-:W-:Y:S02]  /*a6170*/  IADD3 R46, R225, 0xd2, RZ ;  /* 0x000000d2e12e7810 */ /* 0x000fe40007ffe0ff */
[----:B------:R-:W-:Y:S02]  /*a6180*/  LOP3.LUT R3, R3, 0xefffffff, RZ, 0xc0, !PT ;  /* 0xefffffff03037812 */ /* 0x000fe400078ec0ff */
[----:B------:R-:W-:Y:S02]  /*a6190*/  ISETP.GE.AND P5, PT, R46, UR60, PT ;  /* 0x0000003c2e007c0c */ /* 0x000fe4000bfa6270 */
[----:B------:R-:W-:Y:S01]  /*a61a0*/  R2UR UR60, R219 ;  /* 0x00000000db3c72ca */ /* 0x000fe200000e0000 */
[----:B--2---:R-:W-:Y:S02]  /*a61b0*/  STL.64 [R1+0x8e0], R232 ;  /* 0x0008e0e801007387 */ /* 0x004fe40000100a00 */
[----:B------:R-:W-:-:S02]  /*a61c0*/  @P1 LOP3.LUT R3, R3, 0x10000000, RZ, 0xfc, !PT ;  /* 0x1000000003031812 */ /* 0x000fc400078efcff */
[----:B------:R-:W-:Y:S01]  /*a61d0*/  ISETP.LT.AND P1, PT, R227, UR61, !P0 ;  /* 0x0000003de3007c0c */ /* 0x000fe2000c721270 */
[----:B------:R-:W-:Y:S01]  /*a61e0*/  STL.64 [R1+0x8e8], R234 ;  /* 0x0008e8ea01007387 */ /* 0x000fe20000100a00 */
[----:B------:R-:W-:Y:S02]  /*a61f0*/  LOP3.LUT R3, R3, 0xfbffffff, RZ, 0xc0, !PT ;  /* 0xfbffffff03037812 */ /* 0x000fe400078ec0ff */
[----:B------:R-:W-:-:S04]  /*a6200*/  R2UR UR4, R184 ;  /* 0x00000000b80472ca */ /* 0x000fc800000e0000 */
[----:B------:R-:W-:Y:S02]  /*a6210*/  ISETP.LT.AND P0, PT, R226, UR60, !P0 ;  /* 0x0000003ce2007c0c */ /* 0x000fe4000c701270 */
[----:B------:R-:W-:Y:S02]  /*a6220*/  R2UR UR61, R224 ;  /* 0x00000000e03d72ca */ /* 0x000fe400000e0000 */
[----:B------:R-:W-:Y:S02]  /*a6230*/  R2UR UR60, R223 ;  /* 0x00000000df3c72ca */ /* 0x000fe400000e0000 */
[----:B------:R-:W-:Y:S01]  /*a6240*/  @P1 LOP3.LUT R3, R3, 0x4000000, RZ, 0xfc, !PT ;  /* 0x0400000003031812 */ /* 0x000fe200078efcff */
[----:B------:R-:W-:-:S03]  /*a6250*/  VIADD R74, R225, 0xb6 ;  /* 0x000000b6e14a7836 */ /* 0x000fc60000000000 */
[----:B------:R-:W-:Y:S02]  /*a6260*/  LOP3.LUT R3, R3, 0xfeffffff, RZ, 0xc0, !PT ;  /* 0xfeffffff03037812 */ /* 0x000fe400078ec0ff */
[C---:B------:R-:W-:Y:S02]  /*a6270*/  LOP3.LUT P1, RZ, R4.reuse, 0x400000, RZ, 0xc0, !PT ;  /* 0x0040000004ff7812 */ /* 0x040fe4000782c0ff */
[----:B------:R-:W-:Y:S02]  /*a6280*/  @P0 LOP3.LUT R3, R3, 0x1000000, RZ, 0xfc, !PT ;  /* 0x0100000003030812 */ /* 0x000fe400078efcff */
[----:B------:R-:W-:Y:S02]  /*a6290*/  LOP3.LUT P0, RZ, R4, 0x200000, RZ, 0xc0, !PT ;  /* 0x0020000004ff7812 */ /* 0x000fe4000780c0ff */
[----:B------:R-:W-:Y:S01]  /*a62a0*/  ISETP.GE.AND P2, PT, R74, UR4, PT ;  /* 0x000000044a007c0c */ /* 0x000fe2000bf46270 */
[----:B------:R-:W-:Y:S01]  /*a62b0*/  ULDC UR4, c[0x0][0x228] ;  /* 0x00008a0000047ab9 */ /* 0x000fe20000000800 */
[----:B------:R-:W-:Y:S01]  /*a62c0*/  NOP ;  /* 0x0000000000007918 */ /* 0x000fe20000000000 */
[----:B------:R-:W-:Y:S01]  /*a62d0*/  LOP3.LUT R2, R2, 0xf7ffffff, RZ, 0xc0, !PT ;  /* 0xf7ffffff02027812 */ /* 0x000fe200078ec0ff */
[----:B------:R-:W-:Y:S01]  /*a62e0*/  ULDC UR5, c[0x0][0x22c] ;  /* 0x00008b0000057ab9 */ /* 0x000fe20000000800 */
[----:B------:R-:W-:Y:S01]  /*a62f0*/  STL [R1+0x361c], R112 ;  /* 0x00361c7001007387 */ /* 0x000fe20000100800 */
[----:B------:R-:W-:-:S05]  /*a6300*/  LOP3.LUT R4, R4, 0xffefffff, RZ, 0xc0, !PT ;  /* 0xffefffff04047812 */ /* 0x000fca00078ec0ff */
[----:B------:R-:W-:Y:S01]  /*a6310*/  @P0 LOP3.LUT R2, R2, 0x8000000, RZ, 0xfc, !PT ;  /* 0x0800000002020812 */ /* 0x000fe200078efcff */
[----:B------:R-:W-:Y:S01]  /*a6320*/  STL [R1+0x3618], R113 ;  /* 0x0036187101007387 */ /* 0x000fe20000100800 */
[----:B------:R-:W-:Y:S02]  /*a6330*/  LOP3.LUT P0, RZ, R3, 0x40, RZ, 0xc0, !PT ;  /* 0x0000004003ff7812 */ /* 0x000fe4000780c0ff */
[----:B------:R-:W-:Y:S01]  /*a6340*/  LOP3.LUT R2, R2, 0xfbffffff, RZ, 0xc0, !PT ;  /* 0xfbffffff02027812 */ /* 0x000fe200078ec0ff */
[----:B------:R-:W-:Y:S01]  /*a6350*/  STL [R1+0x3614], R7 ;  /* 0x0036140701007387 */ /* 0x000fe20000100800 */
[----:B------:R-:W-:Y:S01]  /*a6360*/  ISETP.LT.AND P0, PT, R225, UR5, !P0 ;  /* 0x00000005e1007c0c */ /* 0x000fe2000c701270 */
[----:B------:R-:W-:Y:S01]  /*a6370*/  ULDC UR5, c[0x0][0x22c] ;  /* 0x00008b0000057ab9 */ /* 0x000fe20000000800 */
[----:B------:R-:W-:Y:S01]  /*a6380*/  @P1 LOP3.LUT R2, R2, 0x4000000, RZ, 0xfc, !PT ;  /* 0x0400000002021812 */ /* 0x000fe200078efcff */
[----:B------:R-:W-:Y:S01]  /*a6390*/  STL [R1+0x3610], R114 ;  /* 0x0036107201007387 */ /* 0x000fe20000100800 */
[----:B------:R-:W-:-:S02]  /*a63a0*/  LOP3.LUT P1, RZ, R96, 0x40, RZ, 0xc0, !PT ;  /* 0x0000004060ff7812 */ /* 0x000fc4000782c0ff */
[----:B------:R-:W-:Y:S01]  /*a63b0*/  LOP3.LUT R2, R2, 0xfdffffff, RZ, 0xc0, !PT ;  /* 0xfdffffff02027812 */ /* 0x000fe200078ec0ff */
[----:B------:R-:W-:Y:S03]  /*a63c0*/  STL [R1+0x360c], R115 ;  /* 0x00360c7301007387 */ /* 0x000fe60000100800 */
[----:B------:R-:W-:Y:S01]  /*a63d0*/  @P2 LOP3.LUT R2, R2, 0x2000000, RZ, 0xfc, !PT ;  /* 0x0200000002022812 */ /* 0x000fe200078efcff */
[----:B------:R-:W-:Y:S01]  /*a63e0*/  STL [R1+0x3608], R16 ;  /* 0x0036081001007387 */ /* 0x000fe20000100800 */
[----:B------:R-:W-:Y:S02]  /*a63f0*/  LOP3.LUT P2, RZ, R96, 0x10, RZ, 0xc0, !PT ;  /* 0x0000001060ff7812 */ /* 0x000fe4000784c0ff */
[----:B------:R-:W-:Y:S01]  /*a6400*/  LOP3.LUT R2, R2, 0xfeffffff, RZ, 0xc0, !PT ;  /* 0xfeffffff02027812 */ /* 0x000fe200078ec0ff */
[----:B------:R-:W-:Y:S03]  /*a6410*/  STL [R1+0x3604], R17 ;  /* 0x0036041101007387 */ /* 0x000fe60000100800 */
[----:B------:R-:W-:Y:S01]  /*a6420*/  @P3 LOP3.LUT R2, R2, 0x1000000, RZ, 0xfc, !PT ;  /* 0x0100000002023812 */ /* 0x000fe200078efcff */
[----:B------:R-:W-:Y:S01]  /*a6430*/  STL [R1+0x3600], R18 ;  /* 0x0036001201007387 */ /* 0x000fe20000100800 */
[----:B------:R-:W-:-:S02]  /*a6440*/  LOP3.LUT P3, RZ, R96, 0x2, RZ, 0xc0, !PT ;  /* 0x0000000260ff7812 */ /* 0x000fc4000786c0ff */
[----:B------:R-:W-:Y:S01]  /*a6450*/  LOP3.LUT R2, R2, 0xff7fffff, RZ, 0xc0, !PT ;  /* 0xff7fffff02027812 */ /* 0x000fe200078ec0ff */
[----:B------:R-:W-:Y:S03]  /*a6460*/  STL [R1+0x35fc], R19 ;  /* 0x0035fc1301007387 */ /* 0x000fe60000100800 */
[----:B------:R-:W-:Y:S01]  /*a6470*/  @P4 LOP3.LUT R2, R2, 0x800000, RZ, 0xfc, !PT ;  /* 0x0080000002024812 */ /* 0x000fe200078efcff */
[----:B------:R-:W-:Y:S03]  /*a6480*/  STL [R1+0x35f8], R116 ;  /* 0x0035f87401007387 */ /* 0x000fe60000100800 */
[----:B------:R-:W-:Y:S01]  /*a6490*/  LOP3.LUT R2, R2, 0xffbfffff, RZ, 0xc0, !PT ;  /* 0xffbfffff02027812 */ /* 0x000fe200078ec0ff */
[----:B------:R-:W-:Y:S03]  /*a64a0*/  STL [R1+0x35f4], R117 ;  /* 0x0035f47501007387 */ /* 0x000fe60000100800 */
[----:B------:R-:W-:Y:S01]  /*a64b0*/  @P5 LOP3.LUT R2, R2, 0x400000, RZ, 0xfc, !PT ;  /* 0x0040000002025812 */ /* 0x000fe200078efcff */
[----:B------:R-:W-:Y:S03]  /*a64c0*/  STL [R1+0x35f0], R118 ;  /* 0x0035f07601007387 */ /* 0x000fe60000100800 */
        /* <DEDUP_REMOVED lines=10> */
[C---:B------:R-:W-:Y:S01]  /*a6570*/  LOP3.LUT P5, RZ, R3.reuse, 0x200000, RZ, 0xc0, !PT ;  /* 0x0020000003ff7812 */ /* 0x040fe200078ac0ff */
[----:B------:R-:W-:Y:S01]  /*a6580*/  STL [R1+0x35dc], R3 ;  /* 0x0035dc0301007387 */ /* 0x000fe20000100800 */
[----:B------:R-:W-:-:S02]  /*a6590*/  LOP3.LUT P4, RZ, R3, 0x80000000, RZ, 0xc0, !PT ;  /* 0x8000000003ff7812 */ /* 0x000fc4000788c0ff */
[----:B------:R-:W-:Y:S01]  /*a65a0*/  @P6 LOP3.LUT R4, R4, 0x100000, RZ, 0xfc, !PT ;  /* 0x0010000004046812 */ /* 0x000fe200078efcff */
[----:B------:R-:W4:Y:S01]  /*a65b0*/  LDL.LU R21, [R1+0x14ac] ;  /* 0x0014ac0001157983 */ /* 0x000f220000300800 */
[----:B------:R-:W-:Y:S02]  /*a65c0*/  LOP3.LUT P6, RZ, R3, 0x20000, RZ, 0xc0, !PT ;  /* 0x0002000003ff7812 */ /* 0x000fe400078cc0ff */
[----:B------:R-:W-:Y:S01]  /*a65d0*/  LOP3.LUT R4, R4, 0xffdfffff, RZ, 0xc0, !PT ;  /* 0xffdfffff04047812 */ /* 0x000fe200078ec0ff */
[----:B------:R-:W4:Y:S04]  /*a65e0*/  LDL.LU R22, [R1+0x1054] ;  /* 0x0010540001167983 */ /* 0x000f280000300800 */
[----:B------:R-:W4:Y:S04]  /*a65f0*/  LDL.LU R23, [R1+0x105c] ;  /* 0x00105c0001177983 */ /* 0x000f280000300800 */
[----:B---3--:R-:W-:Y:S01]  /*a6600*/  STSM.16.M88.4 [R0], R8 ;  /* 0x0000000800007844 */ /* 0x008fe20000000200 */
[----:B------:R-:W-:-:S03]  /*a6610*/  NOP ;  /* 0x0000000000007918 */ /* 0x000fc60000000000 */
[----:B------:R-:W1:Y:S01]  /*a6620*/  LDS.128 R8, [R0] ;  /* 0x0000000000087984 */ /* 0x000e620000000c00 */
[----:B------:R-:W-:-:S03]  /*a6630*/  NOP ;  /* 0x0000000000007918 */ /* 0x000fc60000000000 */
[----:B------:R-:W2:Y:S01]  /*a6640*/  LDL.LU R12, [R1+0x15b4] ;  /* 0x0015b400010c7983 */ /* 0x000ea20000300800 */
[----:B------:R-:W-:Y:S02]  /*a6650*/  @P6 LOP3.LUT R4, R4, 0x200000, RZ, 0xfc, !PT ;  /* 0x0020000004046812 */ /* 0x000fe400078efcff */
[----:B------:R-:W-:Y:S02]  /*a6660*/  LOP3.LUT P6, RZ, R3, 0x8000, RZ, 0xc0, !PT ;  /* 0x0000800003ff7812 */ /* 0x000fe400078cc0ff */
[----:B------:R-:W-:-:S11]  /*a6670*/  LOP3.LUT R4, R4, 0xffbfffff, RZ, 0xc0, !PT ;  /* 0xffbfffff04047812 */ /* 0x000fd600078ec0ff */
[----:B------:R-:W-:Y:S02]  /*a6680*/  @P6 LOP3.LUT R4, R4, 0x400000, RZ, 0xfc, !PT ;  /* 0x0040000004046812 */ /* 0x000fe400078efcff */
[----:B------:R-:W-:Y:S02]  /*a6690*/  LOP3.LUT P6, RZ, R3, 0x2000, RZ, 0xc0, !PT ;  /* 0x0000200003ff7812 */ /* 0x000fe400078cc0ff */
[----:B------:R-:W-:-:S11]  /*a66a0*/  LOP3.LUT R4, R4, 0xff7fffff, RZ, 0xc0, !PT ;  /* 0xff7fffff04047812 */ /* 0x000fd600078ec0ff */
[----:B------:R-:W-:Y:S01]  /*a66b0*/  @P6 LOP3.LUT R4, R4, 0x800000, RZ, 0xfc, !PT ;  /* 0x0080000004046812 */ /* 0x000fe200078efcff */
[----:B-1----:R1:W-:Y:S01]  /*a66c0*/  STL.64 [R1+0x880], R8 ;  /* 0x0008800801007387 */ /* 0x0023e20000100a00 */
[----:B------:R-:W-:Y:S02]  /*a66d0*/  LOP3.LUT P6, RZ, R3, 0x800, RZ, 0xc0, !PT ;  /* 0x0000080003ff7812 */ /* 0x000fe400078cc0ff */
[----:B------:R-:W-:Y:S01]  /*a66e0*/  LOP3.LUT R4, R4, 0xfeffffff, RZ, 0xc0, !PT ;  /* 0xfeffffff04047812 */ /* 0x000fe200078ec0ff */
[----:B------:R-:W-:Y:S04]  /*a66f0*/  STL.64 [R1+0x888], R10 ;  /* 0x0008880a01007387 */ /* 0x000fe80000100a00 */
[----:B------:R-:W2:Y:S04]  /*a6700*/  LDL.LU R13, [R1+0x15bc] ;  /* 0x0015bc00010d7983 */ /* 0x000ea80000300800 */
[----:B------:R-:W2:Y:S02]  /*a6710*/  LDL.LU R14, [R1+0xc74] ;  /* 0x000c7400010e7983 */ /* 0x000ea40000300800 */
[----:B------:R-:W-:-:S02]  /*a6720*/  @P6 LOP3.LUT R4, R4, 0x1000000, RZ, 0xfc, !PT ;  /* 0x0100000004046812 */ /* 0x000fc400078efcff */
[----:B------:R-:W2:Y:S01]  /*a6730*/  LDL.LU R15, [R1+0xc7c] ;  /* 0x000c7c00010f7983 */ /* 0x000ea20000300800 */
[----:B------:R-:W-:Y:S02]  /*a6740*/  LOP3.LUT P6, RZ, R3, 0x200, RZ, 0xc0, !PT ;  /* 0x0000020003ff7812 */ /* 0x000fe400078cc0ff */
[----:B------:R-:W-:Y:S01]  /*a6750*/  LOP3.LUT R4, R4, 0xfdffffff, RZ, 0xc0, !PT ;  /* 0xfdffffff04047812 */ /* 0x000fe200078ec0ff */
[----:B-1----:R-:W3:Y:S10]  /*a6760*/  LDL.LU R8, [R1+0x11d0] ;  /* 0x0011d00001087983 */ /* 0x002ef40000300800 */
[----:B------:R-:W-:-:S02]  /*a6770*/  @P6 LOP3.LUT R4, R4, 0x2000000, RZ, 0xfc, !PT ;  /* 0x0200000004046812 */ /* 0x000fc400078efcff */
[----:B------:R-:W-:Y:S01]  /*a6780*/  LOP3.LUT P6, RZ, R3, 0x40, RZ, 0xc0, !PT ;  /* 0x0000004003ff7812 */ /* 0x000fe200078cc0ff */
[----:B----4-:R-:W-:Y:S01]  /*a6790*/  STSM.16.M88.4 [R0], R20 ;  /* 0x0000001400007844 */ /* 0x010fe20000000200 */
[----:B------:R-:W-:-:S03]  /*a67a0*/  NOP ;  /* 0x0000000000007918 */ /* 0x000fc60000000000 */
[----:B------:R-:W1:Y:S01]  /*a67b0*/  LDS.128 R16, [R0] ;  /* 0x0000000000107984 */ /* 0x000e620000000c00 */
[----:B------:R-:W-:-:S03]  /*a67c0*/  NOP ;  /* 0x0000000000007918 */ /* 0x000fc60000000000 */
[----:B-1----:R-:W-:Y:S04]  /*a67d0*/  STL.64 [R1+0x860], R16 ;  /* 0x0008601001007387 */ /* 0x002fe80000100a00 */
[----:B------:R-:W-:Y:S04]  /*a67e0*/  STL.64 [R1+0x868], R18 ;  /* 0x0008681201007387 */ /* 0x000fe80000100a00 */
[----:B------:R-:W3:Y:S04]  /*a67f0*/  LDL.LU R9, [R1+0x11d8] ;  /* 0x0011d80001097983 */ /* 0x000ee80000300800 */
[----:B------:R-:W3:Y:S04]  /*a6800*/  LDL.LU R10, [R1+0x390] ;  /* 0x00039000010a7983 */ /* 0x000ee80000300800 */
[----:B------:R-:W3:Y:S04]  /*a6810*/  LDL.LU R11, [R1+0x398] ;  /* 0x00039800010b7983 */ /* 0x000ee80000300800 */
[----:B--2---:R1:W-:Y:S01]  /*a6820*/  STSM.16.M88.4 [R0], R12 ;  /* 0x0000000c00007844 */ /* 0x0043e20000000200 */
[----:B------:R-:W-:-:S03]  /*a6830*/  NOP ;  /* 0x0000000000007918 */ /* 0x000fc60000000000 */
[----:B------:R-:W2:Y:S01]  /*a6840*/  LDS.128 R16, [R0] ;  /* 0x0000000000107984 */ /* 0x000ea20000000c00 */
[----:B------:R-:W-:-:S03]  /*a6850*/  NOP ;  /* 0x0000000000007918 */ /* 0x000fc60000000000 */
[----:B-1----:R-:W4:Y:S04]  /*a6860*/  LDL.LU R12, [R1+0x1340] ;  /* 0x00134000010c7983 */ /* 0x002f280000300800 */
[----:B--2---:R-:W-:Y:S01]  /*a6870*/  STL [R1+0x3a4], R17 ;  /* 0x0003a41101007387 */ /* 0x004fe20000100800 */
[----:B------:R-:W-:Y:S01]  /*a6880*/  MOV R2, R16 ;  /* 0x0000001000027202 */ /* 0x000fe20000000f00 */
[----:B------:R-:W-:Y:S02]  /*a6890*/  IMAD.MOV.U32 R3, RZ, RZ, R18 ;  /* 0x000000ffff037224 */ /* 0x000fe400078e0012 */
[----:B------:R-:W-:Y:S04]  /*a68a0*/  STL [R1+0x3ac], R19 ;  /* 0x0003ac1301007387 */ /* 0x000fe80000100800 */
[----:B------:R-:W4:Y:S04]  /*a68b0*/  LDL.LU R13, [R1+0x1348] ;  /* 0x00134800010d7983 */ /* 0x000f280000300800 */
[----:B------:R-:W4:Y:S04]  /*a68c0*/  LDL.LU R14, [R1+0x890] ;  /* 0x00089000010e7983 */ /* 0x000f280000300800 */
[----:B------:R-:W4:Y:S04]  /*a68d0*/  LDL.LU R15, [R1+0x898] ;  /* 0x00089800010f7983 */ /* 0x000f280000300800 */
[----:B---3--:R1:W-:Y:S01]  /*a68e0*/  STSM.16.M88.4 [R0], R8 ;  /* 0x0000000800007844 */ /* 0x0083e20000000200 */
[----:B------:R-:W-:-:S03]  /*a68f0*/  NOP ;  /* 0x0000000000007918 */ /* 0x000fc60000000000 */
[----:B------:R-:W2:Y:S01]  /*a6900*/  LDS.128 R16, [R0] ;  /* 0x0000000000107984 */ /* 0x000ea20000000c00 */
[----:B------:R-:W-:-:S03]  /*a6910*/  NOP ;  /* 0x0000000000007918 */ /* 0x000fc60000000000 */
[----:B-1----:R-:W3:Y:S04]  /*a6920*/  LDL.LU R8, [R1+0x1490] ;  /* 0x0014900001087983 */ /* 0x002ee80000300800 */
[----:B--2---:R-:W-:Y:S04]  /*a6930*/  STL.64 [R1+0x980], R16 ;  /* 0x0009801001007387 */ /* 0x004fe80000100a00 */
[----:B------:R-:W-:Y:S04]  /*a6940*/  STL.64 [R1+0x988], R18 ;  /* 0x0009881201007387 */ /* 0x000fe80000100a00 */
[----:B------:R-:W3:Y:S04]  /*a6950*/  LDL.LU R9, [R1+0x1498] ;  /* 0x0014980001097983 */ /* 0x000ee80000300800 */
[----:B------:R-:W3:Y:S04]  /*a6960*/  LDL.LU R10, [R1+0x1040] ;  /* 0x00104000010a7983 */ /* 0x000ee80000300800 */
[----:B------:R-:W3:Y:S04]  /*a6970*/  LDL.LU R11, [R1+0x1048] ;  /* 0x00104800010b7983 */ /* 0x000ee80000300800 */
[----:B----4-:R1:W-:Y:S01]  /*a6980*/  STSM.16.M88.4 [R0], R12 ;  /* 0x0000000c00007844 */ /* 0x0103e20000000200 */
[----:B------:R-:W-:-:S03]  /*a6990*/  NOP ;  /* 0x0000000000007918 */ /* 0x000fc60000000000 */
[----:B------:R-:W2:Y:S01]  /*a69a0*/  LDS.128 R16, [R0] ;  /* 0x0000000000107984 */ /* 0x000ea20000000c00 */
[----:B------:R-:W-:-:S03]  /*a69b0*/  NOP ;  /* 0x0000000000007918 */ /* 0x000fc60000000000 */
[----:B-1----:R-:W4:Y:S04]  /*a69c0*/  LDL.LU R12, [R1+0x15a0] ;  /* 0x0015a000010c7983 */ /* 0x002f280000300800 */
[----:B--2---:R-:W-:Y:S04]  /*a69d0*/  STL.64 [R1+0x970], R16 ;  /* 0x0009701001007387 */ /* 0x004fe80000100a00 */
[----:B------:R-:W-:Y:S04]  /*a69e0*/  STL.64 [R1+0x978], R18 ;  /* 0x0009781201007387 */ /* 0x000fe80000100a00 */
        /* <DEDUP_REMOVED lines=738> */
[----:B------:R-:W4:Y:S04]  /*a9810*/  LDL.LU R13, [R1+0x12ac] ;  /* 0x0012ac00010d7983 */ /* 0x000f280000300800 */
[----:B------:R-:W4:Y:S04]  /*a9820*/  LDL.LU R14, [R1+0xc34] ;  /* 0x000c3400010e7983 */ /* 0x000f280000300800 */
[----:B------:R-:W4:Y:S04]  /*a9830*/  LDL.LU R15, [R1+0xc3c] ;  /* 0x000c3c00010f7983 */ /* 0x000f280000300800 */
[----:B---3--:R1:W-:Y:S01]  /*a9840*/  STSM.16.M88.4 [R0], R8 ;  /* 0x0000000800007844 */ /* 0x0083e20000000200 */
[----:B------:R-:W-:-:S03]  /*a9850*/  NOP ;  /* 0x0000000000007918 */ /* 0x000fc60000000000 */
[----:B------:R-:W3:Y:S01]  /*a9860*/  LDS.128 R244, [R0] ;  /* 0x0000000000f47984 */ /* 0x000ee20000000c00 */
[----:B------:R-:W-:-:S03]  /*a9870*/  NOP ;  /* 0x0000000000007918 */ /* 0x000fc60000000000 */
[----:B-1----:R-:W2:Y:S04]  /*a9880*/  LDL.LU R8, [R1+0x1404] ;  /* 0x0014040001087983 */ /* 0x002ea80000300800 */
[----:B------:R-:W2:Y:S04]  /*a9890*/  LDL.LU R9, [R1+0x140c] ;  /* 0x00140c0001097983 */ /* 0x000ea80000300800 */
[----:B------:R-:W2:Y:S04]  /*a98a0*/  LDL.LU R10, [R1+0xf84] ;  /* 0x000f8400010a7983 */ /* 0x000ea80000300800 */
[----:B------:R-:W2:Y:S04]  /*a98b0*/  LDL.LU R11, [R1+0xf8c] ;  /* 0x000f8c00010b7983 */ /* 0x000ea80000300800 */
[----:B----4-:R1:W-:Y:S01]  /*a98c0*/  STSM.16.M88.4 [R0], R12 ;  /* 0x0000000c00007844 */ /* 0x0103e20000000200 */
[----:B------:R-:W-:-:S03]  /*a98d0*/  NOP ;  /* 0x0000000000007918 */ /* 0x000fc60000000000 */
[----:B------:R-:W4:Y:S01]  /*a98e0*/  LDS.128 R240, [R0] ;  /* 0x0000000000f07984 */ /* 0x000f220000000c00 */
[----:B------:R-:W-:-:S03]  /*a98f0*/  NOP ;  /* 0x0000000000007918 */ /* 0x000fc60000000000 */
[----:B-1----:R-:W3:Y:S04]  /*a9900*/  LDL.LU R12, [R1+0x1514] ;  /* 0x00151400010c7983 */ /* 0x002ee80000300800 */
        /* <DEDUP_REMOVED lines=195> */
[----:B------:R-:W4:Y:S04]  /*aa540*/  LDL.LU R20, [R1+0x1100] ;  /* 0x0011000001147983 */ /* 0x000f280000300800 */
[----:B------:R-:W4:Y:S04]  /*aa550*/  LDL.LU R21, [R1+0x1108] ;  /* 0x0011080001157983 */ /* 0x000f280000300800 */
[----:B------:R-:W4:Y:S04]  /*aa560*/  LDL.LU R22, [R1+0x2c0] ;  /* 0x0002c00001167983 */ /* 0x000f280000300800 */
[----:B------:R-:W4:Y:S04]  /*aa570*/  LDL.LU R23, [R1+0x2c8] ;  /* 0x0002c80001177983 */ /* 0x000f280000300800 */
[----:B--2---:R1:W-:Y:S01]  /*aa580*/  STSM.16.M88.4 [R0], R8 ;  /* 0x0000000800007844 */ /* 0x0043e20000000200 */
[----:B------:R-:W-:-:S03]  /*aa590*/  NOP ;  /* 0x0000000000007918 */ /* 0x000fc60000000000 */
[----:B------:R-:W2:Y:S01]  /*aa5a0*/  LDS.128 R28, [R0] ;  /* 0x00000000001c7984 */ /* 0x000ea20000000c00 */
[----:B------:R-:W-:-:S03]  /*aa5b0*/  NOP ;  /* 0x0000000000007918 */ /* 0x000fc60000000000 */
[----:B-1----:R-:W2:Y:S04]  /*aa5c0*/  LDL.LU R8, [R1+0x1260] ;  /* 0x0012600001087983 */ /* 0x002ea80000300800 */
[----:B------:R-:W2:Y:S04]  /*aa5d0*/  LDL.LU R9, [R1+0x1268] ;  /* 0x0012680001097983 */ /* 0x000ea80000300800 */
[----:B------:R-:W2:Y:S04]  /*aa5e0*/  LDL.LU R10, [R1+0xa60] ;  /* 0x000a6000010a7983 */ /* 0x000ea80000300800 */
[----:B------:R-:W2:Y:S04]  /*aa5f0*/  LDL.LU R11, [R1+0xa68] ;  /* 0x000a6800010b7983 */ /* 0x000ea80000300800 */
[----:B---3--:R-:W-:Y:S01]  /*aa600*/  STSM.16.M88.4 [R0], R12 ;  /* 0x0000000c00007844 */ /* 0x008fe20000000200 */
[----:B------:R-:W-:-:S03]  /*aa610*/  NOP ;  /* 0x0000000000007918 */ /* 0x000fc60000000000 */
[----:B------:R-:W1:Y:S01]  /*aa620*/  LDS.128 R24, [R0] ;  /* 0x0000000000187984 */ /* 0x000e620000000c00 */
[----:B------:R-:W-:-:S03]  /*aa630*/  NOP ;  /* 0x0000000000007918 */ /* 0x000fc60000000000 */
[----:B------:R-:W3:Y:S04]  /*aa640*/  LDL.LU R32, [R1+0x13c0] ;  /* 0x0013c00001207983 */ /* 0x000ee80000300800 */
[----:B----4-:R-:W-:Y:S01]  /*aa650*/  STSM.16.M88.4 [R0], R20 ;  /* 0x0000001400007844 */ /* 0x010fe20000000200 */
[----:B------:R-:W-:-:S03]  /*aa660*/  NOP ;  /* 0x0000000000007918 */ /* 0x000fc60000000000 */
[----:B------:R-:W4:Y:S01]  /*aa670*/  LDS.128 R20, [R0] ;  /* 0x0000000000147984 */ /* 0x000f220000000c00 */
[----:B------:R-:W-:-:S03]  /*aa680*/  NOP ;  /* 0x0000000000007918 */ /* 0x000fc60000000000 */
[----:B------:R-:W3:Y:S04]  /*aa690*/  LDL.LU R33, [R1+0x13c8] ;  /* 0x0013c80001217983 */ /* 0x000ee80000300800 */
[----:B------:R-:W3:Y:S04]  /*aa6a0*/  LDL.LU R34, [R1+0xf30] ;  /* 0x000f300001227983 */ /* 0x000ee80000300800 */
[----:B------:R-:W3:Y:S04]  /*aa6b0*/  LDL.LU R35, [R1+0xf38] ;  /* 0x000f380001237983 */ /* 0x000ee80000300800 */
[----:B--2---:R2:W-:Y:S01]  /*aa6c0*/  STSM.16.M88.4 [R0], R8 ;  /* 0x0000000800007844 */ /* 0x0045e20000000200 */
[----:B------:R-:W-:-:S03]  /*aa6d0*/  NOP ;  /* 0x0000000000007918 */ /* 0x000fc60000000000 */
[----:B------:R-:W4:Y:S01]  /*aa6e0*/  LDS.128 R12, [R0] ;  /* 0x00000000000c7984 */ /* 0x000f220000000c00 */
[----:B------:R-:W-:-:S03]  /*aa6f0*/  NOP ;  /* 0x0000000000007918 */ /* 0x000fc60000000000 */
[----:B--2---:R-:W2:Y:S04]  /*aa700*/  LDL.LU R8, [R1+0x15e0] ;  /* 0x0015e00001087983 */ /* 0x004ea80000300800 */
        /* <DEDUP_REMOVED lines=15> */
[----:B---3--:R-:W-:Y:S01]  /*aa800*/  STSM.16.M88.4 [R0], R32 ;  /* 0x0000002000007844 */ /* 0x008fe20000000200 */
[----:B------:R-:W-:-:S03]  /*aa810*/  NOP ;  /* 0x0000000000007918 */ /* 0x000fc60000000000 */
[----:B------:R-:W3:Y:S01]  /*aa820*/  LDS.128 R32, [R0] ;  /* 0x0000000000207984 */ /* 0x000ee20000000c00 */
[----:B------:R-:W-:-:S03]  /*aa830*/  NOP ;  /* 0x0000000000007918 */ /* 0x000fc60000000000 */
        /* <DEDUP_REMOVED lines=8> */
[----:B--2---:R-:W-:Y:S01]  /*aa8c0*/  STSM.16.M88.4 [R0], R8 ;  /* 0x0000000800007844 */ /* 0x004fe20000000200 */
[----:B------:R-:W-:-:S03]  /*aa8d0*/  NOP ;  /* 0x0000000000007918 */ /* 0x000fc60000000000 */
[----:B------:R-:W2:Y:S01]  /*aa8e0*/  LDS.128 R8, [R0] ;  /* 0x0000000000087984 */ /* 0x000ea20000000c00 */
[----:B------:R-:W-:-:S03]  /*aa8f0*/  NOP ;  /* 0x0000000000007918 */ /* 0x000fc60000000000 */
[----:B----4-:R-:W-:Y:S01]  /*aa900*/  STSM.16.M88.4 [R0], R36 ;  /* 0x0000002400007844 */ /* 0x010fe20000000200 */
[----:B------:R-:W-:-:S03]  /*aa910*/  NOP ;  /* 0x0000000000007918 */ /* 0x000fc60000000000 */
[----:B------:R-:W4:Y:S01]  /*aa920*/  LDS.128 R36, [R0] ;  /* 0x0000000000247984 */ /* 0x000f220000000c00 */
[----:B------:R-:W-:-:S03]  /*aa930*/  NOP ;  /* 0x0000000000007918 */ /* 0x000fc60000000000 */
[----:B------:R-:W-:Y:S01]  /*aa940*/  STSM.16.M88.4 [R0], R40 ;  /* 0x0000002800007844 */ /* 0x000fe20000000200 */
[----:B------:R-:W-:-:S03]  /*aa950*/  NOP ;  /* 0x0000000000007918 */ /* 0x000fc60000000000 */
[----:B------:R-:W4:Y:S01]  /*aa960*/  LDS.128 R40, [R0] ;  /* 0x0000000000287984 */ /* 0x000f220000000c00 */
[----:B------:R-:W-:-:S03]  /*aa970*/  NOP ;  /* 0x0000000000007918 */ /* 0x000fc60000000000 */
[----:B------:R1:W-:Y:S01]  /*aa980*/  STSM.16.M88.4 [R0], R44 ;  /* 0x0000002c00007844 */ /* 0x0003e20000000200 */
[----:B------:R-:W-:-:S03]  /*aa990*/  NOP ;  /* 0x0000000000007918 */ /* 0x000fc60000000000 */
[----:B------:R-:W4:Y:S01]  /*aa9a0*/  LDS.128 R60, [R0] ;  /* 0x00000000003c7984 */ /* 0x000f220000000c00 */
        /* <DEDUP_REMOVED lines=9> */
[----:B------:R-:W-:Y:S01]  /*aaa40*/  STSM.16.M88.4 [R0], R52 ;  /* 0x0000003400007844 */ /* 0x000fe20000000200 */
[----:B------:R-:W-:-:S03]  /*aaa50*/  NOP ;  /* 0x0000000000007918 */ /* 0x000fc60000000000 */
[----:B------:R-:W3:Y:S04]  /*aaa60*/  LDL.LU R64, [R1+0x13b0] ;  /* 0x0013b00001407983 */ /* 0x000ee80000300800 */
[----:B------:R-:W1:Y:S01]  /*aaa70*/  LDS.128 R52, [R0] ;  /* 0x0000000000347984 */ /* 0x000e620000000c00 */
[----:B------:R-:W-:-:S03]  /*aaa80*/  NOP ;  /* 0x0000000000007918 */ /* 0x000fc60000000000 */
[----:B------:R-:W3:Y:S04]  /*aaa90*/  LDL.LU R65, [R1+0x13b8] ;  /* 0x0013b80001417983 */ /* 0x000ee80000300800 */
[----:B------:R-:W3:Y:S04]  /*aaaa0*/  LDL.LU R66, [R1+0xf20] ;  /* 0x000f200001427983 */ /* 0x000ee80000300800 */
[----:B------:R-:W3:Y:S04]  /*aaab0*/  LDL.LU R67, [R1+0xf28] ;  /* 0x000f280001437983 */ /* 0x000ee80000300800 */
[----:B--2---:R2:W-:Y:S01]  /*aaac0*/  STSM.16.M88.4 [R0], R44 ;  /* 0x0000002c00007844 */ /* 0x0045e20000000200 */
[----:B------:R-:W-:-:S03]  /*aaad0*/  NOP ;  /* 0x0000000000007918 */ /* 0x000fc60000000000 */
[----:B------:R-:W1:Y:S01]  /*aaae0*/  LDS.128 R48, [R0] ;  /* 0x0000000000307984 */ /* 0x000e620000000c00 */
        /* <DEDUP_REMOVED lines=92> */
[----:B------:R-:W1:Y:S01]  /*ab0b0*/  LDS.128 R124, [R0] ;  /* 0x00000000007c7984 */ /* 0x000e620000000c00 */
        /* <DEDUP_REMOVED lines=27> */
[----:B------:R1:W-:Y:S04]  /*ab270*/  STSM.16.M88.4 [R0], R152 ;  /* 0x0000009800007844 */ /* 0x0003e80000000200 */
[----:B-1----:R-:W2:Y:S04]  /*ab280*/  LDL.LU R154, [R1+0x450] ;  /* 0x00045000019a7983 */ /* 0x002ea80000300800 */
[----:B------:R-:W4:Y:S01]  /*ab290*/  LDL.LU R155, [R1+0x430] ;  /* 0x00043000019b7983 */ /* 0x000f220000300800 */
[----:B------:R-:W-:Y:S01]  /*ab2a0*/  IMAD.WIDE R122, R120, 0x4, R110 ;  /* 0x00000004787a7825 */ /* 0x000fe200078e026e */
[----:B------:R-:W-:-:S04]  /*ab2b0*/  NOP ;  /* 0x0000000000007918 */ /* 0x000fc80000000000 */
[----:B--2---:R1:W-:Y:S01]  /*ab2c0*/  @P6 STG.E desc[UR60][R122.64], R154 ;  /* 0x0000009a7a006986 */ /* 0x0043e2000c10193c */
[----:B------:R-:W-:Y:S01]  /*ab2d0*/  LOP3.LUT P6, RZ, R4, 0x2000000, RZ, 0xc0, !PT ;  /* 0x0200000004ff7812 */ /* 0x000fe200078cc0ff */
[----:B-1----:R-:W-:-:S12]  /*ab2e0*/  IMAD.WIDE R122, R120, 0x4, R108 ;  /* 0x00000004787a7825 */ /* 0x002fd800078e026c */
[----:B----4-:R1:W-:Y:S01]  /*ab2f0*/  @P6 STG.E desc[UR60][R122.64], R155 ;  /* 0x0000009b7a006986 */ /* 0x0103e2000c10193c */
[----:B------:R-:W-:Y:S01]  /*ab300*/  LOP3.LUT P6, RZ, R4, 0x1000000, RZ, 0xc0, !PT ;  /* 0x0100000004ff7812 */ /* 0x000fe200078cc0ff */
[----:B-1----:R-:W-:-:S12]  /*ab310*/  IMAD.WIDE R122, R120, 0x4, R106 ;  /* 0x00000004787a7825 */ /* 0x002fd800078e026a */
[----:B------:R1:W-:Y:S01]  /*ab320*/  @P6 STG.E desc[UR60][R122.64], R121 ;  /* 0x000000797a006986 */ /* 0x0003e2000c10193c */
        /* <DEDUP_REMOVED lines=8> */
[----:B---3--:R1:W-:Y:S01]  /*ab3b0*/  @P6 STG.E desc[UR60][R122.64], R117 ;  /* 0x000000757a006986 */ /* 0x0083e2000c10193c */
[----:B------:R-:W-:Y:S01]  /*ab3c0*/  LOP3.LUT P6, RZ, R4, 0x100000, RZ, 0xc0, !PT ;  /* 0x0010000004ff7812 */ /* 0x000fe200078cc0ff */
[----:B-1----:R-:W-:-:S12]  /*ab3d0*/  IMAD.WIDE R122, R19, 0x4, R106 ;  /* 0x00000004137a7825 */ /* 0x002fd800078e026a */
[----:B------:R1:W-:Y:S02]  /*ab3e0*/  @P6 STG.E desc[UR60][R122.64], R116 ;  /* 0x000000747a006986 */ /* 0x0003e4000c10193c */
[----:B-1----:R-:W-:-:S05]  /*ab3f0*/  IMAD.WIDE R122, R19, 0x4, R104 ;  /* 0x00000004137a7825 */ /* 0x002fca00078e0268 */
[----:B------:R1:W-:Y:S02]  /*ab400*/  @P5 STG.E desc[UR60][R122.64], R18 ;  /* 0x000000127a005986 */ /* 0x0003e4000c10193c */
[----:B-1----:R-:W-:-:S05]  /*ab410*/  IMAD.WIDE R122, R114, 0x4, R110 ;  /* 0x00000004727a7825 */ /* 0x002fca00078e026e */
[----:B------:R1:W-:Y:S02]  /*ab420*/  @P4 STG.E desc[UR60][R122.64], R17 ;  /* 0x000000117a004986 */ /* 0x0003e4000c10193c */
[----:B-1----:R-:W-:-:S05]  /*ab430*/  IMAD.WIDE R122, R114, 0x4, R108 ;  /* 0x00000004727a7825 */ /* 0x002fca00078e026c */
[----:B------:R1:W-:Y:S02]  /*ab440*/  @P3 STG.E desc[UR60][R122.64], R16 ;  /* 0x000000107a003986 */ /* 0x0003e4000c10193c */
[----:B-1----:R-:W-:-:S05]  /*ab450*/  IMAD.WIDE R122, R114, 0x4, R106 ;  /* 0x00000004727a7825 */ /* 0x002fca00078e026a */
[----:B------:R1:W-:Y:S02]  /*ab460*/  @P2 STG.E desc[UR60][R122.64], R115 ;  /* 0x000000737a002986 */ /* 0x0003e4000c10193c */
[----:B-1----:R-:W-:Y:S02]  /*ab470*/  IMAD.WIDE R122, R114, 0x4, R104 ;  /* 0x00000004727a7825 */ /* 0x002fe400078e0268 */
[----:B------:R-:W2:Y:S04]  /*ab480*/  LDL.LU R114, [R1+0x294] ;  /* 0x0002940001727983 */ /* 0x000ea80000300800 */
[----:B------:R1:W-:Y:S04]  /*ab490*/  @P1 STG.E desc[UR60][R122.64], R7 ;  /* 0x000000077a001986 */ /* 0x0003e8000c10193c */
[----:B-1----:R-:W3:Y:S01]  /*ab4a0*/  LDL.LU R7, [R1+0x1b4] ;  /* 0x0001b40001077983 */ /* 0x002ee20000300800 */
[----:B------:R-:W-:-:S03]  /*ab4b0*/  IMAD.WIDE R122, R113, 0x4, R110 ;  /* 0x00000004717a7825 */ /* 0x000fc600078e026e */
[----:B------:R-:W4:Y:S04]  /*ab4c0*/  LDL.LU R152, [R1+0x154] ;  /* 0x0001540001987983 */ /* 0x000f280000300800 */
[----:B------:R-:W4:Y:S04]  /*ab4d0*/  LDL.LU R153, [R1+0x458] ;  /* 0x0004580001997983 */ /* 0x000f280000300800 */
[----:B------:R1:W-:Y:S04]  /*ab4e0*/  @P0 STG.E desc[UR60][R122.64], R112 ;  /* 0x000000707a000986 */ /* 0x0003e8000c10193c */
        /* <DEDUP_REMOVED lines=12> */
[----:B------:R-:W-:-:S02]  /*ab5b0*/  LOP3.LUT P3, RZ, R96, 0x400, RZ, 0xc0, !PT ;  /* 0x0000040060ff7812 */ /* 0x000fc4000786c0ff */
[----:B------:R-:W-:Y:S01]  /*ab5c0*/  LOP3.LUT P2, RZ, R96, 0x2000, RZ, 0xc0, !PT ;  /* 0x0000200060ff7812 */ /* 0x000fe2000784c0ff */
[----:B------:R-:W-:Y:S01]  /*ab5d0*/  IMAD.WIDE R122, R113, 0x4, R108 ;  /* 0x00000004717a7825 */ /* 0x000fe200078e026c */
[----:B------:R-:W4:Y:S04]  /*ab5e0*/  LDL.LU R16, [R1+0x41c] ;  /* 0x00041c0001107983 */ /* 0x000f280000300800 */
[----:B------:R-:W4:Y:S01]  /*ab5f0*/  LDL.LU R115, [R1+0x40c] ;  /* 0x00040c0001737983 */ /* 0x000f220000300800 */
[----:B------:R-:W-:Y:S02]  /*ab600*/  LOP3.LUT P6, RZ, R97, 0x80, RZ, 0xc0, !PT ;  /* 0x0000008061ff7812 */ /* 0x000fe400078cc0ff */
[----:B------:R-:W-:-:S11]  /*ab610*/  LOP3.LUT R4, R4, 0xffffefff, RZ, 0xc0, !PT ;  /* 0xffffefff04047812 */ /* 0x000fd600078ec0ff */
[----:B------:R-:W-:Y:S02]  /*ab620*/  @P6 LOP3.LUT R4, R4, 0x1000, RZ, 0xfc, !PT ;  /* 0x0000100004046812 */ /* 0x000fe400078efcff */
        /* <DEDUP_REMOVED lines=12> */
[----:B------:R-:W-:Y:S01]  /*ab6f0*/  LOP3.LUT P6, RZ, R96, 0x8000000, RZ, 0xc0, !PT ;  /* 0x0800000060ff7812 */ /* 0x000fe200078cc0ff */
[----:B--2---:R1:W-:Y:S02]  /*ab700*/  @P3 STG.E desc[UR60][R122.64], R114 ;  /* 0x000000727a003986 */ /* 0x0043e4000c10193c */
[C---:B-1----:R-:W-:Y:S02]  /*ab710*/  IMAD.WIDE R122, R113.reuse, 0x4, R106 ;  /* 0x00000004717a7825 */ /* 0x042fe400078e026a */
[----:B------:R-:W2:Y:S04]  /*ab720*/  LDL.LU R114, [R1+0x29c] ;  /* 0x00029c0001727983 */ /* 0x000ea80000300800 */
[----:B---3--:R1:W-:Y:S02]  /*ab730*/  @P2 STG.E desc[UR60][R122.64], R7 ;  /* 0x000000077a002986 */ /* 0x0083e4000c10193c */
[----:B-1----:R-:W-:-:S02]  /*ab740*/  IMAD.WIDE R122, R113, 0x4, R104 ;  /* 0x00000004717a7825 */ /* 0x002fc400078e0268 */
[----:B------:R-:W3:Y:S04]  /*ab750*/  LDL.LU R7, [R1+0x1bc] ;  /* 0x0001bc0001077983 */ /* 0x000ee80000300800 */
[----:B------:R-:W2:Y:S01]  /*ab760*/  LDL.LU R113, [R1+0xe04] ;  /* 0x000e040001717983 */ /* 0x000ea20000300800 */
[----:B------:R-:W-:-:S04]  /*ab770*/  LOP3.LUT R4, R4, 0xfffdffff, RZ, 0xc0, !PT ;  /* 0xfffdffff04047812 */ /* 0x000fc800078ec0ff */
[----:B------:R-:W-:Y:S02]  /*ab780*/  @P6 LOP3.LUT R4, R4, 0x20000, RZ, 0xfc, !PT ;  /* 0x0002000004046812 */ /* 0x000fe400078efcff */
[----:B------:R-:W-:Y:S02]  /*ab790*/  LOP3.LUT P6, RZ, R96, 0x2000000, RZ, 0xc0, !PT ;  /* 0x0200000060ff7812 */ /* 0x000fe400078cc0ff */
[----:B------:R-:W-:Y:S02]  /*ab7a0*/  LOP3.LUT R4, R4, 0xfffbffff, RZ, 0xc0, !PT ;  /* 0xfffbffff04047812 */ /* 0x000fe400078ec0ff */
[----:B------:R-:W-:-:S09]  /*ab7b0*/  LOP3.LUT P1, RZ, R96, 0x8000, RZ, 0xc0, !PT ;  /* 0x0000800060ff7812 */ /* 0x000fd2000782c0ff */
[----:B------:R-:W-:Y:S02]  /*ab7c0*/  @P6 LOP3.LUT R4, R4, 0x40000, RZ, 0xfc, !PT ;  /* 0x0004000004046812 */ /* 0x000fe400078efcff */
[C---:B------:R-:W-:Y:S02]  /*ab7d0*/  LOP3.LUT P6, RZ, R96.reuse, 0x800000, RZ, 0xc0, !PT ;  /* 0x0080000060ff7812 */ /* 0x040fe400078cc0ff */
[----:B------:R-:W-:Y:S02]  /*ab7e0*/  LOP3.LUT P0, RZ, R96, 0x20000, RZ, 0xc0, !PT ;  /* 0x0002000060ff7812 */ /* 0x000fe4000780c0ff */
[----:B------:R-:W-:Y:S01]  /*ab7f0*/  LOP3.LUT R4, R4, 0xfff7ffff, RZ, 0xc0, !PT ;  /* 0xfff7ffff04047812 */ /* 0x000fe200078ec0ff */
[----:B----4-:R1:W-:Y:S08]  /*ab800*/  @P1 STG.E desc[UR60][R122.64], R152 ;  /* 0x000000987a001986 */ /* 0x0103f0000c10193c */
[----:B------:R-:W-:-:S02]  /*ab810*/  @P6 LOP3.LUT R4, R4, 0x80000, RZ, 0xfc, !PT ;  /* 0x0008000004046812 */ /* 0x000fc400078efcff */
[----:B------:R-:W-:Y:S01]  /*ab820*/  LOP3.LUT P6, RZ, R96, 0x80000, RZ, 0xc0, !PT ;  /* 0x0008000060ff7812 */ /* 0x000fe200078cc0ff */
[----:B-1----:R-:W-:-:S05]  /*ab830*/  IMAD.WIDE R122, R112, 0x4, R110 ;  /* 0x00000004707a7825 */ /* 0x002fca00078e026e */
[----:B------:R1:W-:Y:S02]  /*ab840*/  @P0 STG.E desc[UR60][R122.64], R153 ;  /* 0x000000997a000986 */ /* 0x0003e4000c10193c */
[----:B-1----:R-:W-:-:S05]  /*ab850*/  IMAD.WIDE R122, R112, 0x4, R108 ;  /* 0x00000004707a7825 */ /* 0x002fca00078e026c */
[----:B------:R1:W-:Y:S01]  /*ab860*/  @P6 STG.E desc[UR60][R122.64], R154 ;  /* 0x0000009a7a006986 */ /* 0x0003e2000c10193c */
[----:B------:R-:W-:Y:S01]  /*ab870*/  LOP3.LUT P6, RZ, R4, 0x80000, RZ, 0xc0, !PT ;  /* 0x0008000004ff7812 */ /* 0x000fe200078cc0ff */
[----:B-1----:R-:W-:-:S12]  /*ab880*/  IMAD.WIDE R122, R112, 0x4, R106 ;  /* 0x00000004707a7825 */ /* 0x002fd800078e026a */
[----:B------:R1:W-:Y:S01]  /*ab890*/  @P6 STG.E desc[UR60][R122.64], R155 ;  /* 0x0000009b7a006986 */ /* 0x0003e2000c10193c */
[----:B------:R-:W-:Y:S01]  /*ab8a0*/  LOP3.LUT P6, RZ, R4, 0x40000, RZ, 0xc0, !PT ;  /* 0x0004000004ff7812 */ /* 0x000fe200078cc0ff */
[----:B-1----:R-:W-:Y:S02]  /*ab8b0*/  IMAD.WIDE R122, R112, 0x4, R104 ;  /* 0x00000004707a7825 */ /* 0x002fe400078e0268 */
[----:B------:R-:W4:Y:S10]  /*ab8c0*/  LDL.LU R112, [R1+0x15c] ;  /* 0x00015c0001707983 */ /* 0x000f340000300800 */
        /* <DEDUP_REMOVED lines=16> */
[----:B------:R-:W-:Y:S02]  /*ab9d0*/  LOP3.LUT P6, RZ, R4, 0x1000, RZ, 0xc0, !PT ;  /* 0x0000100004ff7812 */ /* 0x000fe400078cc0ff */
[C---:B------:R-:W-:Y:S02]  /*ab9e0*/  LOP3.LUT P5, RZ, R97.reuse, 0x400, RZ, 0xc0, !PT ;  /* 0x0000040061ff7812 */ /* 0x040fe400078ac0ff */
[----:B------:R-:W-:Y:S01]  /*ab9f0*/  LOP3.LUT P4, RZ, R97, 0x1000, RZ, 0xc0, !PT ;  /* 0x0000100061ff7812 */ /* 0x000fe2000788c0ff */
[----:B-1----:R-:W-:-:S08]  /*aba00*/  IMAD.WIDE R122, R17, 0x4, R108 ;  /* 0x00000004117a7825 */ /* 0x002fd000078e026c */
[----:B------:R1:W-:Y:S01]  /*aba10*/  @P6 STG.E desc[UR60][R122.64], R19 ;  /* 0x000000137a006986 */ /* 0x0003e2000c10193c */
[----:B------:R-:W-:Y:S01]  /*aba20*/  LOP3.LUT P3, RZ, R97, 0x4000, RZ, 0xc0, !PT ;  /* 0x0000400061ff7812 */ /* 0x000fe2000786c0ff */
[----:B-1----:R-:W-:-:S05]  /*aba30*/  IMAD.WIDE R122, R17, 0x4, R106 ;  /* 0x00000004117a7825 */ /* 0x002fca00078e026a */
[----:B------:R1:W-:Y:S01]  /*aba40*/  @P5 STG.E desc[UR60][R122.64], R18 ;  /* 0x000000127a005986 */ /* 0x0003e2000c10193c */
[----:B------:R-:W-:Y:S01]  /*aba50*/  LOP3.LUT P2, RZ, R97, 0x10000, RZ, 0xc0, !PT ;  /* 0x0001000061ff7812 */ /* 0x000fe2000784c0ff */
[----:B-1----:R-:W-:-:S05]  /*aba60*/  IMAD.WIDE R122, R17, 0x4, R104 ;  /* 0x00000004117a7825 */ /* 0x002fca00078e0268 */
[----:B------:R2:W-:Y:S01]  /*aba70*/  @P4 STG.E desc[UR60][R122.64], R16 ;  /* 0x000000107a004986 */ /* 0x0005e2000c10193c */
[----:B------:R-:W-:Y:S01]  /*aba80*/  LOP3.LUT P1, RZ, R97, 0x80000, RZ, 0xc0, !PT ;  /* 0x0008000061ff7812 */ /* 0x000fe2000782c0ff */
[----:B--2---:R-:W-:-:S05]  /*aba90*/  IMAD.WIDE R122, R113, 0x4, R110 ;  /* 0x00000004717a7825 */ /* 0x004fca00078e026e */
[----:B------:R1:W-:Y:S02]  /*abaa0*/  @P3 STG.E desc[UR60][R122.64], R115 ;  /* 0x000000737a003986 */ /* 0x0003e4000c10193c */
[C---:B-1----:R-:W-:Y:S02]  /*abab0*/  IMAD.WIDE R122, R113.reuse, 0x4, R108 ;  /* 0x00000004717a7825 */ /* 0x042fe400078e026c */
[----:B------:R-:W2:Y:S04]  /*abac0*/  LDL.LU R115, [R1+0x4c0] ;  /* 0x0004c00001737983 */ /* 0x000ea80000300800 */
[----:B------:R1:W-:Y:S02]  /*abad0*/  @P2 STG.E desc[UR60][R122.64], R114 ;  /* 0x000000727a002986 */ /* 0x0003e4000c10193c */
[----:B-1----:R-:W-:-:S02]  /*abae0*/  IMAD.WIDE R122, R113, 0x4, R106 ;  /* 0x00000004717a7825 */ /* 0x002fc400078e026a */
[----:B------:R-:W2:Y:S04]  /*abaf0*/  LDL.LU R114, [R1+0x4b0] ;  /* 0x0004b00001727983 */ /* 0x000ea80000300800 */
[----:B---3--:R1:W-:Y:S02]  /*abb00*/  @P1 STG.E desc[UR60][R122.64], R7 ;  /* 0x000000077a001986 */ /* 0x0083e4000c10193c */
[----:B-1----:R-:W-:Y:S02]  /*abb10*/  IMAD.WIDE R122, R113, 0x4, R104 ;  /* 0x00000004717a7825 */ /* 0x002fe400078e0268 */
[----:B------:R-:W3:Y:S04]  /*abb20*/  LDL.LU R7, [R1+0x490] ;  /* 0x0004900001077983 */ /* 0x000ee80000300800 */
[----:B------:R-:W2:Y:S01]  /*abb30*/  LDL.LU R113, [R1+0xe08] ;  /* 0x000e080001717983 */ /* 0x000ea20000300800 */
[----:B------:R-:W-:-:S13]  /*abb40*/  LOP3.LUT P0, RZ, R97, 0x100000, RZ, 0xc0, !PT ;  /* 0x0010000061ff7812 */ /* 0x000fda000780c0ff */
[----:B----4-:R1:W-:Y:S04]  /*abb50*/  @P0 STG.E desc[UR60][R122.64], R112 ;  /* 0x000000707a000986 */ /* 0x0103e8000c10193c */
        /* <DEDUP_REMOVED lines=11> */
[----:B------:R-:W-:-:S03]  /*abc10*/  LOP3.LUT P3, RZ, R97, 0x200000, RZ, 0xc0, !PT ;  /* 0x0020000061ff7812 */ /* 0x000fc6000786c0ff */
[----:B------:R-:W4:Y:S04]  /*abc20*/  LDL.LU R116, [R1+0x474] ;  /* 0x0004740001747983 */ /* 0x000f280000300800 */
[----:B------:R-:W4:Y:S01]  /*abc30*/  LDL.LU R19, [R1+0x464] ;  /* 0x0004640001137983 */ /* 0x000f220000300800 */
[----:B------:R-:W-:-:S03]  /*abc40*/  LOP3.LUT P2, RZ, R97, 0x400000, RZ, 0xc0, !PT ;  /* 0x0040000061ff7812 */ /* 0x000fc6000784c0ff */
[----:B------:R-:W4:Y:S04]  /*abc50*/  LDL.LU R18, [R1+0x1a4] ;  /* 0x0001a40001127983 */ /* 0x000f280000300800 */
[----:B------:R-:W4:Y:S01]  /*abc60*/  LDL.LU R17, [R1+0xe24] ;  /* 0x000e240001117983 */ /* 0x000f220000300800 */
[----:B------:R-:W-:Y:S02]  /*abc70*/  LOP3.LUT P1, RZ, R97, 0x800000, RZ, 0xc0, !PT ;  /* 0x0080000061ff7812 */ /* 0x000fe4000782c0ff */
        /* <DEDUP_REMOVED lines=13> */
[----:B------:R-:W-:Y:S01]  /*abd50*/  LOP3.LUT R4, R4, 0xfffffeff, RZ, 0xc0, !PT ;  /* 0xfffffeff04047812 */ /* 0x000fe200078ec0ff */
        /* <DEDUP_REMOVED lines=10> */
[----:B------:R-:W3:Y:S04]  /*abe00*/  LDL.LU R113, [R1+0x498] ;  /* 0x0004980001717983 */ /* 0x000ee80000300800 */
[----:B------:R-:W3:Y:S01]  /*abe10*/  LDL.LU R16, [R1+0xe28] ;  /* 0x000e280001107983 */ /* 0x000ee20000300800 */
[----:B------:R-:W-:-:S02]  /*abe20*/  @P6 LOP3.LUT R4, R4, 0x100, RZ, 0xfc, !PT ;  /* 0x0000010004046812 */ /* 0x000fc400078efcff */
[----:B------:R-:W-:Y:S02]  /*abe30*/  LOP3.LUT P6, RZ, R97, 0x10000000, RZ, 0xc0, !PT ;  /* 0x1000000061ff7812 */ /* 0x000fe400078cc0ff */
[----:B------:R-:W-:-:S11]  /*abe40*/  LOP3.LUT R4, R4, 0xfffffdff, RZ, 0xc0, !PT ;  /* 0xfffffdff04047812 */ /* 0x000fd600078ec0ff */
[----:B------:R-:W-:Y:S02]  /*abe50*/  @P6 LOP3.LUT R4, R4, 0x200, RZ, 0xfc, !PT ;  /* 0x0000020004046812 */ /* 0x000fe400078efcff */
[C---:B------:R-:W-:Y:S02]  /*abe60*/  LOP3.LUT P6, RZ, R97.reuse, 0x8000000, RZ, 0xc0, !PT ;  /* 0x0800000061ff7812 */ /* 0x040fe400078cc0ff */
[----:B------:R-:W-:Y:S02]  /*abe70*/  LOP3.LUT R4, R4, 0xfffffbff, RZ, 0xc0, !PT ;  /* 0xfffffbff04047812 */ /* 0x000fe400078ec0ff */
[----:B------:R-:W-:-:S09]  /*abe80*/  LOP3.LUT P0, RZ, R97, 0x1000000, RZ, 0xc0, !PT ;  /* 0x0100000061ff7812 */ /* 0x000fd2000780c0ff */
[----:B------:R-:W-:Y:S02]  /*abe90*/  @P6 LOP3.LUT R4, R4, 0x400, RZ, 0xfc, !PT ;  /* 0x0000040004046812 */ /* 0x000fe400078efcff */
[----:B------:R-:W-:Y:S02]  /*abea0*/  LOP3.LUT P6, RZ, R97, 0x4000000, RZ, 0xc0, !PT ;  /* 0x0400000061ff7812 */ /* 0x000fe400078cc0ff */
[----:B------:R-:W-:Y:S01]  /*abeb0*/  LOP3.LUT R4, R4, 0xfffff7ff, RZ, 0xc0, !PT ;  /* 0xfffff7ff04047812 */ /* 0x000fe200078ec0ff */
[----:B----4-:R1:W-:Y:S10]  /*abec0*/  @P0 STG.E desc[UR60][R122.64], R112 ;  /* 0x000000707a000986 */ /* 0x0103f4000c10193c */
[----:B------:R-:W-:-:S02]  /*abed0*/  @P6 LOP3.LUT R4, R4, 0x800, RZ, 0xfc, !PT ;  /* 0x0000080004046812 */ /* 0x000fc400078efcff */
[----:B------:R-:W-:Y:S01]  /*abee0*/  LOP3.LUT P6, RZ, R97, 0x2000000, RZ, 0xc0, !PT ;  /* 0x0200000061ff7812 */ /* 0x000fe200078cc0ff */
[----:B-1----:R-:W-:Y:S01]  /*abef0*/  IMAD.WIDE R122, R154, 0x4, R110 ;  /* 0x000000049a7a7825 */ /* 0x002fe200078e026e */
[----:B------:R-:W-:Y:S01]  /*abf00*/  LOP3.LUT P5, RZ, R98, 0x4, RZ, 0xc0, !PT ;  /* 0x0000000462ff7812 */ /* 0x000fe200078ac0ff */
        /* <DEDUP_REMOVED lines=29> */
[----:B-1----:R-:W-:-:S05]  /*ac0e0*/  IMAD.WIDE R122, R17, 0x4, R108 ;  /* 0x00000004117a7825 */ /* 0x002fca00078e026c */
[----:B------:R1:W-:Y:S01]  /*ac0f0*/  @P5 STG.E desc[UR60][R122.64], R19 ;  /* 0x000000137a005986 */ /* 0x0003e2000c10193c */
[----:B------:R-:W-:Y:S01]  /*ac100*/  LOP3.LUT P2, RZ, R98, 0x20, RZ, 0xc0, !PT ;  /* 0x0000002062ff7812 */ /* 0x000fe2000784c0ff */
[----:B-1----:R-:W-:-:S05]  /*ac110*/  IMAD.WIDE R122, R17, 0x4, R106 ;  /* 0x00000004117a7825 */ /* 0x002fca00078e026a */
[----:B------:R1:W-:Y:S01]  /*ac120*/  @P4 STG.E desc[UR60][R122.64], R18 ;  /* 0x000000127a004986 */ /* 0x0003e2000c10193c */
[C---:B------:R-:W-:Y:S01]  /*ac130*/  LOP3.LUT P1, RZ, R98.reuse, 0x40, RZ, 0xc0, !PT ;  /* 0x0000004062ff7812 */ /* 0x040fe2000782c0ff */
[----:B-1----:R-:W-:Y:S01]  /*ac140*/  IMAD.WIDE R122, R17, 0x4, R104 ;  /* 0x00000004117a7825 */ /* 0x002fe200078e0268 */
[----:B------:R-:W-:-:S04]  /*ac150*/  LOP3.LUT P0, RZ, R98, 0x80, RZ, 0xc0, !PT ;  /* 0x0000008062ff7812 */ /* 0x000fc8000780c0ff */
[----:B--2---:R3:W-:Y:S02]  /*ac160*/  @P3 STG.E desc[UR60][R122.64], R115 ;  /* 0x000000737a003986 */ /* 0x0047e4000c10193c */
[----:B---3--:R-:W-:-:S05]  /*ac170*/  IMAD.WIDE R122, R16, 0x4, R110 ;  /* 0x00000004107a7825 */ /* 0x008fca00078e026e */
[----:B------:R1:W-:Y:S02]  /*ac180*/  @P2 STG.E desc[UR60][R122.64], R114 ;  /* 0x000000727a002986 */ /* 0x0003e4000c10193c */
[----:B-1----:R-:W-:-:S05]  /*ac190*/  IMAD.WIDE R122, R16, 0x4, R108 ;  /* 0x00000004107a7825 */ /* 0x002fca00078e026c */
[----:B------:R1:W-:Y:S02]  /*ac1a0*/  @P1 STG.E desc[UR60][R122.64], R7 ;  /* 0x000000077a001986 */ /* 0x0003e4000c10193c */
[----:B-1----:R-:W-:-:S05]  /*ac1b0*/  IMAD.WIDE R122, R16, 0x4, R106 ;  /* 0x00000004107a7825 */ /* 0x002fca00078e026a */
[----:B------:R1:W-:Y:S04]  /*ac1c0*/  @P0 STG.E desc[UR60][R122.64], R113 ;  /* 0x000000717a000986 */ /* 0x0003e8000c10193c */
[----:B-1----:R-:W2:Y:S04]  /*ac1d0*/  LDL.LU R113, [R1+0x488] ;  /* 0x0004880001717983 */ /* 0x002ea80000300800 */
[----:B------:R-:W3:Y:S04]  /*ac1e0*/  LDL.LU R19, [R1+0x478] ;  /* 0x0004780001137983 */ /* 0x000ee80000300800 */
[----:B------:R-:W4:Y:S04]  /*ac1f0*/  LDL.LU R18, [R1+0x468] ;  /* 0x0004680001127983 */ /* 0x000f280000300800 */
[----:B------:R-:W4:Y:S04]  /*ac200*/  LDL.LU R17, [R1+0x1a8] ;  /* 0x0001a80001117983 */ /* 0x000f280000300800 */
[----:B------:R-:W3:Y:S04]  /*ac210*/  LDL.LU R115, [R1+0xe2c] ;  /* 0x000e2c0001737983 */ /* 0x000ee80000300800 */
[----:B------:R-:W4:Y:S01]  /*ac220*/  LDL.LU R114, [R1+0x148] ;  /* 0x0001480001727983 */ /* 0x000f220000300800 */
[----:B------:R-:W-:-:S03]  /*ac230*/  LOP3.LUT P3, RZ, R98, 0x100, RZ, 0xc0, !PT ;  /* 0x0000010062ff7812 */ /* 0x000fc6000786c0ff */
[----:B------:R-:W4:Y:S01]  /*ac240*/  LDL.LU R7, [R1+0x4cc] ;  /* 0x0004cc0001077983 */ /* 0x000f220000300800 */
[----:B------:R-:W-:-:S03]  /*ac250*/  IMAD.WIDE R122, R16, 0x4, R104 ;  /* 0x00000004107a7825 */ /* 0x000fc600078e0268 */
        /* <DEDUP_REMOVED lines=15> */
[----:B--2---:R1:W-:Y:S04]  /*ac350*/  @P3 STG.E desc[UR60][R122.64], R113 ;  /* 0x000000717a003986 */ /* 0x0043e8000c10193c */
[----:B-1----:R-:W2:Y:S04]  /*ac360*/  LDL.LU R113, [R1+0x4bc] ;  /* 0x0004bc0001717983 */ /* 0x002ea80000300800 */
[----:B------:R-:W2:Y:S04]  /*ac370*/  LDL.LU R154, [R1+0x49c] ;  /* 0x00049c00019a7983 */ /* 0x000ea80000300800 */
[----:B------:R-:W2:Y:S04]  /*ac380*/  LDL.LU R121, [R1+0x48c] ;  /* 0x00048c0001797983 */ /* 0x000ea80000300800 */
[----:B------:R-:W2:Y:S04]  /*ac390*/  LDL.LU R120, [R1+0x47c] ;  /* 0x00047c0001787983 */ /* 0x000ea80000300800 */
[----:B------:R-:W2:Y:S01]  /*ac3a0*/  LDL.LU R119, [R1+0x46c] ;  /* 0x00046c0001777983 */ /* 0x000ea20000300800 */
[----:B------:R-:W-:-:S03]  /*ac3b0*/  LOP3.LUT R4, R4, 0xfffffffe, RZ, 0xc0, !PT ;  /* 0xfffffffe04047812 */ /* 0x000fc600078ec0ff */
[----:B------:R-:W2:Y:S01]  /*ac3c0*/  LDL.LU R118, [R1+0x1ac] ;  /* 0x0001ac0001767983 */ /* 0x000ea20000300800 */
[----:B------:R-:W-:Y:S02]  /*ac3d0*/  @P6 LOP3.LUT R4, R4, 0x1, RZ, 0xfc, !PT ;  /* 0x0000000104046812 */ /* 0x000fe400078efcff */
[C---:B------:R-:W-:Y:S02]  /*ac3e0*/  LOP3.LUT P6, RZ, R98.reuse, 0x100000, RZ, 0xc0, !PT ;  /* 0x0010000062ff7812 */ /* 0x040fe400078cc0ff */
[C---:B------:R-:W-:Y:S02]  /*ac3f0*/  LOP3.LUT P2, RZ, R98.reuse, 0x200, RZ, 0xc0, !PT ;  /* 0x0000020062ff7812 */ /* 0x040fe4000784c0ff */
[----:B------:R-:W-:Y:S01]  /*ac400*/  LOP3.LUT P1, RZ, R98, 0x400, RZ, 0xc0, !PT ;  /* 0x0000040062ff7812 */ /* 0x000fe2000782c0ff */
[----:B---3--:R-:W-:Y:S01]  /*ac410*/  IMAD.WIDE R122, R115, 0x4, R110 ;  /* 0x00000004737a7825 */ /* 0x008fe200078e026e */
[----:B------:R-:W-:Y:S01]  /*ac420*/  LOP3.LUT R4, R4, 0xfffffffd, RZ, 0xc0, !PT ;  /* 0xfffffffd04047812 */ /* 0x000fe200078ec0ff */
[----:B------:R-:W3:Y:S06]  /*ac430*/  LDL.LU R116, [R1+0x14c] ;  /* 0x00014c0001747983 */ /* 0x000eec0000300800 */
[----:B------:R-:W-:-:S02]  /*ac440*/  @P6 LOP3.LUT R4, R4, 0x2, RZ, 0xfc, !PT ;  /* 0x0000000204046812 */ /* 0x000fc400078efcff */
[----:B------:R-:W-:Y:S01]  /*ac450*/  LOP3.LUT P6, RZ, R98, 0x20000, RZ, 0xc0, !PT ;  /* 0x0002000062ff7812 */ /* 0x000fe200078cc0ff */
[----:B------:R1:W-:Y:S01]  /*ac460*/  @P2 STG.E desc[UR60][R122.64], R19 ;  /* 0x000000137a002986 */ /* 0x0003e2000c10193c */
[----:B------:R-:W-:Y:S01]  /*ac470*/  LOP3.LUT R4, R4, 0xfffffffb, RZ, 0xc0, !PT ;  /* 0xfffffffb04047812 */ /* 0x000fe200078ec0ff */
[----:B-1----:R-:W-:Y:S02]  /*ac480*/  IMAD.WIDE R122, R115, 0x4, R108 ;  /* 0x00000004737a7825 */ /* 0x002fe400078e026c */
[----:B------:R-:W3:Y:S08]  /*ac490*/  LDL.LU R19, [R1+0x510] ;  /* 0x0005100001137983 */ /* 0x000ef00000300800 */
[----:B------:R-:W-:-:S02]  /*ac4a0*/  @P6 LOP3.LUT R4, R4, 0x4, RZ, 0xfc, !PT ;  /* 0x0000000404046812 */ /* 0x000fc400078efcff */
[C---:B------:R-:W-:Y:S01]  /*ac4b0*/  LOP3.LUT P6, RZ, R98.reuse, 0x8000, RZ, 0xc0, !PT ;  /* 0x0000800062ff7812 */ /* 0x040fe200078cc0ff */
[----:B----4-:R1:W-:Y:S01]  /*ac4c0*/  @P1 STG.E desc[UR60][R122.64], R18 ;  /* 0x000000127a001986 */ /* 0x0103e2000c10193c */
[----:B------:R-:W-:Y:S02]  /*ac4d0*/  LOP3.LUT P0, RZ, R98, 0x2000, RZ, 0xc0, !PT ;  /* 0x0000200062ff7812 */ /* 0x000fe4000780c0ff */
[----:B------:R-:W-:Y:S01]  /*ac4e0*/  LOP3.LUT R4, R4, 0xfffffff7, RZ, 0xc0, !PT ;  /* 0xfffffff704047812 */ /* 0x000fe200078ec0ff */
[----:B-1----:R-:W4:Y:S08]  /*ac4f0*/  LDL.LU R18, [R1+0x500] ;  /* 0x0005000001127983 */ /* 0x002f300000300800 */
[----:B------:R-:W-:-:S02]  /*ac500*/  @P6 LOP3.LUT R4, R4, 0x8, RZ, 0xfc, !PT ;  /* 0x0000000804046812 */ /* 0x000fc400078efcff */
[----:B------:R-:W-:Y:S01]  /*ac510*/  LOP3.LUT P6, RZ, R98, 0x4000, RZ, 0xc0, !PT ;  /* 0x0000400062ff7812 */ /* 0x000fe200078cc0ff */
[----:B------:R-:W-:-:S05]  /*ac520*/  IMAD.WIDE R122, R115, 0x4, R106 ;  /* 0x00000004737a7825 */ /* 0x000fca00078e026a */
[----:B------:R1:W-:Y:S02]  /*ac530*/  @P0 STG.E desc[UR60][R122.64], R17 ;  /* 0x000000117a000986 */ /* 0x0003e4000c10193c */
[----:B-1----:R-:W-:Y:S02]  /*ac540*/  IMAD.WIDE R122, R115, 0x4, R104 ;  /* 0x00000004737a7825 */ /* 0x002fe400078e0268 */
[----:B------:R-:W4:Y:S04]  /*ac550*/  LDL.LU R17, [R1+0x4f0] ;  /* 0x0004f00001117983 */ /* 0x000f280000300800 */
[----:B------:R1:W-:Y:S01]  /*ac560*/  @P6 STG.E desc[UR60][R122.64], R114 ;  /* 0x000000727a006986 */ /* 0x0003e2000c10193c */
[----:B------:R-:W-:-:S03]  /*ac570*/  LOP3.LUT P6, RZ, R4, 0x8, RZ, 0xc0, !PT ;  /* 0x0000000804ff7812 */ /* 0x000fc600078cc0ff */
[----:B------:R-:W4:Y:S01]  /*ac580*/  LDL.LU R115, [R1+0x4d0] ;  /* 0x0004d00001737983 */ /* 0x000f220000300800 */
[----:B-1----:R-:W-:-:S09]  /*ac590*/  IMAD.WIDE R122, R155, 0x4, R110 ;  /* 0x000000049b7a7825 */ /* 0x002fd200078e026e */
[----:B------:R1:W-:Y:S01]  /*ac5a0*/  @P6 STG.E desc[UR60][R122.64], R7 ;  /* 0x000000077a006986 */ /* 0x0003e2000c10193c */
[----:B------:R-:W-:-:S03]  /*ac5b0*/  LOP3.LUT P6, RZ, R4, 0x4, RZ, 0xc0, !PT ;  /* 0x0000000404ff7812 */ /* 0x000fc600078cc0ff */
[----:B-1----:R-:W4:Y:S04]  /*ac5c0*/  LDL.LU R7, [R1+0x1c0] ;  /* 0x0001c00001077983 */ /* 0x002f280000300800 */
[----:B------:R-:W4:Y:S01]  /*ac5d0*/  LDL.LU R114, [R1+0xe3c] ;  /* 0x000e3c0001727983 */ /* 0x000f220000300800 */
[----:B------:R-:W-:-:S05]  /*ac5e0*/  IMAD.WIDE R122, R155, 0x4, R108 ;  /* 0x000000049b7a7825 */ /* 0x000fca00078e026c */
[----:B--2---:R1:W-:Y:S04]  /*ac5f0*/  @P6 STG.E desc[UR60][R122.64], R113 ;  /* 0x000000717a006986 */ /* 0x0043e8000c10193c */
[----:B-1----:R-:W2:Y:S01]  /*ac600*/  LDL.LU R113, [R1+0x190] ;  /* 0x0001900001717983 */ /* 0x002ea20000300800 */
[----:B------:R-:W-:Y:S01]  /*ac610*/  LOP3.LUT P6, RZ, R4, 0x2, RZ, 0xc0, !PT ;  /* 0x0000000204ff7812 */ /* 0x000fe200078cc0ff */
[----:B------:R-:W-:-:S12]  /*ac620*/  IMAD.WIDE R122, R155, 0x4, R106 ;  /* 0x000000049b7a7825 */ /* 0x000fd800078e026a */
[----:B------:R1:W-:Y:S01]  /*ac630*/  @P6 STG.E desc[UR60][R122.64], R154 ;  /* 0x0000009a7a006986 */ /* 0x0003e2000c10193c */
[----:B------:R-:W-:Y:S01]  /*ac640*/  LOP3.LUT P6, RZ, R4, 0x1, RZ, 0xc0, !PT ;  /* 0x0000000104ff7812 */ /* 0x000fe200078cc0ff */
[----:B-1----:R-:W-:-:S12]  /*ac650*/  IMAD.WIDE R122, R155, 0x4, R104 ;  /* 0x000000049b7a7825 */ /* 0x002fd800078e0268 */
[----:B------:R1:W-:Y:S01]  /*ac660*/  @P6 STG.E desc[UR60][R122.64], R121 ;  /* 0x000000797a006986 */ /* 0x0003e2000c10193c */
[----:B------:R-:W-:Y:S01]  /*ac670*/  LOP3.LUT P6, RZ, R5, 0x80000000, RZ, 0xc0, !PT ;  /* 0x8000000005ff7812 */ /* 0x000fe200078cc0ff */
[----:B-1----:R-:W-:Y:S01]  /*ac680*/  IMAD.WIDE R122, R117, 0x4, R110 ;  /* 0x00000004757a7825 */ /* 0x002fe200078e026e */
[----:B------:R-:W-:Y:S01]  /*ac690*/  LOP3.LUT P5, RZ, R98, 0x80000000, RZ, 0xc0, !PT ;  /* 0x8000000062ff7812 */ /* 0x000fe200078ac0ff */
[----:B------:R-:W2:Y:S10]  /*ac6a0*/  LDL.LU R121, [R1+0xe54] ;  /* 0x000e540001797983 */ /* 0x000eb40000300800 */
        /* <DEDUP_REMOVED lines=8> */
[----:B------:R-:W-:Y:S01]  /*ac730*/  LOP3.LUT P4, RZ, R99, 0x1, RZ, 0xc0, !PT ;  /* 0x0000000163ff7812 */ /* 0x000fe2000788c0ff */
[----:B-1----:R-:W-:-:S10]  /*ac740*/  IMAD.WIDE R122, R117, 0x4, R104 ;  /* 0x00000004757a7825 */ /* 0x002fd400078e0268 */
[----:B---3--:R1:W-:Y:S02]  /*ac750*/  @P6 STG.E desc[UR60][R122.64], R116 ;  /* 0x000000747a006986 */ /* 0x0083e4000c10193c */
[----:B-1----:R-:W-:-:S05]  /*ac760*/  IMAD.WIDE R122, R16, 0x4, R110 ;  /* 0x00000004107a7825 */ /* 0x002fca00078e026e */
[----:B------:R1:W-:Y:S02]  /*ac770*/  @P5 STG.E desc[UR60][R122.64], R19 ;  /* 0x000000137a005986 */ /* 0x0003e4000c10193c */
[----:B-1----:R-:W-:-:S05]  /*ac780*/  IMAD.WIDE R122, R16, 0x4, R108 ;  /* 0x00000004107a7825 */ /* 0x002fca00078e026c */
[----:B----4-:R1:W-:Y:S04]  /*ac790*/  @P4 STG.E desc[UR60][R122.64], R18 ;  /* 0x000000127a004986 */ /* 0x0103e8000c10193c */
[----:B-1----:R-:W3:Y:S01]  /*ac7a0*/  LDL.LU R18, [R1+0x30] ;  /* 0x0000300001127983 */ /* 0x002ee20000300800 */
[C---:B------:R-:W-:Y:S02]  /*ac7b0*/  LOP3.LUT P3, RZ, R99.reuse, 0x4, RZ, 0xc0, !PT ;  /* 0x0000000463ff7812 */ /* 0x040fe4000786c0ff */
[C---:B------:R-:W-:Y:S01]  /*ac7c0*/  LOP3.LUT P2, RZ, R99.reuse, 0x10, RZ, 0xc0, !PT ;  /* 0x0000001063ff7812 */ /* 0x040fe2000784c0ff */
[----:B------:R-:W-:Y:S01]  /*ac7d0*/  IMAD.WIDE R122, R16, 0x4, R106 ;  /* 0x00000004107a7825 */ /* 0x000fe200078e026a */
[C---:B------:R-:W-:Y:S02]  /*ac7e0*/  LOP3.LUT P1, RZ, R99.reuse, 0x40, RZ, 0xc0, !PT ;  /* 0x0000004063ff7812 */ /* 0x040fe4000782c0ff */
[----:B------:R-:W-:-:S07]  /*ac7f0*/  LOP3.LUT P0, RZ, R99, 0x80, RZ, 0xc0, !PT ;  /* 0x0000008063ff7812 */ /* 0x000fce000780c0ff */
[----:B------:R1:W-:Y:S02]  /*ac800*/  @P3 STG.E desc[UR60][R122.64], R17 ;  /* 0x000000117a003986 */ /* 0x0003e4000c10193c */
[----:B-1----:R-:W-:Y:S02]  /*ac810*/  IMAD.WIDE R122, R16, 0x4, R104 ;  /* 0x00000004107a7825 */ /* 0x002fe400078e0268 */
[----:B------:R-:W4:Y:S04]  /*ac820*/  LDL.LU R17, [R1] ;  /* 0x0000000001117983 */ /* 0x000f280000300800 */
[----:B------:R1:W-:Y:S04]  /*ac830*/  @P2 STG.E desc[UR60][R122.64], R115 ;  /* 0x000000737a002986 */ /* 0x0003e8000c10193c */
[----:B------:R-:W4:Y:S01]  /*ac840*/  LDL.LU R16, [R1+0x514] ;  /* 0x0005140001107983 */ /* 0x000f220000300800 */
[----:B-1----:R-:W-:-:S03]  /*ac850*/  IMAD.WIDE R122, R114, 0x4, R110 ;  /* 0x00000004727a7825 */ /* 0x002fc600078e026e */
[----:B------:R-:W4:Y:S04]  /*ac860*/  LDL.LU R115, [R1+0x504] ;  /* 0x0005040001737983 */ /* 0x000f280000300800 */
[----:B------:R1:W-:Y:S02]  /*ac870*/  @P1 STG.E desc[UR60][R122.64], R7 ;  /* 0x000000077a001986 */ /* 0x0003e4000c10193c */
[----:B-1----:R-:W-:Y:S02]  /*ac880*/  IMAD.WIDE R122, R114, 0x4, R108 ;  /* 0x00000004727a7825 */ /* 0x002fe400078e026c */
[----:B------:R-:W4:Y:S04]  /*ac890*/  LDL.LU R7, [R1+0x4f4] ;  /* 0x0004f40001077983 */ /* 0x000f280000300800 */
[----:B--2---:R1:W-:Y:S04]  /*ac8a0*/  @P0 STG.E desc[UR60][R122.64], R113 ;  /* 0x000000717a000986 */ /* 0x0043e8000c10193c */
[----:B-1----:R-:W2:Y:S01]  /*ac8b0*/  LDL.LU R113, [R1+0xe50] ;  /* 0x000e500001717983 */ /* 0x002ea20000300800 */
[----:B------:R-:W-:-:S03]  /*ac8c0*/  LOP3.LUT P6, RZ, R100, 0x1, RZ, 0xc0, !PT ;  /* 0x0000000164ff7812 */ /* 0x000fc600078cc0ff */
[----:B------:R-:W2:Y:S01]  /*ac8d0*/  LDL.LU R152, [R1+0x4d4] ;  /* 0x0004d40001987983 */ /* 0x000ea20000300800 */
[----:B------:R-:W-:-:S03]  /*ac8e0*/  LOP3.LUT R5, R5, 0xffefffff, RZ, 0xc0, !PT ;  /* 0xffefffff05057812 */ /* 0x000fc600078ec0ff */
[----:B------:R-:W2:Y:S04]  /*ac8f0*/  LDL.LU R153, [R1+0x1c4] ;  /* 0x0001c40001997983 */ /* 0x000ea80000300800 */
[----:B------:R-:W2:Y:S02]  /*ac900*/  LDL.LU R154, [R1+0x194] ;  /* 0x00019400019a7983 */ /* 0x000ea40000300800 */
[----:B------:R-:W-:Y:S02]  /*ac910*/  @P6 LOP3.LUT R5, R5, 0x100000, RZ, 0xfc, !PT ;  /* 0x0010000005056812 */ /* 0x000fe400078efcff */
[----:B------:R-:W-:Y:S01]  /*ac920*/  LOP3.LUT P6, RZ, R99, 0x20000000, RZ, 0xc0, !PT ;  /* 0x2000000063ff7812 */ /* 0x000fe200078cc0ff */
[----:B------:R-:W2:Y:S01]  /*ac930*/  LDL.LU R155, [R1+0x34] ;  /* 0x00003400019b7983 */ /* 0x000ea20000300800 */
[----:B------:R-:W-:-:S02]  /*ac940*/  LOP3.LUT R5, R5, 0xffdfffff, RZ, 0xc0, !PT ;  /* 0xffdfffff05057812 */ /* 0x000fc400078ec0ff */
[----:B------:R-:W-:Y:S01]  /*ac950*/  LOP3.LUT P3, RZ, R99, 0x400, RZ, 0xc0, !PT ;  /* 0x0000040063ff7812 */ /* 0x000fe2000786c0ff */
[----:B------:R-:W-:Y:S01]  /*ac960*/  IMAD.WIDE R122, R114, 0x4, R106 ;  /* 0x00000004727a7825 */ /* 0x000fe200078e026a */
[----:B------:R-:W2:Y:S04]  /*ac970*/  LDL.LU R119, [R1+0x518] ;  /* 0x0005180001777983 */ /* 0x000ea80000300800 */
[----:B------:R-:W2:Y:S03]  /*ac980*/  LDL.LU R118, [R1+0x508] ;  /* 0x0005080001767983 */ /* 0x000ea60000300800 */
[----:B------:R-:W-:Y:S01]  /*ac990*/  @P6 LOP3.LUT R5, R5, 0x200000, RZ, 0xfc, !PT ;  /* 0x0020000005056812 */ /* 0x000fe200078efcff */
[----:B------:R-:W2:Y:S01]  /*ac9a0*/  LDL.LU R117, [R1+0x4f8] ;  /* 0x0004f80001757983 */ /* 0x000ea20000300800 */
[----:B------:R-:W-:-:S02]  /*ac9b0*/  LOP3.LUT P6, RZ, R99, 0x10000000, RZ, 0xc0, !PT ;  /* 0x1000000063ff7812 */ /* 0x000fc400078cc0ff */
[----:B------:R-:W-:Y:S01]  /*ac9c0*/  LOP3.LUT R5, R5, 0xffbfffff, RZ, 0xc0, !PT ;  /* 0xffbfffff05057812 */ /* 0x000fe200078ec0ff */
[----:B------:R-:W2:Y:S04]  /*ac9d0*/  LDL.LU R116, [R1+0xe58] ;  /* 0x000e580001747983 */ /* 0x000ea80000300800 */
[----:B------:R-:W2:Y:S06]  /*ac9e0*/  LDL.LU R19, [R1+0x4d8] ;  /* 0x0004d80001137983 */ /* 0x000eac0000300800 */
[----:B------:R-:W-:-:S02]  /*ac9f0*/  @P6 LOP3.LUT R5, R5, 0x400000, RZ, 0xfc, !PT ;  /* 0x0040000005056812 */ /* 0x000fc400078efcff */
        /* <DEDUP_REMOVED lines=11> */
[----:B---3--:R1:W-:Y:S02]  /*acab0*/  @P3 STG.E desc[UR60][R122.64], R18 ;  /* 0x000000127a003986 */ /* 0x0083e4000c10193c */
[----:B-1----:R-:W-:Y:S02]  /*acac0*/  IMAD.WIDE R122, R114, 0x4, R104 ;  /* 0x00000004727a7825 */ /* 0x002fe400078e0268 */
[----:B------:R-:W3:Y:S04]  /*acad0*/  LDL.LU R114, [R1+0xe5c] ;  /* 0x000e5c0001727983 */ /* 0x000ee80000300800 */
[----:B------:R-:W3:Y:S01]  /*acae0*/  LDL.LU R120, [R1+0x4] ;  /* 0x0000040001787983 */ /* 0x000ee20000300800 */
[----:B------:R-:W-:-:S02]  /*acaf0*/  LOP3.LUT P2, RZ, R99, 0x800, RZ, 0xc0, !PT ;  /* 0x0000080063ff7812 */ /* 0x000fc4000784c0ff */
[----:B------:R-:W-:Y:S01]  /*acb00*/  @P6 LOP3.LUT R5, R5, 0x4000000, RZ, 0xfc, !PT ;  /* 0x0400000005056812 */ /* 0x000fe200078efcff */
[----:B------:R-:W3:Y:S01]  /*acb10*/  LDL.LU R18, [R1+0x1c8] ;  /* 0x0001c80001127983 */ /* 0x000ee20000300800 */
[C---:B------:R-:W-:Y:S02]  /*acb20*/  LOP3.LUT P6, RZ, R99.reuse, 0x80000, RZ, 0xc0, !PT ;  /* 0x0008000063ff7812 */ /* 0x040fe400078cc0ff */
[C---:B------:R-:W-:Y:S02]  /*acb30*/  LOP3.LUT P1, RZ, R99.reuse, 0x2000, RZ, 0xc0, !PT ;  /* 0x0000200063ff7812 */ /* 0x040fe4000782c0ff */
[----:B------:R-:W-:Y:S02]  /*acb40*/  LOP3.LUT P0, RZ, R99, 0x8000, RZ, 0xc0, !PT ;  /* 0x0000800063ff7812 */ /* 0x000fe4000780c0ff */
[----:B------:R-:W-:-:S03]  /*acb50*/  LOP3.LUT R5, R5, 0xf7ffffff, RZ, 0xc0, !PT ;  /* 0xf7ffffff05057812 */ /* 0x000fc600078ec0ff */
[----:B----4-:R2:W-:Y:S04]  /*acb60*/  @P2 STG.E desc[UR60][R122.64], R17 ;  /* 0x000000117a002986 */ /* 0x0105e8000c10193c */
[----:B------:R-:W-:Y:S02]  /*acb70*/  @P6 LOP3.LUT R5, R5, 0x8000000, RZ, 0xfc, !PT ;  /* 0x0800000005056812 */ /* 0x000fe400078efcff */
[----:B------:R-:W-:Y:S01]  /*acb80*/  LOP3.LUT P6, RZ, R99, 0x40000, RZ, 0xc0, !PT ;  /* 0x0004000063ff7812 */ /* 0x000fe200078cc0ff */
[----:B--2---:R-:W-:-:S05]  /*acb90*/  IMAD.WIDE R122, R113, 0x4, R110 ;  /* 0x00000004717a7825 */ /* 0x004fca00078e026e */
[----:B------:R1:W-:Y:S02]  /*acba0*/  @P1 STG.E desc[UR60][R122.64], R16 ;  /* 0x000000107a001986 */ /* 0x0003e4000c10193c */
[C---:B-1----:R-:W-:Y:S02]  /*acbb0*/  IMAD.WIDE R122, R113.reuse, 0x4, R108 ;  /* 0x00000004717a7825 */ /* 0x042fe400078e026c */
[----:B------:R-:W2:Y:S04]  /*acbc0*/  LDL.LU R16, [R1+0x198] ;  /* 0x0001980001107983 */ /* 0x000ea80000300800 */
[----:B------:R1:W-:Y:S02]  /*acbd0*/  @P0 STG.E desc[UR60][R122.64], R115 ;  /* 0x000000737a000986 */ /* 0x0003e4000c10193c */
[----:B-1----:R-:W-:-:S02]  /*acbe0*/  IMAD.WIDE R122, R113, 0x4, R106 ;  /* 0x00000004717a7825 */ /* 0x002fc400078e026a */
[----:B------:R-:W4:Y:S04]  /*acbf0*/  LDL.LU R115, [R1+0x38] ;  /* 0x0000380001737983 */ /* 0x000f280000300800 */
[----:B------:R1:W-:Y:S02]  /*acc00*/  @P6 STG.E desc[UR60][R122.64], R7 ;  /* 0x000000077a006986 */ /* 0x0003e4000c10193c */
[----:B-1----:R-:W-:Y:S02]  /*acc10*/  IMAD.WIDE R122, R113, 0x4, R104 ;  /* 0x00000004717a7825 */ /* 0x002fe400078e0268 */
[----:B------:R-:W4:Y:S04]  /*acc20*/  LDL.LU R7, [R1+0x8] ;  /* 0x0000080001077983 */ /* 0x000f280000300800 */
[----:B------:R-:W4:Y:S04]  /*acc30*/  LDL.LU R113, [R1+0x51c] ;  /* 0x00051c0001717983 */ /* 0x000f280000300800 */
[----:B------:R-:W4:Y:S01]  /*acc40*/  LDL.LU R17, [R1+0xe70] ;  /* 0x000e700001117983 */ /* 0x000f220000300800 */
[----:B------:R-:W-:-:S13]  /*acc50*/  LOP3.LUT P6, RZ, R5, 0x8000000, RZ, 0xc0, !PT ;  /* 0x0800000005ff7812 */ /* 0x000fda00078cc0ff */
        /* <DEDUP_REMOVED lines=31> */
[----:B-1----:R-:W-:Y:S01]  /*ace50*/  IMAD.WIDE R122, R114, 0x4, R108 ;  /* 0x00000004727a7825 */ /* 0x002fe200078e026c */
[----:B------:R-:W-:-:S04]  /*ace60*/  LOP3.LUT P0, RZ, R100, 0x800, RZ, 0xc0, !PT ;  /* 0x0000080064ff7812 */ /* 0x000fc8000780c0ff */
[----:B--2---:R1:W-:Y:S02]  /*ace70*/  @P3 STG.E desc[UR60][R122.64], R16 ;  /* 0x000000107a003986 */ /* 0x0043e4000c10193c */
[----:B-1----:R-:W-:-:S05]  /*ace80*/  IMAD.WIDE R122, R114, 0x4, R106 ;  /* 0x00000004727a7825 */ /* 0x002fca00078e026a */
[----:B----4-:R1:W-:Y:S02]  /*ace90*/  @P2 STG.E desc[UR60][R122.64], R115 ;  /* 0x000000737a002986 */ /* 0x0103e4000c10193c */
        /* <DEDUP_REMOVED lines=8> */
[----:B------:R-:W4:Y:S04]  /*acf20*/  LDL.LU R115, [R1+0x19c] ;  /* 0x00019c0001737983 */ /* 0x000f280000300800 */
[----:B------:R-:W4:Y:S04]  /*acf30*/  LDL.LU R114, [R1+0x3c] ;  /* 0x00003c0001727983 */ /* 0x000f280000300800 */
[----:B------:R-:W4:Y:S01]  /*acf40*/  LDL.LU R154, [R1+0xe74] ;  /* 0x000e7400019a7983 */ /* 0x000f220000300800 */
[----:B------:R-:W-:-:S02]  /*acf50*/  LOP3.LUT P6, RZ, R101, 0x8, RZ, 0xc0, !PT ;  /* 0x0000000865ff7812 */ /* 0x000fc400078cc0ff */
[----:B------:R-:W-:Y:S02]  /*acf60*/  LOP3.LUT P3, RZ, R100, 0x2000, RZ, 0xc0, !PT ;  /* 0x0000200064ff7812 */ /* 0x000fe4000786c0ff */
[----:B------:R-:W-:Y:S01]  /*acf70*/  LOP3.LUT R5, R5, 0xffffefff, RZ, 0xc0, !PT ;  /* 0xffffefff05057812 */ /* 0x000fe200078ec0ff */
[----:B------:R-:W-:-:S08]  /*acf80*/  IMAD.WIDE R122, R17, 0x4, R108 ;  /* 0x00000004117a7825 */ /* 0x000fd000078e026c */
        /* <DEDUP_REMOVED lines=15> */
[----:B------:R-:W-:-:S11]  /*ad080*/  LOP3.LUT R5, R5, 0xfffdffff, RZ, 0xc0, !PT ;  /* 0xfffdffff05057812 */ /* 0x000fd600078ec0ff */
[----:B------:R-:W-:Y:S02]  /*ad090*/  @P6 LOP3.LUT R5, R5, 0x20000, RZ, 0xfc, !PT ;  /* 0x0002000005056812 */ /* 0x000fe400078efcff */
[C---:B------:R-:W-:Y:S02]  /*ad0a0*/  LOP3.LUT P6, RZ, R100.reuse, 0x1000000, RZ, 0xc0, !PT ;  /* 0x0100000064ff7812 */ /* 0x040fe400078cc0ff */
[----:B------:R-:W-:Y:S02]  /*ad0b0*/  LOP3.LUT R5, R5, 0xfffbffff, RZ, 0xc0, !PT ;  /* 0xfffbffff05057812 */ /* 0x000fe400078ec0ff */
[C---:B------:R-:W-:Y:S02]  /*ad0c0*/  LOP3.LUT P1, RZ, R100.reuse, 0x20000, RZ, 0xc0, !PT ;  /* 0x0002000064ff7812 */ /* 0x040fe4000782c0ff */
[----:B------:R-:W-:-:S07]  /*ad0d0*/  LOP3.LUT P0, RZ, R100, 0x40000, RZ, 0xc0, !PT ;  /* 0x0004000064ff7812 */ /* 0x000fce000780c0ff */
        /* <DEDUP_REMOVED lines=11> */
[----:B------:R-:W-:-:S03]  /*ad190*/  IMAD.WIDE R122, R17, 0x4, R106 ;  /* 0x00000004117a7825 */ /* 0x000fc600078e026a */
[----:B------:R-:W2:Y:S04]  /*ad1a0*/  LDL.LU R118, [R1+0x530] ;  /* 0x0005300001767983 */ /* 0x000ea80000300800 */
[----:B---3--:R1:W-:Y:S04]  /*ad1b0*/  @P2 STG.E desc[UR60][R122.64], R18 ;  /* 0x000000127a002986 */ /* 0x0083e8000c10193c */
[----:B-1----:R-:W3:Y:S04]  /*ad1c0*/  LDL.LU R18, [R1+0xe7c] ;  /* 0x000e7c0001127983 */ /* 0x002ee80000300800 */
[----:B------:R-:W3:Y:S01]  /*ad1d0*/  LDL.LU R117, [R1+0x520] ;  /* 0x0005200001757983 */ /* 0x000ee20000300800 */
[----:B------:R-:W-:-:S03]  /*ad1e0*/  IMAD.WIDE R122, R17, 0x4, R104 ;  /* 0x00000004117a7825 */ /* 0x000fc600078e0268 */
[----:B------:R-:W3:Y:S04]  /*ad1f0*/  LDL.LU R116, [R1+0x1e0] ;  /* 0x0001e00001747983 */ /* 0x000ee80000300800 */
[----:B----4-:R1:W-:Y:S02]  /*ad200*/  @P1 STG.E desc[UR60][R122.64], R16 ;  /* 0x000000107a001986 */ /* 0x0103e4000c10193c */
[----:B-1----:R-:W-:-:S05]  /*ad210*/  IMAD.WIDE R122, R154, 0x4, R110 ;  /* 0x000000049a7a7825 */ /* 0x002fca00078e026e */
[----:B------:R1:W-:Y:S04]  /*ad220*/  @P0 STG.E desc[UR60][R122.64], R7 ;  /* 0x000000077a000986 */ /* 0x0003e8000c10193c */
[----:B-1----:R-:W4:Y:S04]  /*ad230*/  LDL.LU R7, [R1+0xef0] ;  /* 0x000ef00001077983 */ /* 0x002f280000300800 */
[----:B------:R-:W4:Y:S01]  /*ad240*/  LDL.LU R19, [R1+0x20] ;  /* 0x0000200001137983 */ /* 0x000f220000300800 */
[----:B------:R-:W-:-:S03]  /*ad250*/  IMAD.WIDE R122, R154, 0x4, R108 ;  /* 0x000000049a7a7825 */ /* 0x000fc600078e026c */
[----:B------:R-:W4:Y:S04]  /*ad260*/  LDL.LU R17, [R1+0x180] ;  /* 0x0001800001117983 */ /* 0x000f280000300800 */
[----:B------:R1:W-:Y:S01]  /*ad270*/  @P6 STG.E desc[UR60][R122.64], R115 ;  /* 0x000000737a006986 */ /* 0x0003e2000c10193c */
[----:B------:R-:W-:-:S03]  /*ad280*/  LOP3.LUT P6, RZ, R5, 0x80000, RZ, 0xc0, !PT ;  /* 0x0008000005ff7812 */ /* 0x000fc600078cc0ff */
[----:B------:R-:W4:Y:S01]  /*ad290*/  LDL.LU R16, [R1+0x564] ;  /* 0x0005640001107983 */ /* 0x000f220000300800 */
[----:B-1----:R-:W-:-:S03]  /*ad2a0*/  IMAD.WIDE R122, R154, 0x4, R106 ;  /* 0x000000049a7a7825 */ /* 0x002fc600078e026a */
[----:B------:R-:W4:Y:S06]  /*ad2b0*/  LDL.LU R115, [R1+0x554] ;  /* 0x0005540001737983 */ /* 0x000f2c0000300800 */
[----:B------:R1:W-:Y:S04]  /*ad2c0*/  @P6 STG.E desc[UR60][R122.64], R114 ;  /* 0x000000727a006986 */ /* 0x0003e8000c10193c */
[----:B-1----:R-:W4:Y:S01]  /*ad2d0*/  LDL.LU R114, [R1+0x544] ;  /* 0x0005440001727983 */ /* 0x002f220000300800 */
[----:B------:R-:W-:Y:S01]  /*ad2e0*/  LOP3.LUT P6, RZ, R5, 0x40000, RZ, 0xc0, !PT ;  /* 0x0004000005ff7812 */ /* 0x000fe200078cc0ff */
[----:B------:R-:W-:Y:S01]  /*ad2f0*/  IMAD.WIDE R122, R154, 0x4, R104 ;  /* 0x000000049a7a7825 */ /* 0x000fe200078e0268 */
[----:B------:R-:W-:-:S02]  /*ad300*/  LOP3.LUT P5, RZ, R101, 0x20, RZ, 0xc0, !PT ;  /* 0x0000002065ff7812 */ /* 0x000fc400078ac0ff */
[C---:B------:R-:W-:Y:S02]  /*ad310*/  LOP3.LUT P4, RZ, R101.reuse, 0x80, RZ, 0xc0, !PT ;  /* 0x0000008065ff7812 */ /* 0x040fe4000788c0ff */
[C---:B------:R-:W-:Y:S02]  /*ad320*/  LOP3.LUT P3, RZ, R101.reuse, 0x200, RZ, 0xc0, !PT ;  /* 0x0000020065ff7812 */ /* 0x040fe4000786c0ff */
[C---:B------:R-:W-:Y:S02]  /*ad330*/  LOP3.LUT P2, RZ, R101.reuse, 0x400, RZ, 0xc0, !PT ;  /* 0x0000040065ff7812 */ /* 0x040fe4000784c0ff */
[----:B------:R-:W-:-:S03]  /*ad340*/  LOP3.LUT P1, RZ, R101, 0x2000, RZ, 0xc0, !PT ;  /* 0x0000200065ff7812 */ /* 0x000fc6000782c0ff */
[----:B--2---:R1:W-:Y:S01]  /*ad350*/  @P6 STG.E desc[UR60][R122.64], R113 ;  /* 0x000000717a006986 */ /* 0x0043e2000c10193c */
[----:B------:R-:W-:-:S03]  /*ad360*/  LOP3.LUT P6, RZ, R5, 0x20000, RZ, 0xc0, !PT ;  /* 0x0002000005ff7812 */ /* 0x000fc600078cc0ff */
[----:B-1----:R-:W2:Y:S01]  /*ad370*/  LDL.LU R113, [R1+0x534] ;  /* 0x0005340001717983 */ /* 0x002ea20000300800 */
[----:B------:R-:W-:-:S09]  /*ad380*/  IMAD.WIDE R122, R119, 0x4, R110 ;  /* 0x00000004777a7825 */ /* 0x000fd200078e026e */
        /* <DEDUP_REMOVED lines=8> */
[----:B-1----:R-:W-:Y:S02]  /*ad410*/  IMAD.WIDE R122, R119, 0x4, R104 ;  /* 0x00000004777a7825 */ /* 0x002fe400078e0268 */
[----:B------:R-:W2:Y:S10]  /*ad420*/  LDL.LU R119, [R1+0xefc] ;  /* 0x000efc0001777983 */ /* 0x000eb40000300800 */
[----:B------:R3:W-:Y:S01]  /*ad430*/  @P6 STG.E desc[UR60][R122.64], R118 ;  /* 0x000000767a006986 */ /* 0x0007e2000c10193c */
[----:B------:R-:W-:Y:S01]  /*ad440*/  LOP3.LUT P6, RZ, R5, 0x2000, RZ, 0xc0, !PT ;  /* 0x0000200005ff7812 */ /* 0x000fe200078cc0ff */
[----:B---3--:R-:W-:-:S12]  /*ad450*/  IMAD.WIDE R122, R18, 0x4, R110 ;  /* 0x00000004127a7825 */ /* 0x008fd800078e026e */
[----:B------:R1:W-:Y:S01]  /*ad460*/  @P6 STG.E desc[UR60][R122.64], R117 ;  /* 0x000000757a006986 */ /* 0x0003e2000c10193c */
[----:B------:R-:W-:Y:S01]  /*ad470*/  LOP3.LUT P6, RZ, R5, 0x1000, RZ, 0xc0, !PT ;  /* 0x0000100005ff7812 */ /* 0x000fe200078cc0ff */
[----:B-1----:R-:W-:-:S12]  /*ad480*/  IMAD.WIDE R122, R18, 0x4, R108 ;  /* 0x00000004127a7825 */ /* 0x002fd800078e026c */
[----:B------:R1:W-:Y:S02]  /*ad490*/  @P6 STG.E desc[UR60][R122.64], R116 ;  /* 0x000000747a006986 */ /* 0x0003e4000c10193c */
[----:B-1----:R-:W-:-:S05]  /*ad4a0*/  IMAD.WIDE R122, R18, 0x4, R106 ;  /* 0x00000004127a7825 */ /* 0x002fca00078e026a */
[----:B----4-:R1:W-:Y:S02]  /*ad4b0*/  @P5 STG.E desc[UR60][R122.64], R19 ;  /* 0x000000137a005986 */ /* 0x0103e4000c10193c */
[----:B-1----:R-:W-:-:S05]  /*ad4c0*/  IMAD.WIDE R122, R18, 0x4, R104 ;  /* 0x00000004127a7825 */ /* 0x002fca00078e0268 */
[----:B------:R1:W-:Y:S02]  /*ad4d0*/  @P4 STG.E desc[UR60][R122.64], R17 ;  /* 0x000000117a004986 */ /* 0x0003e4000c10193c */
[----:B-1----:R-:W-:-:S05]  /*ad4e0*/  IMAD.WIDE R122, R7, 0x4, R110 ;  /* 0x00000004077a7825 */ /* 0x002fca00078e026e */
[----:B------:R1:W-:Y:S02]  /*ad4f0*/  @P3 STG.E desc[UR60][R122.64], R16 ;  /* 0x000000107a003986 */ /* 0x0003e4000c10193c */
[C---:B-1----:R-:W-:Y:S02]  /*ad500*/  IMAD.WIDE R122, R7.reuse, 0x4, R108 ;  /* 0x00000004077a7825 */ /* 0x042fe400078e026c */
[----:B------:R-:W3:Y:S04]  /*ad510*/  LDL.LU R16, [R1+0x524] ;  /* 0x0005240001107983 */ /* 0x000ee80000300800 */
[----:B------:R1:W-:Y:S02]  /*ad520*/  @P2 STG.E desc[UR60][R122.64], R115 ;  /* 0x000000737a002986 */ /* 0x0003e4000c10193c */
[----:B-1----:R-:W-:-:S02]  /*ad530*/  IMAD.WIDE R122, R7, 0x4, R106 ;  /* 0x00000004077a7825 */ /* 0x002fc400078e026a */
[----:B------:R-:W4:Y:S04]  /*ad540*/  LDL.LU R115, [R1+0x1e4] ;  /* 0x0001e40001737983 */ /* 0x000f280000300800 */
[----:B------:R1:W-:Y:S02]  /*ad550*/  @P1 STG.E desc[UR60][R122.64], R114 ;  /* 0x000000727a001986 */ /* 0x0003e4000c10193c */
[----:B-1----:R-:W-:Y:S02]  /*ad560*/  IMAD.WIDE R122, R7, 0x4, R104 ;  /* 0x00000004077a7825 */ /* 0x002fe400078e0268 */
[----:B------:R-:W4:Y:S04]  /*ad570*/  LDL.LU R114, [R1+0x24] ;  /* 0x0000240001727983 */ /* 0x000f280000300800 */
[----:B------:R-:W3:Y:S01]  /*ad580*/  LDL.LU R7, [R1+0xef4] ;  /* 0x000ef40001077983 */ /* 0x000ee20000300800 */
[----:B------:R-:W-:-:S13]  /*ad590*/  LOP3.LUT P0, RZ, R101, 0x4000, RZ, 0xc0, !PT ;  /* 0x0000400065ff7812 */ /* 0x000fda000780c0ff */
[----:B--2---:R1:W-:Y:S04]  /*ad5a0*/  @P0 STG.E desc[UR60][R122.64], R113 ;  /* 0x000000717a000986 */ /* 0x0043e8000c10193c */
        /* <DEDUP_REMOVED lines=10> */
[----:B------:R-:W-:-:S03]  /*ad650*/  LOP3.LUT P3, RZ, R101, 0x10000, RZ, 0xc0, !PT ;  /* 0x0001000065ff7812 */ /* 0x000fc6000786c0ff */
[----:B------:R-:W2:Y:S04]  /*ad660*/  LDL.LU R117, [R1+0x56c] ;  /* 0x00056c0001757983 */ /* 0x000ea80000300800 */
[----:B------:R-:W2:Y:S01]  /*ad670*/  LDL.LU R116, [R1+0x55c] ;  /* 0x00055c0001747983 */ /* 0x000ea20000300800 */
[----:B------:R-:W-:-:S03]  /*ad680*/  LOP3.LUT P2, RZ, R101, 0x40000, RZ, 0xc0, !PT ;  /* 0x0004000065ff7812 */ /* 0x000fc6000784c0ff */
[----:B------:R-:W2:Y:S04]  /*ad690*/  LDL.LU R19, [R1+0x54c] ;  /* 0x00054c0001137983 */ /* 0x000ea80000300800 */
[----:B------:R-:W2:Y:S01]  /*ad6a0*/  LDL.LU R17, [R1+0xf10] ;  /* 0x000f100001117983 */ /* 0x000ea20000300800 */
[----:B------:R-:W-:Y:S02]  /*ad6b0*/  LOP3.LUT P1, RZ, R101, 0x100000, RZ, 0xc0, !PT ;  /* 0x0010000065ff7812 */ /* 0x000fe4000782c0ff */
[----:B------:R-:W-:Y:S02]  /*ad6c0*/  LOP3.LUT P6, RZ, R102, 0x20, RZ, 0xc0, !PT ;  /* 0x0000002066ff7812 */ /* 0x000fe400078cc0ff */
[----:B------:R-:W-:-:S11]  /*ad6d0*/  LOP3.LUT R5, R5, 0xffffffef, RZ, 0xc0, !PT ;  /* 0xffffffef05057812 */ /* 0x000fd600078ec0ff */
[----:B------:R-:W-:Y:S02]  /*ad6e0*/  @P6 LOP3.LUT R5, R5, 0x10, RZ, 0xfc, !PT ;  /* 0x0000001005056812 */ /* 0x000fe400078efcff */
[----:B------:R-:W-:Y:S02]  /*ad6f0*/  LOP3.LUT P6, RZ, R102, 0x10, RZ, 0xc0, !PT ;  /* 0x0000001066ff7812 */ /* 0x000fe400078cc0ff */
[----:B------:R-:W-:-:S11]  /*ad700*/  LOP3.LUT R5, R5, 0xffffffdf, RZ, 0xc0, !PT ;  /* 0xffffffdf05057812 */ /* 0x000fd600078ec0ff */
[----:B------:R-:W-:Y:S02]  /*ad710*/  @P6 LOP3.LUT R5, R5, 0x20, RZ, 0xfc, !PT ;  /* 0x0000002005056812 */ /* 0x000fe400078efcff */
[----:B------:R-:W-:Y:S01]  /*ad720*/  LOP3.LUT P6, RZ, R102, 0x8, RZ, 0xc0, !PT ;  /* 0x0000000866ff7812 */ /* 0x000fe200078cc0ff */
[----:B---3--:R-:W-:-:S05]  /*ad730*/  IMAD.WIDE R122, R7, 0x4, R110 ;  /* 0x00000004077a7825 */ /* 0x008fca00078e026e */
[----:B------:R1:W-:Y:S02]  /*ad740*/  @P3 STG.E desc[UR60][R122.64], R16 ;  /* 0x000000107a003986 */ /* 0x0003e4000c10193c */
[C---:B-1----:R-:W-:Y:S02]  /*ad750*/  IMAD.WIDE R122, R7.reuse, 0x4, R108 ;  /* 0x00000004077a7825 */ /* 0x042fe400078e026c */
[----:B------:R-:W3:Y:S04]  /*ad760*/  LDL.LU R16, [R1+0x53c] ;  /* 0x00053c0001107983 */ /* 0x000ee80000300800 */
[----:B----4-:R1:W-:Y:S02]  /*ad770*/  @P2 STG.E desc[UR60][R122.64], R115 ;  /* 0x000000737a002986 */ /* 0x0103e4000c10193c */
[----:B-1----:R-:W-:-:S02]  /*ad780*/  IMAD.WIDE R122, R7, 0x4, R106 ;  /* 0x00000004077a7825 */ /* 0x002fc400078e026a */
[----:B------:R-:W4:Y:S04]  /*ad790*/  LDL.LU R115, [R1+0x52c] ;  /* 0x00052c0001737983 */ /* 0x000f280000300800 */
[----:B------:R1:W-:Y:S02]  /*ad7a0*/  @P1 STG.E desc[UR60][R122.64], R114 ;  /* 0x000000727a001986 */ /* 0x0003e4000c10193c */
[----:B-1----:R-:W-:Y:S02]  /*ad7b0*/  IMAD.WIDE R122, R7, 0x4, R104 ;  /* 0x00000004077a7825 */ /* 0x002fe400078e0268 */
[----:B------:R-:W4:Y:S04]  /*ad7c0*/  LDL.LU R114, [R1+0x1ec] ;  /* 0x0001ec0001727983 */ /* 0x000f280000300800 */
[----:B------:R-:W4:Y:S04]  /*ad7d0*/  LDL.LU R7, [R1+0x2c] ;  /* 0x00002c0001077983 */ /* 0x000f280000300800 */
[----:B------:R-:W4:Y:S01]  /*ad7e0*/  LDL.LU R18, [R1+0xf14] ;  /* 0x000f140001127983 */ /* 0x000f220000300800 */
[----:B------:R-:W-:-:S04]  /*ad7f0*/  LOP3.LUT R5, R5, 0xffffffbf, RZ, 0xc0, !PT ;  /* 0xffffffbf05057812 */ /* 0x000fc800078ec0ff */
        /* <DEDUP_REMOVED lines=11> */
[----:B------:R-:W-:Y:S02]  /*ad8b0*/  LOP3.LUT R5, R5, 0xfffffbff, RZ, 0xc0, !PT ;  /* 0xfffffbff05057812 */ /* 0x000fe400078ec0ff */
[----:B------:R-:W-:-:S09]  /*ad8c0*/  LOP3.LUT P0, RZ, R101, 0x200000, RZ, 0xc0, !PT ;  /* 0x0020000065ff7812 */ /* 0x000fd2000780c0ff */
[----:B------:R-:W-:Y:S02]  /*ad8d0*/  @P6 LOP3.LUT R5, R5, 0x400, RZ, 0xfc, !PT ;  /* 0x0000040005056812 */ /* 0x000fe400078efcff */
[----:B------:R-:W-:Y:S02]  /*ad8e0*/  LOP3.LUT P6, RZ, R101, 0x2000000, RZ, 0xc0, !PT ;  /* 0x0200000065ff7812 */ /* 0x000fe400078cc0ff */
[----:B------:R-:W-:Y:S01]  /*ad8f0*/  LOP3.LUT R5, R5, 0xfffff7ff, RZ, 0xc0, !PT ;  /* 0xfffff7ff05057812 */ /* 0x000fe200078ec0ff */
[----:B--2---:R1:W-:Y:S10]  /*ad900*/  @P0 STG.E desc[UR60][R122.64], R113 ;  /* 0x000000717a000986 */ /* 0x0043f4000c10193c */
[----:B------:R-:W-:-:S02]  /*ad910*/  @P6 LOP3.LUT R5, R5, 0x800, RZ, 0xfc, !PT ;  /* 0x0000080005056812 */ /* 0x000fc400078efcff */
        /* <DEDUP_REMOVED lines=37> */
[----:B-1----:R-:W-:-:S05]  /*adb70*/  IMAD.WIDE R122, R17, 0x4, R104 ;  /* 0x00000004117a7825 */ /* 0x002fca00078e0268 */
[----:B---3--:R4:W-:Y:S01]  /*adb80*/  @P3 STG.E desc[UR60][R122.64], R16 ;  /* 0x000000107a003986 */ /* 0x0089e2000c10193c */
[----:B------:R-:W-:Y:S01]  /*adb90*/  LOP3.LUT P0, RZ, R102, 0x800, RZ, 0xc0, !PT ;  /* 0x0000080066ff7812 */ /* 0x000fe2000780c0ff */
[----:B----4-:R-:W-:-:S05]  /*adba0*/  IMAD.WIDE R122, R18, 0x4, R110 ;  /* 0x00000004127a7825 */ /* 0x010fca00078e026e */
[----:B------:R1:W-:Y:S02]  /*adbb0*/  @P2 STG.E desc[UR60][R122.64], R115 ;  /* 0x000000737a002986 */ /* 0x0003e4000c10193c */
[----:B-1----:R-:W-:-:S05]  /*adbc0*/  IMAD.WIDE R122, R18, 0x4, R108 ;  /* 0x00000004127a7825 */ /* 0x002fca00078e026c */
[----:B------:R1:W-:Y:S02]  /*adbd0*/  @P1 STG.E desc[UR60][R122.64], R114 ;  /* 0x000000727a001986 */ /* 0x0003e4000c10193c */
[----:B-1----:R-:W-:-:S05]  /*adbe0*/  IMAD.WIDE R122, R18, 0x4, R106 ;  /* 0x00000004127a7825 */ /* 0x002fca00078e026a */
[----:B------:R1:W-:Y:S04]  /*adbf0*/  @P0 STG.E desc[UR60][R122.64], R7 ;  /* 0x000000077a000986 */ /* 0x0003e8000c10193c */
[----:B-1----:R-:W3:Y:S04]  /*adc00*/  LDL.LU R7, [R1+0x18c] ;  /* 0x00018c0001077983 */ /* 0x002ee80000300800 */
[----:B------:R-:W4:Y:S04]  /*adc10*/  LDL.LU R17, [R1+0x5a0] ;  /* 0x0005a00001117983 */ /* 0x000f280000300800 */
[----:B------:R-:W2:Y:S04]  /*adc20*/  LDL.LU R16, [R1+0x590] ;  /* 0x0005900001107983 */ /* 0x000ea80000300800 */
[----:B------:R-:W2:Y:S04]  /*adc30*/  LDL.LU R115, [R1+0x580] ;  /* 0x0005800001737983 */ /* 0x000ea80000300800 */
[----:B------:R-:W4:Y:S01]  /*adc40*/  LDL.LU R114, [R1+0xf18] ;  /* 0x000f180001727983 */ /* 0x000f220000300800 */
[----:B------:R-:W-:Y:S01]  /*adc50*/  LOP3.LUT P3, RZ, R102, 0x1000, RZ, 0xc0, !PT ;  /* 0x0000100066ff7812 */ /* 0x000fe2000786c0ff */
[----:B------:R-:W-:-:S02]  /*adc60*/  IMAD.WIDE R122, R18, 0x4, R104 ;  /* 0x00000004127a7825 */ /* 0x000fc400078e0268 */
[----:B------:R-:W2:Y:S01]  /*adc70*/  LDL.LU R153, [R1+0xf1c] ;  /* 0x000f1c0001997983 */ /* 0x000ea20000300800 */
[C---:B------:R-:W-:Y:S02]  /*adc80*/  LOP3.LUT P2, RZ, R102.reuse, 0x2000, RZ, 0xc0, !PT ;  /* 0x0000200066ff7812 */ /* 0x040fe4000784c0ff */
[C---:B------:R-:W-:Y:S02]  /*adc90*/  LOP3.LUT P1, RZ, R102.reuse, 0x4000, RZ, 0xc0, !PT ;  /* 0x0000400066ff7812 */ /* 0x040fe4000782c0ff */
[C---:B------:R-:W-:Y:S02]  /*adca0*/  LOP3.LUT P0, RZ, R102.reuse, 0x8000, RZ, 0xc0, !PT ;  /* 0x0000800066ff7812 */ /* 0x040fe4000780c0ff */
        /* <DEDUP_REMOVED lines=10> */
[----:B---3--:R1:W-:Y:S04]  /*add50*/  @P3 STG.E desc[UR60][R122.64], R7 ;  /* 0x000000077a003986 */ /* 0x0083e8000c10193c */
        /* <DEDUP_REMOVED lines=11> */
[----:B----4-:R-:W-:-:S03]  /*ade10*/  IMAD.WIDE R122, R114, 0x4, R110 ;  /* 0x00000004727a7825 */ /* 0x010fc600078e026e */
[----:B------:R-:W4:Y:S04]  /*ade20*/  LDL.LU R117, [R1+0x4e4] ;  /* 0x0004e40001757983 */ /* 0x000f280000300800 */
[----:B------:R1:W-:Y:S04]  /*ade30*/  @P2 STG.E desc[UR60][R122.64], R17 ;  /* 0x000000117a002986 */ /* 0x0003e8000c10193c */
[----:B------:R-:W4:Y:S04]  /*ade40*/  LDL.LU R116, [R1+0x204] ;  /* 0x0002040001747983 */ /* 0x000f280000300800 */
[----:B------:R-:W4:Y:S01]  /*ade50*/  LDL.LU R19, [R1+0x174] ;  /* 0x0001740001137983 */ /* 0x000f220000300800 */
[----:B-1----:R-:W-:-:S03]  /*ade60*/  IMAD.WIDE R122, R114, 0x4, R108 ;  /* 0x00000004727a7825 */ /* 0x002fc600078e026c */
[----:B------:R-:W4:Y:S04]  /*ade70*/  LDL.LU R17, [R1+0x14] ;  /* 0x0000140001117983 */ /* 0x000f280000300800 */
[----:B--2---:R1:W-:Y:S02]  /*ade80*/  @P1 STG.E desc[UR60][R122.64], R16 ;  /* 0x000000107a001986 */ /* 0x0043e4000c10193c */
[----:B-1----:R-:W-:-:S05]  /*ade90*/  IMAD.WIDE R122, R114, 0x4, R106 ;  /* 0x00000004727a7825 */ /* 0x002fca00078e026a */
[----:B------:R1:W-:Y:S02]  /*adea0*/  @P0 STG.E desc[UR60][R122.64], R115 ;  /* 0x000000737a000986 */ /* 0x0003e4000c10193c */
[----:B-1----:R-:W-:Y:S02]  /*adeb0*/  IMAD.WIDE R122, R114, 0x4, R104 ;  /* 0x00000004727a7825 */ /* 0x002fe400078e0268 */
[----:B------:R-:W2:Y:S04]  /*adec0*/  LDL.LU R115, [R1+0x5a8] ;  /* 0x0005a80001737983 */ /* 0x000ea80000300800 */
[----:B------:R-:W2:Y:S04]  /*aded0*/  LDL.LU R114, [R1+0x598] ;  /* 0x0005980001727983 */ /* 0x000ea80000300800 */
[----:B------:R-:W2:Y:S01]  /*adee0*/  LDL.LU R16, [R1+0xf78] ;  /* 0x000f780001107983 */ /* 0x000ea20000300800 */
        /* <DEDUP_REMOVED lines=15> */
[C---:B------:R-:W-:Y:S02]  /*adfe0*/  LOP3.LUT P5, RZ, R102.reuse, 0x2000000, RZ, 0xc0, !PT ;  /* 0x0200000066ff7812 */ /* 0x040fe400078ac0ff */
[C---:B------:R-:W-:Y:S02]  /*adff0*/  LOP3.LUT P4, RZ, R102.reuse, 0x4000000, RZ, 0xc0, !PT ;  /* 0x0400000066ff7812 */ /* 0x040fe4000788c0ff */
[----:B------:R-:W-:-:S07]  /*ae000*/  LOP3.LUT P3, RZ, R102, 0x8000000, RZ, 0xc0, !PT ;  /* 0x0800000066ff7812 */ /* 0x000fce000786c0ff */
[----:B---3--:R1:W-:Y:S01]  /*ae010*/  @P6 STG.E desc[UR60][R122.64], R7 ;  /* 0x000000077a006986 */ /* 0x0083e2000c10193c */
[----:B------:R-:W-:Y:S01]  /*ae020*/  LOP3.LUT P6, RZ, R5, 0x8, RZ, 0xc0, !PT ;  /* 0x0000000805ff7812 */ /* 0x000fe200078cc0ff */
[----:B-1----:R-:W-:Y:S01]  /*ae030*/  IMAD.WIDE R122, R153, 0x4, R110 ;  /* 0x00000004997a7825 */ /* 0x002fe200078e026e */
[----:B------:R-:W-:Y:S01]  /*ae040*/  LOP3.LUT P2, RZ, R102, 0x10000000, RZ, 0xc0, !PT ;  /* 0x1000000066ff7812 */ /* 0x000fe2000784c0ff */
[----:B------:R-:W3:Y:S10]  /*ae050*/  LDL.LU R7, [R1+0x3614] ;  /* 0x0036140001077983 */ /* 0x000ef40000300800 */
[----:B------:R1:W-:Y:S01]  /*ae060*/  @P6 STG.E desc[UR60][R122.64], R4 ;  /* 0x000000047a006986 */ /* 0x0003e2000c10193c */
[----:B------:R-:W-:Y:S01]  /*ae070*/  LOP3.LUT P6, RZ, R5, 0x4, RZ, 0xc0, !PT ;  /* 0x0000000405ff7812 */ /* 0x000fe200078cc0ff */
[----:B-1----:R-:W-:-:S12]  /*ae080*/  IMAD.WIDE R122, R153, 0x4, R108 ;  /* 0x00000004997a7825 */ /* 0x002fd800078e026c */
[----:B------:R1:W-:Y:S01]  /*ae090*/  @P6 STG.E desc[UR60][R122.64], R252 ;  /* 0x000000fc7a006986 */ /* 0x0003e2000c10193c */
[----:B------:R-:W-:Y:S01]  /*ae0a0*/  LOP3.LUT P6, RZ, R5, 0x2, RZ, 0xc0, !PT ;  /* 0x0000000205ff7812 */ /* 0x000fe200078cc0ff */
[----:B-1----:R-:W-:-:S12]  /*ae0b0*/  IMAD.WIDE R122, R153, 0x4, R106 ;  /* 0x00000004997a7825 */ /* 0x002fd800078e026a */
[----:B------:R-:W-:Y:S01]  /*ae0c0*/  @P6 STG.E desc[UR60][R122.64], R152 ;  /* 0x000000987a006986 */ /* 0x000fe2000c10193c */
[----:B------:R-:W-:Y:S01]  /*ae0d0*/  LOP3.LUT P6, RZ, R5, 0x1, RZ, 0xc0, !PT ;  /* 0x0000000105ff7812 */ /* 0x000fe200078cc0ff */
[----:B------:R-:W-:-:S12]  /*ae0e0*/  IMAD.WIDE R4, R153, 0x4, R104 ;  /* 0x0000000499047825 */ /* 0x000fd800078e0268 */
[----:B------:R1:W-:Y:S01]  /*ae0f0*/  @P6 STG.E desc[UR60][R4.64], R154 ;  /* 0x0000009a04006986 */ /* 0x0003e2000c10193c */
[----:B------:R-:W-:Y:S01]  /*ae100*/  LOP3.LUT P6, RZ, R6, 0x80000000, RZ, 0xc0, !PT ;  /* 0x8000000006ff7812 */ /* 0x000fe200078cc0ff */
[C---:B-1----:R-:W-:Y:S01]  /*ae110*/  IMAD.WIDE R4, R119.reuse, 0x4, R110 ;  /* 0x0000000477047825 */ /* 0x042fe200078e026e */
        /* <DEDUP_REMOVED lines=11> */
[----:B------:R1:W-:Y:S02]  /*ae1d0*/  @P6 STG.E desc[UR60][R4.64], R118 ;  /* 0x0000007604006986 */ /* 0x0003e4000c10193c */
[----:B-1----:R-:W-:-:S05]  /*ae1e0*/  IMAD.WIDE R4, R18, 0x4, R110 ;  /* 0x0000000412047825 */ /* 0x002fca00078e026e */
[----:B----4-:R1:W-:Y:S02]  /*ae1f0*/  @P5 STG.E desc[UR60][R4.64], R117 ;  /* 0x0000007504005986 */ /* 0x0103e4000c10193c */
[----:B-1----:R-:W-:-:S05]  /*ae200*/  IMAD.WIDE R4, R18, 0x4, R108 ;  /* 0x0000000412047825 */ /* 0x002fca00078e026c */
[----:B------:R1:W-:Y:S01]  /*ae210*/  @P4 STG.E desc[UR60][R4.64], R116 ;  /* 0x0000007404004986 */ /* 0x0003e2000c10193c */
[----:B------:R-:W-:Y:S01]  /*ae220*/  LOP3.LUT P0, RZ, R102, 0x40000000, RZ, 0xc0, !PT ;  /* 0x4000000066ff7812 */ /* 0x000fe2000780c0ff */
[----:B-1----:R-:W-:-:S05]  /*ae230*/  IMAD.WIDE R4, R18, 0x4, R106 ;  /* 0x0000000412047825 */ /* 0x002fca00078e026a */
[----:B------:R1:W-:Y:S02]  /*ae240*/  @P3 STG.E desc[UR60][R4.64], R19 ;  /* 0x0000001304003986 */ /* 0x0003e4000c10193c */
[----:B-1----:R-:W-:-:S05]  /*ae250*/  IMAD.WIDE R4, R18, 0x4, R104 ;  /* 0x0000000412047825 */ /* 0x002fca00078e0268 */
[----:B------:R2:W-:Y:S02]  /*ae260*/  @P2 STG.E desc[UR60][R4.64], R17 ;  /* 0x0000001104002986 */ /* 0x0005e4000c10193c */
[----:B--2---:R-:W-:-:S05]  /*ae270*/  IMAD.WIDE R4, R16, 0x4, R110 ;  /* 0x0000000410047825 */ /* 0x004fca00078e026e */
[----:B------:R1:W-:Y:S02]  /*ae280*/  @P1 STG.E desc[UR60][R4.64], R115 ;  /* 0x0000007304001986 */ /* 0x0003e4000c10193c */
[----:B-1----:R-:W-:-:S05]  /*ae290*/  IMAD.WIDE R4, R16, 0x4, R108 ;  /* 0x0000000410047825 */ /* 0x002fca00078e026c */
[----:B------:R1:W-:Y:S04]  /*ae2a0*/  @P0 STG.E desc[UR60][R4.64], R114 ;  /* 0x0000007204000986 */ /* 0x0003e8000c10193c */
[----:B-1----:R-:W2:Y:S04]  /*ae2b0*/  LDL.LU R114, [R1+0x588] ;  /* 0x0005880001727983 */ /* 0x002ea80000300800 */
[----:B------:R-:W4:Y:S04]  /*ae2c0*/  LDL.LU R155, [R1+0x578] ;  /* 0x00057800019b7983 */ /* 0x000f280000300800 */
[----:B------:R-:W3:Y:S04]  /*ae2d0*/  LDL.LU R116, [R1+0x4e8] ;  /* 0x0004e80001747983 */ /* 0x000ee80000300800 */
[----:B------:R-:W3:Y:S04]  /*ae2e0*/  LDL.LU R19, [R1+0x208] ;  /* 0x0002080001137983 */ /* 0x000ee80000300800 */
[----:B------:R-:W3:Y:S04]  /*ae2f0*/  LDL.LU R18, [R1+0x178] ;  /* 0x0001780001127983 */ /* 0x000ee80000300800 */
[----:B------:R-:W3:Y:S01]  /*ae300*/  LDL.LU R17, [R1+0xf7c] ;  /* 0x000f7c0001117983 */ /* 0x000ee20000300800 */
[----:B------:R-:W-:-:S03]  /*ae310*/  LOP3.LUT P3, RZ, R102, 0x80000000, RZ, 0xc0, !PT ;  /* 0x8000000066ff7812 */ /* 0x000fc6000786c0ff */
[----:B------:R-:W3:Y:S01]  /*ae320*/  LDL.LU R115, [R1+0x18] ;  /* 0x0000180001737983 */ /* 0x000ee20000300800 */
[----:B------:R-:W-:Y:S01]  /*ae330*/  IMAD.WIDE R4, R16, 0x4, R106 ;  /* 0x0000000410047825 */ /* 0x000fe200078e026a */
        /* <DEDUP_REMOVED lines=23> */
[C---:B------:R-:W-:Y:S02]  /*ae4b0*/  LOP3.LUT P6, RZ, R103.reuse, 0x10, RZ, 0xc0, !PT ;  /* 0x0000001067ff7812 */ /* 0x040fe400078cc0ff */
[----:B------:R-:W-:Y:S02]  /*ae4c0*/  LOP3.LUT P0, RZ, R103, 0x4, RZ, 0xc0, !PT ;  /* 0x0000000467ff7812 */ /* 0x000fe4000780c0ff */
[----:B------:R-:W-:-:S09]  /*ae4d0*/  LOP3.LUT R6, R6, 0xf7ffffff, RZ, 0xc0, !PT ;  /* 0xf7ffffff06067812 */ /* 0x000fd200078ec0ff */
[----:B------:R-:W-:Y:S02]  /*ae4e0*/  @P6 LOP3.LUT R6, R6, 0x8000000, RZ, 0xfc, !PT ;  /* 0x0800000006066812 */ /* 0x000fe400078efcff */
[----:B------:R-:W-:Y:S01]  /*ae4f0*/  LOP3.LUT P6, RZ, R103, 0x8, RZ, 0xc0, !PT ;  /* 0x0000000867ff7812 */ /* 0x000fe200078cc0ff */
[----:B--2---:R1:W-:Y:S04]  /*ae500*/  @P3 STG.E desc[UR60][R4.64], R114 ;  /* 0x0000007204003986 */ /* 0x0043e8000c10193c */
[----:B-1----:R-:W2:Y:S04]  /*ae510*/  LDL.LU R114, [R1+0x5ac] ;  /* 0x0005ac0001727983 */ /* 0x002ea80000300800 */
[----:B------:R-:W2:Y:S04]  /*ae520*/  LDL.LU R152, [R1+0x59c] ;  /* 0x00059c0001987983 */ /* 0x000ea80000300800 */
[----:B------:R-:W2:Y:S01]  /*ae530*/  LDL.LU R153, [R1+0x58c] ;  /* 0x00058c0001997983 */ /* 0x000ea20000300800 */
[----:B------:R-:W-:-:S03]  /*ae540*/  IMAD.WIDE R4, R16, 0x4, R104 ;  /* 0x0000000410047825 */ /* 0x000fc600078e0268 */
[----:B------:R-:W2:Y:S04]  /*ae550*/  LDL.LU R121, [R1+0x4ec] ;  /* 0x0004ec0001797983 */ /* 0x000ea80000300800 */
[----:B------:R-:W2:Y:S04]  /*ae560*/  LDL.LU R120, [R1+0x20c] ;  /* 0x00020c0001787983 */ /* 0x000ea80000300800 */
[----:B------:R-:W2:Y:S04]  /*ae570*/  LDL.LU R119, [R1+0x17c] ;  /* 0x00017c0001777983 */ /* 0x000ea80000300800 */
[----:B------:R-:W2:Y:S04]  /*ae580*/  LDL.LU R118, [R1+0x12b8] ;  /* 0x0012b80001767983 */ /* 0x000ea80000300800 */
[----:B------:R-:W2:Y:S04]  /*ae590*/  LDL.LU R117, [R1+0x1c] ;  /* 0x00001c0001757983 */ /* 0x000ea80000300800 */
[----:B------:R-:W2:Y:S04]  /*ae5a0*/  LDL.LU R16, [R1+0x1610] ;  /* 0x0016100001107983 */ /* 0x000ea80000300800 */
[----:B----4-:R1:W-:Y:S04]  /*ae5b0*/  @P2 STG.E desc[UR60][R4.64], R155 ;  /* 0x0000009b04002986 */ /* 0x0103e8000c10193c */
[----:B-1----:R-:W4:Y:S01]  /*ae5c0*/  LDL.LU R155, [R1+0x57c] ;  /* 0x00057c00019b7983 */ /* 0x002f220000300800 */
[----:B---3--:R-:W-:-:S05]  /*ae5d0*/  IMAD.WIDE R4, R17, 0x4, R110 ;  /* 0x0000000411047825 */ /* 0x008fca00078e026e */
[----:B------:R1:W-:Y:S02]  /*ae5e0*/  @P1 STG.E desc[UR60][R4.64], R116 ;  /* 0x0000007404001986 */ /* 0x0003e4000c10193c */
[C---:B-1----:R-:W-:Y:S02]  /*ae5f0*/  IMAD.WIDE R4, R17.reuse, 0x4, R108 ;  /* 0x0000000411047825 */ /* 0x042fe400078e026c */
[----:B------:R-:W3:Y:S04]  /*ae600*/  LDL.LU R116, [R1+0x5f0] ;  /* 0x0005f00001747983 */ /* 0x000ee80000300800 */
[----:B------:R1:W-:Y:S02]  /*ae610*/  @P0 STG.E desc[UR60][R4.64], R19 ;  /* 0x0000001304000986 */ /* 0x0003e4000c10193c */
[----:B-1----:R-:W-:-:S02]  /*ae620*/  IMAD.WIDE R4, R17, 0x4, R106 ;  /* 0x0000000411047825 */ /* 0x002fc400078e026a */
[----:B------:R-:W3:Y:S04]  /*ae630*/  LDL.LU R19, [R1+0x5e0] ;  /* 0x0005e00001137983 */ /* 0x000ee80000300800 */
[----:B------:R1:W-:Y:S04]  /*ae640*/  @P6 STG.E desc[UR60][R4.64], R18 ;  /* 0x0000001204006986 */ /* 0x0003e8000c10193c */
[----:B-1----:R-:W3:Y:S01]  /*ae650*/  LDL.LU R18, [R1+0x5d0] ;  /* 0x0005d00001127983 */ /* 0x002ee20000300800 */
[----:B------:R-:W-:Y:S01]  /*ae660*/  LOP3.LUT P6, RZ, R6, 0x8000000, RZ, 0xc0, !PT ;  /* 0x0800000006ff7812 */ /* 0x000fe200078cc0ff */
[----:B------:R-:W-:-:S12]  /*ae670*/  IMAD.WIDE R4, R17, 0x4, R104 ;  /* 0x0000000411047825 */ /* 0x000fd800078e0268 */
[----:B------:R1:W-:Y:S01]  /*ae680*/  @P6 STG.E desc[UR60][R4.64], R115 ;  /* 0x0000007304006986 */ /* 0x0003e2000c10193c */
[----:B------:R-:W-:Y:S01]  /*ae690*/  LOP3.LUT P6, RZ, R6, 0x4000000, RZ, 0xc0, !PT ;  /* 0x0400000006ff7812 */ /* 0x000fe200078cc0ff */
[----:B-1----:R-:W-:Y:S02]  /*ae6a0*/  IMAD.WIDE R4, R154, 0x4, R110 ;  /* 0x000000049a047825 */ /* 0x002fe400078e026e */
[----:B------:R-:W3:Y:S01]  /*ae6b0*/  LDL.LU R115, [R1+0x5c0] ;  /* 0x0005c00001737983 */ /* 0x000ee20000300800 */
[C---:B------:R-:W-:Y:S02]  /*ae6c0*/  LOP3.LUT P5, RZ, R103.reuse, 0x1000, RZ, 0xc0, !PT ;  /* 0x0000100067ff7812 */ /* 0x040fe400078ac0ff */
[C---:B------:R-:W-:Y:S02]  /*ae6d0*/  LOP3.LUT P4, RZ, R103.reuse, 0x2000, RZ, 0xc0, !PT ;  /* 0x0000200067ff7812 */ /* 0x040fe4000788c0ff */
[C---:B------:R-:W-:Y:S02]  /*ae6e0*/  LOP3.LUT P3, RZ, R103.reuse, 0x4000, RZ, 0xc0, !PT ;  /* 0x0000400067ff7812 */ /* 0x040fe4000786c0ff */
[----:B------:R-:W-:-:S03]  /*ae6f0*/  LOP3.LUT P2, RZ, R103, 0x8000, RZ, 0xc0, !PT ;  /* 0x0000800067ff7812 */ /* 0x000fc6000784c0ff */
[----:B--2---:R1:W-:Y:S04]  /*ae700*/  @P6 STG.E desc[UR60][R4.64], R114 ;  /* 0x0000007204006986 */ /* 0x0043e8000c10193c */
[----:B-1----:R-:W2:Y:S04]  /*ae710*/  LDL.LU R114, [R1+0x5b0] ;  /* 0x0005b00001727983 */ /* 0x002ea80000300800 */
[----:B------:R-:W2:Y:S01]  /*ae720*/  LDL.LU R17, [R1+0x1614] ;  /* 0x0016140001117983 */ /* 0x000ea20000300800 */
[----:B------:R-:W-:Y:S01]  /*ae730*/  LOP3.LUT P6, RZ, R6, 0x2000000, RZ, 0xc0, !PT ;  /* 0x0200000006ff7812 */ /* 0x000fe200078cc0ff */
[----:B------:R-:W-:-:S12]  /*ae740*/  IMAD.WIDE R4, R154, 0x4, R108 ;  /* 0x000000049a047825 */ /* 0x000fd800078e026c */
[----:B------:R1:W-:Y:S01]  /*ae750*/  @P6 STG.E desc[UR60][R4.64], R152 ;  /* 0x0000009804006986 */ /* 0x0003e2000c10193c */
[----:B------:R-:W-:Y:S01]  /*ae760*/  LOP3.LUT P6, RZ, R6, 0x1000000, RZ, 0xc0, !PT ;  /* 0x0100000006ff7812 */ /* 0x000fe200078cc0ff */
[----:B-1----:R-:W-:-:S12]  /*ae770*/  IMAD.WIDE R4, R154, 0x4, R106 ;  /* 0x000000049a047825 */ /* 0x002fd800078e026a */
[----:B------:R1:W-:Y:S01]  /*ae780*/  @P6 STG.E desc[UR60][R4.64], R153 ;  /* 0x0000009904006986 */ /* 0x0003e2000c10193c */
[----:B------:R-:W-:Y:S01]  /*ae790*/  LOP3.LUT P6, RZ, R6, 0x800000, RZ, 0xc0, !PT ;  /* 0x0080000006ff7812 */ /* 0x000fe200078cc0ff */
[----:B-1----:R-:W-:Y:S02]  /*ae7a0*/  IMAD.WIDE R4, R154, 0x4, R104 ;  /* 0x000000049a047825 */ /* 0x002fe400078e0268 */
[----:B------:R-:W2:Y:S10]  /*ae7b0*/  LDL.LU R154, [R1+0x161c] ;  /* 0x00161c00019a7983 */ /* 0x000eb40000300800 */
        /* <DEDUP_REMOVED lines=11> */
[----:B------:R1:W-:Y:S02]  /*ae870*/  @P5 STG.E desc[UR60][R4.64], R117 ;  /* 0x0000007504005986 */ /* 0x0003e4000c10193c */
[----:B-1----:R-:W-:-:S05]  /*ae880*/  IMAD.WIDE R4, R16, 0x4, R110 ;  /* 0x0000000410047825 */ /* 0x002fca00078e026e */
[----:B---3--:R1:W-:Y:S02]  /*ae890*/  @P4 STG.E desc[UR60][R4.64], R116 ;  /* 0x0000007404004986 */ /* 0x0083e4000c10193c */
[----:B-1----:R-:W-:-:S05]  /*ae8a0*/  IMAD.WIDE R4, R16, 0x4, R108 ;  /* 0x0000000410047825 */ /* 0x002fca00078e026c */
[----:B------:R1:W-:Y:S02]  /*ae8b0*/  @P3 STG.E desc[UR60][R4.64], R19 ;  /* 0x0000001304003986 */ /* 0x0003e4000c10193c */
[----:B-1----:R-:W-:Y:S02]  /*ae8c0*/  IMAD.WIDE R4, R16, 0x4, R106 ;  /* 0x0000000410047825 */ /* 0x002fe400078e026a */
[----:B------:R-:W3:Y:S04]  /*ae8d0*/  LDL.LU R19, [R1+0x4a0] ;  /* 0x0004a00001137983 */ /* 0x000ee80000300800 */
[----:B------:R1:W-:Y:S04]  /*ae8e0*/  @P2 STG.E desc[UR60][R4.64], R18 ;  /* 0x0000001204002986 */ /* 0x0003e8000c10193c */
[----:B-1----:R-:W4:Y:S01]  /*ae8f0*/  LDL.LU R18, [R1+0x220] ;  /* 0x0002200001127983 */ /* 0x002f220000300800 */
[----:B------:R-:W-:-:S02]  /*ae900*/  LOP3.LUT P6, RZ, R103, 0x40000000, RZ, 0xc0, !PT ;  /* 0x4000000067ff7812 */ /* 0x000fc400078cc0ff */
        /* <DEDUP_REMOVED lines=16> */
[C---:B------:R-:W-:Y:S02]  /*aea10*/  LOP3.LUT P1, RZ, R103.reuse, 0x10000, RZ, 0xc0, !PT ;  /* 0x0001000067ff7812 */ /* 0x040fe4000782c0ff */
[----:B------:R-:W-:Y:S01]  /*aea20*/  LOP3.LUT P0, RZ, R103, 0x20000, RZ, 0xc0, !PT ;  /* 0x0002000067ff7812 */ /* 0x000fe2000780c0ff */
[----:B------:R-:W-:-:S06]  /*aea30*/  IMAD.WIDE R4, R16, 0x4, R104 ;  /* 0x0000000410047825 */ /* 0x000fcc00078e0268 */
[----:B------:R-:W-:Y:S02]  /*aea40*/  @P6 LOP3.LUT R6, R6, 0x20000, RZ, 0xfc, !PT ;  /* 0x0002000006066812 */ /* 0x000fe400078efcff */
[----:B------:R-:W-:Y:S02]  /*aea50*/  LOP3.LUT P6, RZ, R103, 0x1000000, RZ, 0xc0, !PT ;  /* 0x0100000067ff7812 */ /* 0x000fe400078cc0ff */
[----:B------:R2:W-:Y:S01]  /*aea60*/  @P1 STG.E desc[UR60][R4.64], R115 ;  /* 0x0000007304001986 */ /* 0x0005e2000c10193c */
[----:B------:R-:W-:-:S10]  /*aea70*/  LOP3.LUT R6, R6, 0xfffbffff, RZ, 0xc0, !PT ;  /* 0xfffbffff06067812 */ /* 0x000fd400078ec0ff */
[----:B------:R-:W-:Y:S02]  /*aea80*/  @P6 LOP3.LUT R6, R6, 0x40000, RZ, 0xfc, !PT ;  /* 0x0004000006066812 */ /* 0x000fe400078efcff */
[----:B------:R-:W-:Y:S01]  /*aea90*/  LOP3.LUT P6, RZ, R103, 0x800000, RZ, 0xc0, !PT ;  /* 0x0080000067ff7812 */ /* 0x000fe200078cc0ff */
[----:B--2---:R-:W-:-:S05]  /*aeaa0*/  IMAD.WIDE R4, R17, 0x4, R110 ;  /* 0x0000000411047825 */ /* 0x004fca00078e026e */
[----:B------:R1:W-:Y:S01]  /*aeab0*/  @P0 STG.E desc[UR60][R4.64], R114 ;  /* 0x0000007204000986 */ /* 0x0003e2000c10193c */
[----:B------:R-:W-:-:S03]  /*aeac0*/  LOP3.LUT R6, R6, 0xfff7ffff, RZ, 0xc0, !PT ;  /* 0xfff7ffff06067812 */ /* 0x000fc600078ec0ff */
[----:B-1----:R-:W2:Y:S04]  /*aead0*/  LDL.LU R114, [R1+0x160] ;  /* 0x0001600001727983 */ /* 0x002ea80000300800 */
[----:B------:R-:W2:Y:S04]  /*aeae0*/  LDL.LU R115, [R1+0x5f4] ;  /* 0x0005f40001737983 */ /* 0x000ea80000300800 */
[----:B------:R-:W2:Y:S01]  /*aeaf0*/  LDL.LU R16, [R1+0x1618] ;  /* 0x0016180001107983 */ /* 0x000ea20000300800 */
[----:B------:R-:W-:Y:S02]  /*aeb00*/  @P6 LOP3.LUT R6, R6, 0x80000, RZ, 0xfc, !PT ;  /* 0x0008000006066812 */ /* 0x000fe400078efcff */
[C---:B------:R-:W-:Y:S01]  /*aeb10*/  LOP3.LUT P3, RZ, R103.reuse, 0x40000, RZ, 0xc0, !PT ;  /* 0x0004000067ff7812 */ /* 0x040fe2000786c0ff */
[----:B------:R-:W2:Y:S01]  /*aeb20*/  LDL.LU R122, [R1+0x5d4] ;  /* 0x0005d400017a7983 */ /* 0x000ea20000300800 */
[----:B------:R-:W-:-:S02]  /*aeb30*/  LOP3.LUT P2, RZ, R103, 0x80000, RZ, 0xc0, !PT ;  /* 0x0008000067ff7812 */ /* 0x000fc4000784c0ff */
[C---:B------:R-:W-:Y:S01]  /*aeb40*/  LOP3.LUT P1, RZ, R103.reuse, 0x100000, RZ, 0xc0, !PT ;  /* 0x0010000067ff7812 */ /* 0x040fe2000782c0ff */
[----:B------:R-:W2:Y:S01]  /*aeb50*/  LDL.LU R123, [R1+0x5c4] ;  /* 0x0005c400017b7983 */ /* 0x000ea20000300800 */
[C---:B------:R-:W-:Y:S02]  /*aeb60*/  LOP3.LUT P0, RZ, R103.reuse, 0x200000, RZ, 0xc0, !PT ;  /* 0x0020000067ff7812 */ /* 0x040fe4000780c0ff */
[C---:B------:R-:W-:Y:S02]  /*aeb70*/  LOP3.LUT P6, RZ, R103.reuse, 0x400000, RZ, 0xc0, !PT ;  /* 0x0040000067ff7812 */ /* 0x040fe400078cc0ff */
[----:B------:R-:W-:Y:S02]  /*aeb80*/  LOP3.LUT P5, RZ, R103, 0x80000000, RZ, 0xc0, !PT ;  /* 0x8000000067ff7812 */ /* 0x000fe400078ac0ff */
        /* <DEDUP_REMOVED lines=9> */
[----:B------:R-:W-:-:S03]  /*aec20*/  IMAD.WIDE R4, R17, 0x4, R108 ;  /* 0x0000000411047825 */ /* 0x000fc600078e026c */
[----:B------:R-:W2:Y:S04]  /*aec30*/  LDL.LU R117, [R1+0x5c8] ;  /* 0x0005c80001757983 */ /* 0x000ea80000300800 */
[----:B------:R-:W2:Y:S04]  /*aec40*/  LDL.LU R116, [R1+0x5b8] ;  /* 0x0005b80001747983 */ /* 0x000ea80000300800 */
[----:B---3--:R1:W-:Y:S02]  /*aec50*/  @P3 STG.E desc[UR60][R4.64], R19 ;  /* 0x0000001304003986 */ /* 0x0083e4000c10193c */
[----:B-1----:R-:W-:-:S02]  /*aec60*/  IMAD.WIDE R4, R17, 0x4, R106 ;  /* 0x0000000411047825 */ /* 0x002fc400078e026a */
[----:B------:R-:W3:Y:S04]  /*aec70*/  LDL.LU R19, [R1+0x4a8] ;  /* 0x0004a80001137983 */ /* 0x000ee80000300800 */
[----:B----4-:R1:W-:Y:S02]  /*aec80*/  @P2 STG.E desc[UR60][R4.64], R18 ;  /* 0x0000001204002986 */ /* 0x0103e4000c10193c */
[----:B-1----:R-:W-:Y:S02]  /*aec90*/  IMAD.WIDE R4, R17, 0x4, R104 ;  /* 0x0000000411047825 */ /* 0x002fe400078e0268 */
[----:B------:R-:W4:Y:S04]  /*aeca0*/  LDL.LU R18, [R1+0x228] ;  /* 0x0002280001127983 */ /* 0x000f280000300800 */
[----:B------:R-:W3:Y:S04]  /*aecb0*/  LDL.LU R17, [R1+0x1624] ;  /* 0x0016240001117983 */ /* 0x000ee80000300800 */
[----:B--2---:R1:W-:Y:S02]  /*aecc0*/  @P1 STG.E desc[UR60][R4.64], R114 ;  /* 0x0000007204001986 */ /* 0x0043e4000c10193c */
[----:B-1----:R-:W-:Y:S01]  /*aecd0*/  IMAD.WIDE R4, R16, 0x4, R110 ;  /* 0x0000000410047825 */ /* 0x002fe200078e026e */
[----:B------:R-:W-:Y:S01]  /*aece0*/  LOP3.LUT P4, RZ, R112, 0x1, RZ, 0xc0, !PT ;  /* 0x0000000170ff7812 */ /* 0x000fe2000788c0ff */
[----:B------:R-:W2:Y:S04]  /*aecf0*/  LDL.LU R114, [R1+0x3610] ;  /* 0x0036100001727983 */ /* 0x000ea80000300800 */
[----:B------:R1:W-:Y:S02]  /*aed00*/  @P0 STG.E desc[UR60][R4.64], R115 ;  /* 0x0000007304000986 */ /* 0x0003e4000c10193c */
[----:B-1----:R-:W-:-:S02]  /*aed10*/  IMAD.WIDE R4, R16, 0x4, R108 ;  /* 0x0000000410047825 */ /* 0x002fc400078e026c */
[----:B------:R-:W2:Y:S04]  /*aed20*/  LDL.LU R115, [R1+0x360c] ;  /* 0x00360c0001737983 */ /* 0x000ea80000300800 */
        /* <DEDUP_REMOVED lines=32> */
[----:B------:R3:W-:Y:S02]  /*aef30*/  @P4 STG.E desc[UR60][R4.64], R117 ;  /* 0x0000007504004986 */ /* 0x0007e4000c10193c */
[----:B---3--:R-:W-:-:S05]  /*aef40*/  IMAD.WIDE R4, R17, 0x4, R110 ;  /* 0x0000000411047825 */ /* 0x008fca00078e026e */
[----:B------:R1:W-:Y:S02]  /*aef50*/  @P3 STG.E desc[UR60][R4.64], R116 ;  /* 0x0000007404003986 */ /* 0x0003e4000c10193c */
[----:B-1----:R-:W-:-:S05]  /*aef60*/  IMAD.WIDE R4, R17, 0x4, R108 ;  /* 0x0000000411047825 */ /* 0x002fca00078e026c */
[----:B------:R1:W-:Y:S02]  /*aef70*/  @P2 STG.E desc[UR60][R4.64], R19 ;  /* 0x0000001304002986 */ /* 0x0003e4000c10193c */
[----:B-1----:R-:W-:-:S05]  /*aef80*/  IMAD.WIDE R4, R17, 0x4, R106 ;  /* 0x0000000411047825 */ /* 0x002fca00078e026a */
[----:B----4-:R1:W-:Y:S02]  /*aef90*/  @P1 STG.E desc[UR60][R4.64], R18 ;  /* 0x0000001204001986 */ /* 0x0103e4000c10193c */
[----:B-1----:R-:W-:Y:S02]  /*aefa0*/  IMAD.WIDE R4, R17, 0x4, R104 ;  /* 0x0000000411047825 */ /* 0x002fe400078e0268 */
[----:B------:R-:W3:Y:S04]  /*aefb0*/  LDL.LU R17, [R1+0x5fc] ;  /* 0x0005fc0001117983 */ /* 0x000ee80000300800 */
[----:B------:R-:W4:Y:S04]  /*aefc0*/  LDL.LU R118, [R1+0x5ec] ;  /* 0x0005ec0001767983 */ /* 0x000f280000300800 */
[----:B------:R-:W4:Y:S04]  /*aefd0*/  LDL.LU R117, [R1+0x5dc] ;  /* 0x0005dc0001757983 */ /* 0x000f280000300800 */
[----:B------:R-:W3:Y:S01]  /*aefe0*/  LDL.LU R116, [R1+0x1628] ;  /* 0x0016280001747983 */ /* 0x000ee20000300800 */
[----:B------:R-:W-:-:S03]  /*aeff0*/  LOP3.LUT P0, RZ, R112, 0x10, RZ, 0xc0, !PT ;  /* 0x0000001070ff7812 */ /* 0x000fc6000780c0ff */
[----:B------:R-:W4:Y:S01]  /*af000*/  LDL.LU R19, [R1+0x5cc] ;  /* 0x0005cc0001137983 */ /* 0x000f220000300800 */
[----:B------:R-:W-:-:S09]  /*af010*/  LOP3.LUT P3, RZ, R112, 0x20, RZ, 0xc0, !PT ;  /* 0x0000002070ff7812 */ /* 0x000fd2000786c0ff */
[----:B--2---:R1:W-:Y:S04]  /*af020*/  @P0 STG.E desc[UR60][R4.64], R16 ;  /* 0x0000001004000986 */ /* 0x0043e8000c10193c */
[----:B-1----:R-:W2:Y:S04]  /*af030*/  LDL.LU R16, [R1+0x5bc] ;  /* 0x0005bc0001107983 */ /* 0x002ea80000300800 */
[----:B------:R-:W2:Y:S04]  /*af040*/  LDL.LU R18, [R1+0x4ac] ;  /* 0x0004ac0001127983 */ /* 0x000ea80000300800 */
[----:B------:R-:W2:Y:S01]  /*af050*/  LDL.LU R123, [R1+0x162c] ;  /* 0x00162c00017b7983 */ /* 0x000ea20000300800 */
[----:B------:R-:W-:-:S02]  /*af060*/  LOP3.LUT P6, RZ, R112, 0x20000, RZ, 0xc0, !PT ;  /* 0x0002000070ff7812 */ /* 0x000fc400078cc0ff */
[----:B------:R-:W-:-:S11]  /*af070*/  LOP3.LUT R6, R6, 0xffffffef, RZ, 0xc0, !PT ;  /* 0xffffffef06067812 */ /* 0x000fd600078ec0ff */
[----:B------:R-:W-:Y:S02]  /*af080*/  @P6 LOP3.LUT R6, R6, 0x10, RZ, 0xfc, !PT ;  /* 0x0000001006066812 */ /* 0x000fe400078efcff */
[----:B------:R-:W-:Y:S02]  /*af090*/  LOP3.LUT P6, RZ, R112, 0x10000, RZ, 0xc0, !PT ;  /* 0x0001000070ff7812 */ /* 0x000fe400078cc0ff */
[----:B------:R-:W-:Y:S01]  /*af0a0*/  LOP3.LUT R6, R6, 0xffffffdf, RZ, 0xc0, !PT ;  /* 0xffffffdf06067812 */ /* 0x000fe200078ec0ff */
[----:B---3--:R-:W-:-:S05]  /*af0b0*/  IMAD.WIDE R4, R116, 0x4, R110 ;  /* 0x0000000474047825 */ /* 0x008fca00078e026e */
[----:B------:R1:W-:Y:S04]  /*af0c0*/  @P3 STG.E desc[UR60][R4.64], R17 ;  /* 0x0000001104003986 */ /* 0x0003e8000c10193c */
[----:B-1----:R-:W3:Y:S01]  /*af0d0*/  LDL.LU R17, [R1+0x22c] ;  /* 0x00022c0001117983 */ /* 0x002ee20000300800 */
[----:B------:R-:W-:Y:S02]  /*af0e0*/  @P6 LOP3.LUT R6, R6, 0x20, RZ, 0xfc, !PT ;  /* 0x0000002006066812 */ /* 0x000fe400078efcff */
[----:B------:R-:W-:Y:S01]  /*af0f0*/  LOP3.LUT P6, RZ, R112, 0x8000, RZ, 0xc0, !PT ;  /* 0x0000800070ff7812 */ /* 0x000fe200078cc0ff */
[----:B------:R-:W3:Y:S01]  /*af100*/  LDL.LU R252, [R1+0x16c] ;  /* 0x00016c0001fc7983 */ /* 0x000ee20000300800 */
[----:B------:R-:W-:-:S03]  /*af110*/  LOP3.LUT R6, R6, 0xffffffbf, RZ, 0xc0, !PT ;  /* 0xffffffbf06067812 */ /* 0x000fc600078ec0ff */
[----:B------:R-:W3:Y:S04]  /*af120*/  LDL.LU R152, [R1+0x620] ;  /* 0x0006200001987983 */ /* 0x000ee80000300800 */
[----:B------:R-:W3:Y:S04]  /*af130*/  LDL.LU R155, [R1+0x1630] ;  /* 0x00163000019b7983 */ /* 0x000ee80000300800 */
[----:B------:R-:W-:Y:S01]  /*af140*/  @P6 LOP3.LUT R6, R6, 0x40, RZ, 0xfc, !PT ;  /* 0x0000004006066812 */ /* 0x000fe200078efcff */
[----:B------:R-:W3:Y:S01]  /*af150*/  LDL.LU R153, [R1+0x610] ;  /* 0x0006100001997983 */ /* 0x000ee20000300800 */
[----:B------:R-:W-:-:S02]  /*af160*/  LOP3.LUT P6, RZ, R112, 0x4000, RZ, 0xc0, !PT ;  /* 0x0000400070ff7812 */ /* 0x000fc400078cc0ff */
[----:B------:R-:W-:Y:S01]  /*af170*/  LOP3.LUT R6, R6, 0xffffff7f, RZ, 0xc0, !PT ;  /* 0xffffff7f06067812 */ /* 0x000fe200078ec0ff */
[----:B------:R-:W3:Y:S01]  /*af180*/  LDL.LU R154, [R1+0x600] ;  /* 0x00060000019a7983 */ /* 0x000ee20000300800 */
[C---:B------:R-:W-:Y:S02]  /*af190*/  LOP3.LUT P2, RZ, R112.reuse, 0x40, RZ, 0xc0, !PT ;  /* 0x0000004070ff7812 */ /* 0x040fe4000784c0ff */
[----:B------:R-:W-:Y:S01]  /*af1a0*/  LOP3.LUT P1, RZ, R112, 0x80, RZ, 0xc0, !PT ;  /* 0x0000008070ff7812 */ /* 0x000fe2000782c0ff */
[----:B------:R-:W-:Y:S01]  /*af1b0*/  IMAD.WIDE R4, R116, 0x4, R108 ;  /* 0x0000000474047825 */ /* 0x000fe200078e026c */
[----:B------:R-:W3:Y:S05]  /*af1c0*/  LDL.LU R121, [R1+0x440] ;  /* 0x0004400001797983 */ /* 0x000eea0000300800 */
        /* <DEDUP_REMOVED lines=9> */
[----:B----4-:R1:W-:Y:S01]  /*af260*/  @P2 STG.E desc[UR60][R4.64], R118 ;  /* 0x0000007604002986 */ /* 0x0103e2000c10193c */
[----:B------:R-:W-:-:S09]  /*af270*/  LOP3.LUT P0, RZ, R112, 0x100, RZ, 0xc0, !PT ;  /* 0x0000010070ff7812 */ /* 0x000fd2000780c0ff */
[----:B------:R-:W-:Y:S02]  /*af280*/  @P6 LOP3.LUT R6, R6, 0x400, RZ, 0xfc, !PT ;  /* 0x0000040006066812 */ /* 0x000fe400078efcff */
[----:B------:R-:W-:Y:S01]  /*af290*/  LOP3.LUT P6, RZ, R112, 0x400, RZ, 0xc0, !PT ;  /* 0x0000040070ff7812 */ /* 0x000fe200078cc0ff */
[----:B-1----:R-:W-:Y:S01]  /*af2a0*/  IMAD.WIDE R4, R116, 0x4, R106 ;  /* 0x0000000474047825 */ /* 0x002fe200078e026a */
[----:B------:R-:W-:-:S04]  /*af2b0*/  LOP3.LUT R6, R6, 0xfffff7ff, RZ, 0xc0, !PT ;  /* 0xfffff7ff06067812 */ /* 0x000fc800078ec0ff */
[----:B------:R1:W-:Y:S07]  /*af2c0*/  @P1 STG.E desc[UR60][R4.64], R117 ;  /* 0x0000007504001986 */ /* 0x0003ee000c10193c */
[----:B------:R-:W-:Y:S02]  /*af2d0*/  @P6 LOP3.LUT R6, R6, 0x800, RZ, 0xfc, !PT ;  /* 0x0000080006066812 */ /* 0x000fe400078efcff */
[----:B------:R-:W-:Y:S01]  /*af2e0*/  LOP3.LUT P6, RZ, R112, 0x200, RZ, 0xc0, !PT ;  /* 0x0000020070ff7812 */ /* 0x000fe200078cc0ff */
[----:B-1----:R-:W4:Y:S01]  /*af2f0*/  LDL.LU R117, [R1+0x1634] ;  /* 0x0016340001757983 */ /* 0x002f220000300800 */
[----:B------:R-:W-:-:S03]  /*af300*/  IMAD.WIDE R4, R116, 0x4, R104 ;  /* 0x0000000474047825 */ /* 0x000fc600078e0268 */
[----:B------:R-:W4:Y:S04]  /*af310*/  LDL.LU R120, [R1+0x240] ;  /* 0x0002400001787983 */ /* 0x000f280000300800 */
[----:B------:R2:W-:Y:S04]  /*af320*/  @P0 STG.E desc[UR60][R4.64], R19 ;  /* 0x0000001304000986 */ /* 0x0005e8000c10193c */
[----:B------:R-:W4:Y:S04]  /*af330*/  LDL.LU R119, [R1+0xf0] ;  /* 0x0000f00001777983 */ /* 0x000f280000300800 */
[----:B------:R-:W4:Y:S01]  /*af340*/  LDL.LU R118, [R1+0xb0] ;  /* 0x0000b00001767983 */ /* 0x000f220000300800 */
[----:B--2---:R-:W-:-:S03]  /*af350*/  IMAD.WIDE R4, R123, 0x4, R110 ;  /* 0x000000047b047825 */ /* 0x004fc600078e026e */
[----:B------:R-:W2:Y:S04]  /*af360*/  LDL.LU R116, [R1+0x70] ;  /* 0x0000700001747983 */ /* 0x000ea80000300800 */
[----:B------:R1:W-:Y:S01]  /*af370*/  @P6 STG.E desc[UR60][R4.64], R16 ;  /* 0x0000001004006986 */ /* 0x0003e2000c10193c */
[C---:B------:R-:W-:Y:S01]  /*af380*/  LOP3.LUT P6, RZ, R6.reuse, 0x800, RZ, 0xc0, !PT ;  /* 0x0000080006ff7812 */ /* 0x040fe200078cc0ff */
[----:B-1----:R-:W-:Y:S02]  /*af390*/  IMAD.WIDE R4, R123, 0x4, R108 ;  /* 0x000000047b047825 */ /* 0x002fe400078e026c */
[----:B------:R-:W2:Y:S10]  /*af3a0*/  LDL.LU R16, [R1+0x1638] ;  /* 0x0016380001107983 */ /* 0x000eb40000300800 */
[----:B------:R1:W-:Y:S01]  /*af3b0*/  @P6 STG.E desc[UR60][R4.64], R18 ;  /* 0x0000001204006986 */ /* 0x0003e2000c10193c */
[----:B------:R-:W-:-:S03]  /*af3c0*/  LOP3.LUT P6, RZ, R6, 0x400, RZ, 0xc0, !PT ;  /* 0x0000040006ff7812 */ /* 0x000fc600078cc0ff */
[----:B------:R-:W2:Y:S04]  /*af3d0*/  LDL.LU R19, [R1+0x624] ;  /* 0x0006240001137983 */ /* 0x000ea80000300800 */
[----:B-1----:R-:W2:Y:S01]  /*af3e0*/  LDL.LU R18, [R1+0x614] ;  /* 0x0006140001127983 */ /* 0x002ea20000300800 */
[----:B------:R-:W-:-:S05]  /*af3f0*/  IMAD.WIDE R4, R123, 0x4, R106 ;  /* 0x000000047b047825 */ /* 0x000fca00078e026a */
[----:B---3--:R1:W-:Y:S04]  /*af400*/  @P6 STG.E desc[UR60][R4.64], R17 ;  /* 0x0000001104006986 */ /* 0x0083e8000c10193c */
[----:B-1----:R-:W3:Y:S01]  /*af410*/  LDL.LU R17, [R1+0x604] ;  /* 0x0006040001117983 */ /* 0x002ee20000300800 */
[----:B------:R-:W-:Y:S01]  /*af420*/  LOP3.LUT P6, RZ, R6, 0x200, RZ, 0xc0, !PT ;  /* 0x0000020006ff7812 */ /* 0x000fe200078cc0ff */
[----:B------:R-:W-:-:S12]  /*af430*/  IMAD.WIDE R4, R123, 0x4, R104 ;  /* 0x000000047b047825 */ /* 0x000fd800078e0268 */
        /* <DEDUP_REMOVED lines=16> */
[----:B----4-:R-:W-:-:S08]  /*af540*/  IMAD.WIDE R4, R117, 0x4, R110 ;  /* 0x0000000475047825 */ /* 0x010fd000078e026e */
        /* <DEDUP_REMOVED lines=9> */
[----:B------:R-:W-:Y:S01]  /*af5e0*/  LOP3.LUT P0, RZ, R112, 0x800000, RZ, 0xc0, !PT ;  /* 0x0080000070ff7812 */ /* 0x000fe2000780c0ff */
[----:B------:R-:W4:Y:S04]  /*af5f0*/  LDL.LU R118, [R1+0x444] ;  /* 0x0004440001767983 */ /* 0x000f280000300800 */
[----:B--2---:R1:W-:Y:S04]  /*af600*/  @P3 STG.E desc[UR60][R4.64], R116 ;  /* 0x0000007404003986 */ /* 0x0043e8000c10193c */
[----:B------:R-:W2:Y:S01]  /*af610*/  LDL.LU R117, [R1+0x244] ;  /* 0x0002440001757983 */ /* 0x000ea20000300800 */
[----:B-1----:R-:W-:-:S05]  /*af620*/  IMAD.WIDE R4, R16, 0x4, R110 ;  /* 0x0000000410047825 */ /* 0x002fca00078e026e */
[----:B------:R1:W-:Y:S02]  /*af630*/  @P2 STG.E desc[UR60][R4.64], R19 ;  /* 0x0000001304002986 */ /* 0x0003e4000c10193c */
[C---:B-1----:R-:W-:Y:S02]  /*af640*/  IMAD.WIDE R4, R16.reuse, 0x4, R108 ;  /* 0x0000000410047825 */ /* 0x042fe400078e026c */
[----:B------:R-:W2:Y:S04]  /*af650*/  LDL.LU R19, [R1+0xf4] ;  /* 0x0000f40001137983 */ /* 0x000ea80000300800 */
[----:B------:R1:W-:Y:S02]  /*af660*/  @P1 STG.E desc[UR60][R4.64], R18 ;  /* 0x0000001204001986 */ /* 0x0003e4000c10193c */
[----:B-1----:R-:W-:-:S02]  /*af670*/  IMAD.WIDE R4, R16, 0x4, R106 ;  /* 0x0000000410047825 */ /* 0x002fc400078e026a */
[----:B------:R-:W2:Y:S01]  /*af680*/  LDL.LU R18, [R1+0xb4] ;  /* 0x0000b40001127983 */ /* 0x000ea20000300800 */
[----:B------:R-:W-:Y:S02]  /*af690*/  LOP3.LUT P6, RZ, R113, 0x10, RZ, 0xc0, !PT ;  /* 0x0000001071ff7812 */ /* 0x000fe400078cc0ff */
[----:B------:R-:W-:Y:S01]  /*af6a0*/  LOP3.LUT R7, R7, 0xefffffff, RZ, 0xc0, !PT ;  /* 0xefffffff07077812 */ /* 0x000fe200078ec0ff */
[----:B---3--:R1:W-:Y:S04]  /*af6b0*/  @P0 STG.E desc[UR60][R4.64], R17 ;  /* 0x0000001104000986 */ /* 0x0083e8000c10193c */
[----:B-1----:R-:W3:Y:S06]  /*af6c0*/  LDL.LU R17, [R1+0x163c] ;  /* 0x00163c0001117983 */ /* 0x002eec0000300800 */
        /* <DEDUP_REMOVED lines=18> */
[----:B------:R-:W-:Y:S02]  /*af7f0*/  IMAD.WIDE R4, R16, 0x4, R104 ;  /* 0x0000000410047825 */ /* 0x000fe400078e0268 */
[----:B------:R-:W2:Y:S04]  /*af800*/  LDL.LU R16, [R1+0x74] ;  /* 0x0000740001107983 */ /* 0x000ea80000300800 */
[----:B------:R-:W2:Y:S04]  /*af810*/  LDL.LU R123, [R1+0x1640] ;  /* 0x00164000017b7983 */ /* 0x000ea80000300800 */
[----:B------:R-:W-:Y:S01]  /*af820*/  @P6 LOP3.LUT R6, R6, 0x4, RZ, 0xfc, !PT ;  /* 0x0000000406066812 */ /* 0x000fe200078efcff */
[----:B------:R-:W2:Y:S01]  /*af830*/  LDL.LU R155, [R1+0x1644] ;  /* 0x00164400019b7983 */ /* 0x000ea20000300800 */
[----:B------:R-:W-:-:S02]  /*af840*/  LOP3.LUT P6, RZ, R112, 0x20000000, RZ, 0xc0, !PT ;  /* 0x2000000070ff7812 */ /* 0x000fc400078cc0ff */
[----:B------:R-:W-:Y:S01]  /*af850*/  LOP3.LUT R6, R6, 0xfffffff7, RZ, 0xc0, !PT ;  /* 0xfffffff706067812 */ /* 0x000fe200078ec0ff */
[----:B------:R-:W2:Y:S01]  /*af860*/  LDL.LU R116, [R1+0x1648] ;  /* 0x0016480001747983 */ /* 0x000ea20000300800 */
[C---:B------:R-:W-:Y:S02]  /*af870*/  LOP3.LUT P3, RZ, R112.reuse, 0x1000000, RZ, 0xc0, !PT ;  /* 0x0100000070ff7812 */ /* 0x040fe4000786c0ff */
[C---:B------:R-:W-:Y:S02]  /*af880*/  LOP3.LUT P2, RZ, R112.reuse, 0x2000000, RZ, 0xc0, !PT ;  /* 0x0200000070ff7812 */ /* 0x040fe4000784c0ff */
[C---:B------:R-:W-:Y:S02]  /*af890*/  LOP3.LUT P1, RZ, R112.reuse, 0x4000000, RZ, 0xc0, !PT ;  /* 0x0400000070ff7812 */ /* 0x040fe4000782c0ff */
[----:B------:R-:W-:-:S03]  /*af8a0*/  LOP3.LUT P0, RZ, R112, 0x8000000, RZ, 0xc0, !PT ;  /* 0x0800000070ff7812 */ /* 0x000fc6000780c0ff */
[----:B------:R-:W-:Y:S02]  /*af8b0*/  @P6 LOP3.LUT R6, R6, 0x8, RZ, 0xfc, !PT ;  /* 0x0000000806066812 */ /* 0x000fe400078efcff */
        /* <DEDUP_REMOVED lines=10> */
[----:B----4-:R3:W-:Y:S04]  /*af960*/  @P3 STG.E desc[UR60][R4.64], R118 ;  /* 0x0000007604003986 */ /* 0x0107e8000c10193c */
[----:B------:R-:W4:Y:S01]  /*af970*/  LDL.LU R119, [R1+0x61c] ;  /* 0x00061c0001777983 */ /* 0x000f220000300800 */
[----:B---3--:R-:W-:-:S05]  /*af980*/  IMAD.WIDE R4, R17, 0x4, R110 ;  /* 0x0000000411047825 */ /* 0x008fca00078e026e */
[----:B--2---:R1:W-:Y:S02]  /*af990*/  @P2 STG.E desc[UR60][R4.64], R117 ;  /* 0x0000007504002986 */ /* 0x0043e4000c10193c */
[C---:B-1----:R-:W-:Y:S02]  /*af9a0*/  IMAD.WIDE R4, R17.reuse, 0x4, R108 ;  /* 0x0000000411047825 */ /* 0x042fe400078e026c */
[----:B------:R-:W2:Y:S04]  /*af9b0*/  LDL.LU R117, [R1+0x60c] ;  /* 0x00060c0001757983 */ /* 0x000ea80000300800 */
[----:B------:R1:W-:Y:S04]  /*af9c0*/  @P1 STG.E desc[UR60][R4.64], R19 ;  /* 0x0000001304001986 */ /* 0x0003e8000c10193c */
[----:B-1----:R-:W3:Y:S01]  /*af9d0*/  LDL.LU R19, [R1+0x44c] ;  /* 0x00044c0001137983 */ /* 0x002ee20000300800 */
[----:B------:R-:W-:-:S05]  /*af9e0*/  IMAD.WIDE R4, R17, 0x4, R106 ;  /* 0x0000000411047825 */ /* 0x000fca00078e026a */
[----:B------:R1:W-:Y:S02]  /*af9f0*/  @P0 STG.E desc[UR60][R4.64], R18 ;  /* 0x0000001204000986 */ /* 0x0003e4000c10193c */
[----:B-1----:R-:W-:Y:S02]  /*afa00*/  IMAD.WIDE R4, R17, 0x4, R104 ;  /* 0x0000000411047825 */ /* 0x002fe400078e0268 */
[----:B------:R-:W3:Y:S04]  /*afa10*/  LDL.LU R18, [R1+0x24c] ;  /* 0x00024c0001127983 */ /* 0x000ee80000300800 */
[----:B------:R-:W3:Y:S04]  /*afa20*/  LDL.LU R17, [R1+0xfc] ;  /* 0x0000fc0001117983 */ /* 0x000ee80000300800 */
[----:B------:R-:W3:Y:S04]  /*afa30*/  LDL.LU R118, [R1+0x164c] ;  /* 0x00164c0001767983 */ /* 0x000ee80000300800 */
[----:B------:R1:W-:Y:S01]  /*afa40*/  @P6 STG.E desc[UR60][R4.64], R16 ;  /* 0x0000001004006986 */ /* 0x0003e2000c10193c */
[C---:B------:R-:W-:Y:S01]  /*afa50*/  LOP3.LUT P6, RZ, R6.reuse, 0x8, RZ, 0xc0, !PT ;  /* 0x0000000806ff7812 */ /* 0x040fe200078cc0ff */
        /* <DEDUP_REMOVED lines=31> */
[----:B----4-:R1:W-:Y:S02]  /*afc50*/  @P4 STG.E desc[UR60][R4.64], R119 ;  /* 0x0000007704004986 */ /* 0x0103e4000c10193c */
[C---:B-1----:R-:W-:Y:S02]  /*afc60*/  IMAD.WIDE R4, R116.reuse, 0x4, R106 ;  /* 0x0000000474047825 */ /* 0x042fe400078e026a */
[----:B------:R-:W4:Y:S04]  /*afc70*/  LDL.LU R119, [R1+0xbc] ;  /* 0x0000bc0001777983 */ /* 0x000f280000300800 */
[----:B--2---:R1:W-:Y:S02]  /*afc80*/  @P3 STG.E desc[UR60][R4.64], R117 ;  /* 0x0000007504003986 */ /* 0x0043e4000c10193c */
[----:B-1----:R-:W-:-:S05]  /*afc90*/  IMAD.WIDE R4, R116, 0x4, R104 ;  /* 0x0000000474047825 */ /* 0x002fca00078e0268 */
[----:B---3--:R1:W-:Y:S04]  /*afca0*/  @P2 STG.E desc[UR60][R4.64], R19 ;  /* 0x0000001304002986 */ /* 0x0083e8000c10193c */
[----:B-1----:R-:W2:Y:S01]  /*afcb0*/  LDL.LU R19, [R1+0x7c] ;  /* 0x00007c0001137983 */ /* 0x002ea20000300800 */
[C---:B------:R-:W-:Y:S02]  /*afcc0*/  LOP3.LUT P1, RZ, R113.reuse, 0x200, RZ, 0xc0, !PT ;  /* 0x0000020071ff7812 */ /* 0x040fe4000782c0ff */
[----:B------:R-:W-:Y:S01]  /*afcd0*/  LOP3.LUT P0, RZ, R113, 0x400, RZ, 0xc0, !PT ;  /* 0x0000040071ff7812 */ /* 0x000fe2000780c0ff */
[----:B------:R-:W3:Y:S04]  /*afce0*/  LDL.LU R117, [R1+0x650] ;  /* 0x0006500001757983 */ /* 0x000ee80000300800 */
[----:B------:R-:W3:Y:S01]  /*afcf0*/  LDL.LU R116, [R1+0x640] ;  /* 0x0006400001747983 */ /* 0x000ee20000300800 */
[----:B------:R-:W-:-:S05]  /*afd00*/  IMAD.WIDE R4, R118, 0x4, R110 ;  /* 0x0000000476047825 */ /* 0x000fca00078e026e */
[----:B------:R1:W-:Y:S02]  /*afd10*/  @P1 STG.E desc[UR60][R4.64], R18 ;  /* 0x0000001204001986 */ /* 0x0003e4000c10193c */
[----:B-1----:R-:W-:Y:S02]  /*afd20*/  IMAD.WIDE R4, R118, 0x4, R108 ;  /* 0x0000000476047825 */ /* 0x002fe400078e026c */
[----:B------:R-:W3:Y:S04]  /*afd30*/  LDL.LU R18, [R1+0x630] ;  /* 0x0006300001127983 */ /* 0x000ee80000300800 */
[----:B------:R1:W-:Y:S04]  /*afd40*/  @P0 STG.E desc[UR60][R4.64], R17 ;  /* 0x0000001104000986 */ /* 0x0003e8000c10193c */
        /* <DEDUP_REMOVED lines=11> */
[----:B------:R-:W-:-:S02]  /*afe00*/  LOP3.LUT P3, RZ, R113, 0x800, RZ, 0xc0, !PT ;  /* 0x0000080071ff7812 */ /* 0x000fc4000786c0ff */
[C---:B------:R-:W-:Y:S01]  /*afe10*/  LOP3.LUT P2, RZ, R113.reuse, 0x1000, RZ, 0xc0, !PT ;  /* 0x0000100071ff7812 */ /* 0x040fe2000784c0ff */
[----:B------:R-:W-:Y:S01]  /*afe20*/  IMAD.WIDE R4, R118, 0x4, R106 ;  /* 0x0000000476047825 */ /* 0x000fe200078e026a */
[----:B------:R-:W3:Y:S01]  /*afe30*/  LDL.LU R120, [R1+0x1d4] ;  /* 0x0001d40001787983 */ /* 0x000ee20000300800 */
        /* <DEDUP_REMOVED lines=10> */
[----:B----4-:R1:W-:Y:S02]  /*afee0*/  @P3 STG.E desc[UR60][R4.64], R119 ;  /* 0x0000007704003986 */ /* 0x0103e4000c10193c */
[----:B-1----:R-:W-:-:S05]  /*afef0*/  IMAD.WIDE R4, R118, 0x4, R104 ;  /* 0x0000000476047825 */ /* 0x002fca00078e0268 */
[----:B--2---:R1:W-:Y:S04]  /*aff00*/  @P2 STG.E desc[UR60][R4.64], R19 ;  /* 0x0000001304002986 */ /* 0x0043e8000c10193c */
[----:B-1----:R-:W2:Y:S04]  /*aff10*/  LDL.LU R19, [R1+0x1660] ;  /* 0x0016600001137983 */ /* 0x002ea80000300800 */
        /* <DEDUP_REMOVED lines=14> */
[C---:B------:R-:W-:Y:S02]  /*b0000*/  LOP3.LUT P6, RZ, R113.reuse, 0x10000, RZ, 0xc0, !PT ;  /* 0x0001000071ff7812 */ /* 0x040fe400078cc0ff */
[----:B------:R-:W-:Y:S01]  /*b0010*/  LOP3.LUT P0, RZ, R113, 0x4000, RZ, 0xc0, !PT ;  /* 0x0000400071ff7812 */ /* 0x000fe2000780c0ff */
[----:B---3--:R-:W-:Y:S01]  /*b0020*/  IMAD.WIDE R4, R17, 0x4, R110 ;  /* 0x0000000411047825 */ /* 0x008fe200078e026e */
[----:B------:R-:W-:-:S04]  /*b0030*/  LOP3.LUT R7, R7, 0xf7ffffff, RZ, 0xc0, !PT ;  /* 0xf7ffffff07077812 */ /* 0x000fc800078ec0ff */
[----:B------:R1:W-:Y:S05]  /*b0040*/  @P1 STG.E desc[UR60][R4.64], R117 ;  /* 0x0000007504001986 */ /* 0x0003ea000c10193c */
[----:B------:R-:W-:Y:S02]  /*b0050*/  @P6 LOP3.LUT R7, R7, 0x8000000, RZ, 0xfc, !PT ;  /* 0x0800000007076812 */ /* 0x000fe400078efcff */
[----:B------:R-:W-:Y:S01]  /*b0060*/  LOP3.LUT P6, RZ, R113, 0x8000, RZ, 0xc0, !PT ;  /* 0x0000800071ff7812 */ /* 0x000fe200078cc0ff */
[----:B-1----:R-:W-:-:S05]  /*b0070*/  IMAD.WIDE R4, R17, 0x4, R108 ;  /* 0x0000000411047825 */ /* 0x002fca00078e026c */
[----:B------:R1:W-:Y:S02]  /*b0080*/  @P0 STG.E desc[UR60][R4.64], R116 ;  /* 0x0000007404000986 */ /* 0x0003e4000c10193c */
[C---:B-1----:R-:W-:Y:S02]  /*b0090*/  IMAD.WIDE R4, R17.reuse, 0x4, R106 ;  /* 0x0000000411047825 */ /* 0x042fe400078e026a */
[----:B------:R-:W3:Y:S04]  /*b00a0*/  LDL.LU R116, [R1+0xa4] ;  /* 0x0000a40001747983 */ /* 0x000ee80000300800 */
[----:B------:R1:W-:Y:S02]  /*b00b0*/  @P6 STG.E desc[UR60][R4.64], R18 ;  /* 0x0000001204006986 */ /* 0x0003e4000c10193c */
[----:B-1----:R-:W-:-:S02]  /*b00c0*/  IMAD.WIDE R4, R17, 0x4, R104 ;  /* 0x0000000411047825 */ /* 0x002fc400078e0268 */
[----:B------:R-:W3:Y:S04]  /*b00d0*/  LDL.LU R18, [R1+0x64] ;  /* 0x0000640001127983 */ /* 0x000ee80000300800 */
[----:B------:R-:W3:Y:S04]  /*b00e0*/  LDL.LU R17, [R1+0x658] ;  /* 0x0006580001117983 */ /* 0x000ee80000300800 */
[----:B------:R-:W3:Y:S01]  /*b00f0*/  LDL.LU R117, [R1+0x1664] ;  /* 0x0016640001757983 */ /* 0x000ee20000300800 */
        /* <DEDUP_REMOVED lines=28> */
[----:B------:R2:W-:Y:S02]  /*b02c0*/  @P5 STG.E desc[UR60][R4.64], R120 ;  /* 0x0000007804005986 */ /* 0x0005e4000c10193c */
[----:B--2---:R-:W-:-:S05]  /*b02d0*/  IMAD.WIDE R4, R19, 0x4, R110 ;  /* 0x0000000413047825 */ /* 0x004fca00078e026e */
[----:B----4-:R1:W-:Y:S02]  /*b02e0*/  @P4 STG.E desc[UR60][R4.64], R119 ;  /* 0x0000007704004986 */ /* 0x0103e4000c10193c */
[----:B-1----:R-:W-:Y:S02]  /*b02f0*/  IMAD.WIDE R4, R19, 0x4, R108 ;  /* 0x0000000413047825 */ /* 0x002fe400078e026c */
[----:B------:R-:W2:Y:S04]  /*b0300*/  LDL.LU R119, [R1+0x648] ;  /* 0x0006480001777983 */ /* 0x000ea80000300800 */
[----:B------:R1:W-:Y:S04]  /*b0310*/  @P3 STG.E desc[UR60][R4.64], R118 ;  /* 0x0000007604003986 */ /* 0x0003e8000c10193c */
[----:B-1----:R-:W4:Y:S01]  /*b0320*/  LDL.LU R118, [R1+0x638] ;  /* 0x0006380001767983 */ /* 0x002f220000300800 */
[----:B------:R-:W-:-:S02]  /*b0330*/  LOP3.LUT P2, RZ, R113, 0x8000000, RZ, 0xc0, !PT ;  /* 0x0800000071ff7812 */ /* 0x000fc4000784c0ff */
[----:B------:R-:W-:Y:S01]  /*b0340*/  LOP3.LUT P1, RZ, R113, 0x10000000, RZ, 0xc0, !PT ;  /* 0x1000000071ff7812 */ /* 0x000fe2000782c0ff */
[----:B------:R-:W-:Y:S01]  /*b0350*/  IMAD.WIDE R4, R19, 0x4, R106 ;  /* 0x0000000413047825 */ /* 0x000fe200078e026a */
[C---:B------:R-:W-:Y:S02]  /*b0360*/  LOP3.LUT P0, RZ, R113.reuse, 0x20000000, RZ, 0xc0, !PT ;  /* 0x2000000071ff7812 */ /* 0x040fe4000780c0ff */
[----:B------:R-:W-:-:S07]  /*b0370*/  LOP3.LUT P3, RZ, R113, 0x40000000, RZ, 0xc0, !PT ;  /* 0x4000000071ff7812 */ /* 0x000fce000786c0ff */
[----:B---3--:R1:W-:Y:S02]  /*b0380*/  @P2 STG.E desc[UR60][R4.64], R116 ;  /* 0x0000007404002986 */ /* 0x0083e4000c10193c */
[----:B-1----:R-:W-:-:S05]  /*b0390*/  IMAD.WIDE R4, R19, 0x4, R104 ;  /* 0x0000000413047825 */ /* 0x002fca00078e0268 */
[----:B------:R1:W-:Y:S02]  /*b03a0*/  @P1 STG.E desc[UR60][R4.64], R18 ;  /* 0x0000001204001986 */ /* 0x0003e4000c10193c */
[----:B-1----:R-:W-:-:S05]  /*b03b0*/  IMAD.WIDE R4, R117, 0x4, R110 ;  /* 0x0000000475047825 */ /* 0x002fca00078e026e */
[----:B------:R1:W-:Y:S04]  /*b03c0*/  @P0 STG.E desc[UR60][R4.64], R17 ;  /* 0x0000001104000986 */ /* 0x0003e8000c10193c */
[----:B-1----:R-:W3:Y:S04]  /*b03d0*/  LDL.LU R17, [R1+0x1d8] ;  /* 0x0001d80001117983 */ /* 0x002ee80000300800 */
[----:B------:R-:W3:Y:S04]  /*b03e0*/  LDL.LU R18, [R1+0x138] ;  /* 0x0001380001127983 */ /* 0x000ee80000300800 */
[----:B------:R-:W3:Y:S04]  /*b03f0*/  LDL.LU R19, [R1+0xe8] ;  /* 0x0000e80001137983 */ /* 0x000ee80000300800 */
[----:B------:R-:W3:Y:S01]  /*b0400*/  LDL.LU R116, [R1+0x1668] ;  /* 0x0016680001747983 */ /* 0x000ee20000300800 */
[----:B------:R-:W-:-:S03]  /*b0410*/  LOP3.LUT P2, RZ, R113, 0x80000000, RZ, 0xc0, !PT ;  /* 0x8000000071ff7812 */ /* 0x000fc6000784c0ff */
        /* <DEDUP_REMOVED lines=10> */
[----:B------:R-:W-:-:S03]  /*b04c0*/  IMAD.WIDE R4, R117, 0x4, R108 ;  /* 0x0000000475047825 */ /* 0x000fc600078e026c */
[----:B------:R-:W3:Y:S04]  /*b04d0*/  LDL.LU R121, [R1+0x6c] ;  /* 0x00006c0001797983 */ /* 0x000ee80000300800 */
[----:B------:R-:W3:Y:S01]  /*b04e0*/  LDL.LU R120, [R1+0x660] ;  /* 0x0006600001787983 */ /* 0x000ee20000300800 */
[----:B------:R-:W-:Y:S02]  /*b04f0*/  LOP3.LUT P6, RZ, R114, 0x400, RZ, 0xc0, !PT ;  /* 0x0000040072ff7812 */ /* 0x000fe400078cc0ff */
[----:B------:R-:W-:-:S11]  /*b0500*/  LOP3.LUT R7, R7, 0xffffefff, RZ, 0xc0, !PT ;  /* 0xffffefff07077812 */ /* 0x000fd600078ec0ff */
[----:B------:R-:W-:Y:S02]  /*b0510*/  @P6 LOP3.LUT R7, R7, 0x1000, RZ, 0xfc, !PT ;  /* 0x0000100007076812 */ /* 0x000fe400078efcff */
[----:B------:R-:W-:Y:S02]  /*b0520*/  LOP3.LUT P6, RZ, R114, 0x200, RZ, 0xc0, !PT ;  /* 0x0000020072ff7812 */ /* 0x000fe400078cc0ff */
[----:B------:R-:W-:-:S11]  /*b0530*/  LOP3.LUT R7, R7, 0xffffdfff, RZ, 0xc0, !PT ;  /* 0xffffdfff07077812 */ /* 0x000fd600078ec0ff */
[----:B------:R-:W-:Y:S01]  /*b0540*/  @P6 LOP3.LUT R7, R7, 0x2000, RZ, 0xfc, !PT ;  /* 0x0000200007076812 */ /* 0x000fe200078efcff */
[----:B--2---:R1:W-:Y:S02]  /*b0550*/  @P3 STG.E desc[UR60][R4.64], R119 ;  /* 0x0000007704003986 */ /* 0x0043e4000c10193c */
[C---:B-1----:R-:W-:Y:S02]  /*b0560*/  IMAD.WIDE R4, R117.reuse, 0x4, R106 ;  /* 0x0000000475047825 */ /* 0x042fe400078e026a */
[----:B------:R-:W2:Y:S04]  /*b0570*/  LDL.LU R119, [R1+0x250] ;  /* 0x0002500001777983 */ /* 0x000ea80000300800 */
[----:B----4-:R1:W-:Y:S02]  /*b0580*/  @P2 STG.E desc[UR60][R4.64], R118 ;  /* 0x0000007604002986 */ /* 0x0103e4000c10193c */
[----:B-1----:R-:W-:-:S02]  /*b0590*/  IMAD.WIDE R4, R117, 0x4, R104 ;  /* 0x0000000475047825 */ /* 0x002fc400078e0268 */
[----:B------:R-:W4:Y:S04]  /*b05a0*/  LDL.LU R118, [R1+0x1f0] ;  /* 0x0001f00001767983 */ /* 0x000f280000300800 */
[----:B------:R-:W2:Y:S01]  /*b05b0*/  LDL.LU R117, [R1+0x1674] ;  /* 0x0016740001757983 */ /* 0x000ea20000300800 */
        /* <DEDUP_REMOVED lines=21> */
[----:B---3--:R1:W-:Y:S02]  /*b0710*/  @P1 STG.E desc[UR60][R4.64], R17 ;  /* 0x0000001104001986 */ /* 0x0083e4000c10193c */
[----:B-1----:R-:W-:Y:S01]  /*b0720*/  IMAD.WIDE R4, R116, 0x4, R110 ;  /* 0x0000000474047825 */ /* 0x002fe200078e026e */
[----:B------:R-:W-:Y:S01]  /*b0730*/  LOP3.LUT P5, RZ, R114, 0x800, RZ, 0xc0, !PT ;  /* 0x0000080072ff7812 */ /* 0x000fe200078ac0ff */
[----:B------:R-:W3:Y:S04]  /*b0740*/  LDL.LU R17, [R1+0x3604] ;  /* 0x0036040001117983 */ /* 0x000ee80000300800 */
[----:B------:R1:W-:Y:S02]  /*b0750*/  @P0 STG.E desc[UR60][R4.64], R18 ;  /* 0x0000001204000986 */ /* 0x0003e4000c10193c */
[----:B-1----:R-:W-:Y:S01]  /*b0760*/  IMAD.WIDE R4, R116, 0x4, R108 ;  /* 0x0000000474047825 */ /* 0x002fe200078e026c */
[----:B------:R-:W-:Y:S01]  /*b0770*/  LOP3.LUT P4, RZ, R114, 0x1000, RZ, 0xc0, !PT ;  /* 0x0000100072ff7812 */ /* 0x000fe2000788c0ff */
[----:B------:R-:W3:Y:S04]  /*b0780*/  LDL.LU R18, [R1+0x3600] ;  /* 0x0036000001127983 */ /* 0x000ee80000300800 */
[----:B------:R1:W-:Y:S01]  /*b0790*/  @P6 STG.E desc[UR60][R4.64], R19 ;  /* 0x0000001304006986 */ /* 0x0003e2000c10193c */
[C---:B------:R-:W-:Y:S01]  /*b07a0*/  LOP3.LUT P6, RZ, R7.reuse, 0x80000, RZ, 0xc0, !PT ;  /* 0x0008000007ff7812 */ /* 0x040fe200078cc0ff */
[----:B-1----:R-:W-:Y:S01]  /*b07b0*/  IMAD.WIDE R4, R116, 0x4, R106 ;  /* 0x0000000474047825 */ /* 0x002fe200078e026a */
[----:B------:R-:W-:Y:S01]  /*b07c0*/  LOP3.LUT P3, RZ, R114, 0x2000, RZ, 0xc0, !PT ;  /* 0x0000200072ff7812 */ /* 0x000fe2000786c0ff */
[----:B------:R-:W3:Y:S10]  /*b07d0*/  LDL.LU R19, [R1+0x35fc] ;  /* 0x0035fc0001137983 */ /* 0x000ef40000300800 */
        /* <DEDUP_REMOVED lines=29> */
[----:B------:R2:W-:Y:S02]  /*b09b0*/  @P4 STG.E desc[UR60][R4.64], R121 ;  /* 0x0000007904004986 */ /* 0x0005e4000c10193c */
[----:B--2---:R-:W-:-:S05]  /*b09c0*/  IMAD.WIDE R4, R117, 0x4, R110 ;  /* 0x0000000475047825 */ /* 0x004fca00078e026e */
[----:B------:R1:W-:Y:S02]  /*b09d0*/  @P3 STG.E desc[UR60][R4.64], R120 ;  /* 0x0000007804003986 */ /* 0x0003e4000c10193c */
[----:B-1----:R-:W-:-:S05]  /*b09e0*/  IMAD.WIDE R4, R117, 0x4, R108 ;  /* 0x0000000475047825 */ /* 0x002fca00078e026c */
[----:B------:R1:W-:Y:S02]  /*b09f0*/  @P2 STG.E desc[UR60][R4.64], R119 ;  /* 0x0000007704002986 */ /* 0x0003e4000c10193c */
[----:B-1----:R-:W-:-:S05]  /*b0a00*/  IMAD.WIDE R4, R117, 0x4, R106 ;  /* 0x0000000475047825 */ /* 0x002fca00078e026a */
[----:B----4-:R1:W-:Y:S02]  /*b0a10*/  @P1 STG.E desc[UR60][R4.64], R118 ;  /* 0x0000007604001986 */ /* 0x0103e4000c10193c */
[----:B-1----:R-:W-:Y:S02]  /*b0a20*/  IMAD.WIDE R4, R117, 0x4, R104 ;  /* 0x0000000475047825 */ /* 0x002fe400078e0268 */
[----:B------:R-:W2:Y:S04]  /*b0a30*/  LDL.LU R117, [R1+0xd0] ;  /* 0x0000d00001757983 */ /* 0x000ea80000300800 */
[----:B------:R-:W4:Y:S04]  /*b0a40*/  LDL.LU R120, [R1+0x90] ;  /* 0x0000900001787983 */ /* 0x000f280000300800 */
[----:B------:R-:W4:Y:S04]  /*b0a50*/  LDL.LU R119, [R1+0x50] ;  /* 0x0000500001777983 */ /* 0x000f280000300800 */
[----:B------:R-:W2:Y:S01]  /*b0a60*/  LDL.LU R118, [R1+0x1678] ;  /* 0x0016780001767983 */ /* 0x000ea20000300800 */
        /* <DEDUP_REMOVED lines=13> */
[----:B------:R-:W-:Y:S02]  /*b0b40*/  LOP3.LUT P0, RZ, R114, 0x10000, RZ, 0xc0, !PT ;  /* 0x0001000072ff7812 */ /* 0x000fe4000780c0ff */
[----:B------:R-:W-:-:S09]  /*b0b50*/  LOP3.LUT R7, R7, 0xfffffeff, RZ, 0xc0, !PT ;  /* 0xfffffeff07077812 */ /* 0x000fd200078ec0ff */
[----:B------:R-:W-:Y:S02]  /*b0b60*/  @P6 LOP3.LUT R7, R7, 0x100, RZ, 0xfc, !PT ;  /* 0x0000010007076812 */ /* 0x000fe400078efcff */
[C---:B------:R-:W-:Y:S02]  /*b0b70*/  LOP3.LUT P6, RZ, R114.reuse, 0x1000000, RZ, 0xc0, !PT ;  /* 0x0100000072ff7812 */ /* 0x040fe400078cc0ff */
[----:B------:R-:W-:Y:S01]  /*b0b80*/  LOP3.LUT R7, R7, 0xfffffdff, RZ, 0xc0, !PT ;  /* 0xfffffdff07077812 */ /* 0x000fe200078ec0ff */
[----:B---3--:R1:W-:Y:S01]  /*b0b90*/  @P0 STG.E desc[UR60][R4.64], R116 ;  /* 0x0000007404000986 */ /* 0x0083e2000c10193c */
[----:B------:R-:W-:-:S09]  /*b0ba0*/  LOP3.LUT P3, RZ, R114, 0x20000, RZ, 0xc0, !PT ;  /* 0x0002000072ff7812 */ /* 0x000fd2000786c0ff */
[----:B------:R-:W-:Y:S01]  /*b0bb0*/  @P6 LOP3.LUT R7, R7, 0x200, RZ, 0xfc, !PT ;  /* 0x0000020007076812 */ /* 0x000fe200078efcff */
[----:B-1----:R-:W3:Y:S04]  /*b0bc0*/  LDL.LU R116, [R1+0x664] ;  /* 0x0006640001747983 */ /* 0x002ee80000300800 */
[----:B------:R-:W3:Y:S01]  /*b0bd0*/  LDL.LU R113, [R1+0x167c] ;  /* 0x00167c0001717983 */ /* 0x000ee20000300800 */
[----:B------:R-:W-:Y:S02]  /*b0be0*/  LOP3.LUT P6, RZ, R114, 0x800000, RZ, 0xc0, !PT ;  /* 0x0080000072ff7812 */ /* 0x000fe400078cc0ff */
[----:B------:R-:W-:-:S11]  /*b0bf0*/  LOP3.LUT R7, R7, 0xfffffbff, RZ, 0xc0, !PT ;  /* 0xfffffbff07077812 */ /* 0x000fd600078ec0ff */
[----:B------:R-:W-:Y:S02]  /*b0c00*/  @P6 LOP3.LUT R7, R7, 0x400, RZ, 0xfc, !PT ;  /* 0x0000040007076812 */ /* 0x000fe400078efcff */
[C---:B------:R-:W-:Y:S02]  /*b0c10*/  LOP3.LUT P6, RZ, R114.reuse, 0x400000, RZ, 0xc0, !PT ;  /* 0x0040000072ff7812 */ /* 0x040fe400078cc0ff */
[----:B------:R-:W-:Y:S02]  /*b0c20*/  LOP3.LUT R7, R7, 0xfffff7ff, RZ, 0xc0, !PT ;  /* 0xfffff7ff07077812 */ /* 0x000fe400078ec0ff */
[C---:B------:R-:W-:Y:S02]  /*b0c30*/  LOP3.LUT P2, RZ, R114.reuse, 0x40000, RZ, 0xc0, !PT ;  /* 0x0004000072ff7812 */ /* 0x040fe4000784c0ff */
[C---:B------:R-:W-:Y:S02]  /*b0c40*/  LOP3.LUT P1, RZ, R114.reuse, 0x80000, RZ, 0xc0, !PT ;  /* 0x0008000072ff7812 */ /* 0x040fe4000782c0ff */
[----:B------:R-:W-:-:S02]  /*b0c50*/  LOP3.LUT P0, RZ, R114, 0x100000, RZ, 0xc0, !PT ;  /* 0x0010000072ff7812 */ /* 0x000fc4000780c0ff */
[C---:B------:R-:W-:Y:S02]  /*b0c60*/  LOP3.LUT P5, RZ, R114.reuse, 0x40000000, RZ, 0xc0, !PT ;  /* 0x4000000072ff7812 */ /* 0x040fe400078ac0ff */
[C---:B------:R-:W-:Y:S02]  /*b0c70*/  LOP3.LUT P4, RZ, R114.reuse, 0x80000000, RZ, 0xc0, !PT ;  /* 0x8000000072ff7812 */ /* 0x040fe4000788c0ff */
[----:B------:R-:W-:Y:S02]  /*b0c80*/  @P6 LOP3.LUT R7, R7, 0x800, RZ, 0xfc, !PT ;  /* 0x0000080007076812 */ /* 0x000fe400078efcff */
[----:B------:R-:W-:Y:S01]  /*b0c90*/  LOP3.LUT P6, RZ, R114, 0x200000, RZ, 0xc0, !PT ;  /* 0x0020000072ff7812 */ /* 0x000fe200078cc0ff */
[----:B--2---:R-:W-:-:S05]  /*b0ca0*/  IMAD.WIDE R4, R118, 0x4, R110 ;  /* 0x0000000476047825 */ /* 0x004fca00078e026e */
[----:B------:R1:W-:Y:S04]  /*b0cb0*/  @P3 STG.E desc[UR60][R4.64], R117 ;  /* 0x0000007504003986 */ /* 0x0003e8000c10193c */
        /* <DEDUP_REMOVED lines=12> */
[----:B----4-:R1:W-:Y:S04]  /*b0d80*/  @P2 STG.E desc[UR60][R4.64], R120 ;  /* 0x0000007804002986 */ /* 0x0103e8000c10193c */
[----:B------:R-:W4:Y:S01]  /*b0d90*/  LDL.LU R121, [R1+0xd8] ;  /* 0x0000d80001797983 */ /* 0x000f220000300800 */
[----:B-1----:R-:W-:-:S03]  /*b0da0*/  IMAD.WIDE R4, R118, 0x4, R106 ;  /* 0x0000000476047825 */ /* 0x002fc600078e026a */
[----:B------:R-:W4:Y:S04]  /*b0db0*/  LDL.LU R120, [R1+0x98] ;  /* 0x0000980001787983 */ /* 0x000f280000300800 */
[----:B------:R1:W-:Y:S02]  /*b0dc0*/  @P1 STG.E desc[UR60][R4.64], R119 ;  /* 0x0000007704001986 */ /* 0x0003e4000c10193c */
[----:B-1----:R-:W-:Y:S02]  /*b0dd0*/  IMAD.WIDE R4, R118, 0x4, R104 ;  /* 0x0000000476047825 */ /* 0x002fe400078e0268 */
[----:B------:R-:W4:Y:S04]  /*b0de0*/  LDL.LU R119, [R1+0x58] ;  /* 0x0000580001777983 */ /* 0x000f280000300800 */
[----:B------:R-:W4:Y:S04]  /*b0df0*/  LDL.LU R118, [R1+0x1688] ;  /* 0x0016880001767983 */ /* 0x000f280000300800 */
[----:B------:R3:W-:Y:S02]  /*b0e00*/  @P0 STG.E desc[UR60][R4.64], R16 ;  /* 0x0000001004000986 */ /* 0x0007e4000c10193c */
[----:B---3--:R-:W-:-:S05]  /*b0e10*/  IMAD.WIDE R4, R113, 0x4, R110 ;  /* 0x0000000471047825 */ /* 0x008fca00078e026e */
[----:B------:R1:W-:Y:S01]  /*b0e20*/  @P6 STG.E desc[UR60][R4.64], R116 ;  /* 0x0000007404006986 */ /* 0x0003e2000c10193c */
[----:B------:R-:W-:Y:S01]  /*b0e30*/  LOP3.LUT P6, RZ, R7, 0x800, RZ, 0xc0, !PT ;  /* 0x0000080007ff7812 */ /* 0x000fe200078cc0ff */
[----:B-1----:R-:W-:Y:S01]  /*b0e40*/  IMAD.WIDE R4, R113, 0x4, R108 ;  /* 0x0000000471047825 */ /* 0x002fe200078e026c */
[C---:B------:R-:W-:Y:S01]  /*b0e50*/  LOP3.LUT P3, RZ, R115.reuse, 0x1, RZ, 0xc0, !PT ;  /* 0x0000000173ff7812 */ /* 0x040fe2000786c0ff */
[----:B------:R-:W3:Y:S01]  /*b0e60*/  LDL.LU R116, [R1+0x35f8] ;  /* 0x0035f80001747983 */ /* 0x000ee20000300800 */
[C---:B------:R-:W-:Y:S02]  /*b0e70*/  LOP3.LUT P2, RZ, R115.reuse, 0x2, RZ, 0xc0, !PT ;  /* 0x0000000273ff7812 */ /* 0x040fe4000784c0ff */
[----:B------:R-:W-:-:S07]  /*b0e80*/  LOP3.LUT P1, RZ, R115, 0x4, RZ, 0xc0, !PT ;  /* 0x0000000473ff7812 */ /* 0x000fce000782c0ff */
[----:B--2---:R1:W-:Y:S01]  /*b0e90*/  @P6 STG.E desc[UR60][R4.64], R117 ;  /* 0x0000007504006986 */ /* 0x0043e2000c10193c */
[----:B------:R-:W-:Y:S01]  /*b0ea0*/  LOP3.LUT P6, RZ, R7, 0x400, RZ, 0xc0, !PT ;  /* 0x0000040007ff7812 */ /* 0x000fe200078cc0ff */
[----:B-1----:R-:W-:Y:S02]  /*b0eb0*/  IMAD.WIDE R4, R113, 0x4, R106 ;  /* 0x0000000471047825 */ /* 0x002fe400078e026a */
[----:B------:R-:W2:Y:S10]  /*b0ec0*/  LDL.LU R117, [R1+0x35f4] ;  /* 0x0035f40001757983 */ /* 0x000eb40000300800 */
[----:B------:R1:W-:Y:S01]  /*b0ed0*/  @P6 STG.E desc[UR60][R4.64], R114 ;  /* 0x0000007204006986 */ /* 0x0003e2000c10193c */
[----:B------:R-:W-:Y:S01]  /*b0ee0*/  LOP3.LUT P6, RZ, R7, 0x200, RZ, 0xc0, !PT ;  /* 0x0000020007ff7812 */ /* 0x000fe200078cc0ff */
[----:B-1----:R-:W-:-:S12]  /*b0ef0*/  IMAD.WIDE R4, R113, 0x4, R104 ;  /* 0x0000000471047825 */ /* 0x002fd800078e0268 */
[----:B------:R1:W-:Y:S01]  /*b0f00*/  @P6 STG.E desc[UR60][R4.64], R6 ;  /* 0x0000000604006986 */ /* 0x0003e2000c10193c */
[----:B------:R-:W-:Y:S01]  /*b0f10*/  LOP3.LUT P6, RZ, R7, 0x100, RZ, 0xc0, !PT ;  /* 0x0000010007ff7812 */ /* 0x000fe200078cc0ff */
[----:B-1----:R-:W-:Y:S02]  /*b0f20*/  IMAD.WIDE R4, R123, 0x4, R110 ;  /* 0x000000047b047825 */ /* 0x002fe400078e026e */
        /* <DEDUP_REMOVED lines=21> */
[----:B------:R-:W3:Y:S01]  /*b1080*/  LDL.LU R154, [R1+0x25c] ;  /* 0x00025c00019a7983 */ /* 0x000ee20000300800 */
[----:B----4-:R-:W-:-:S03]  /*b1090*/  IMAD.WIDE R4, R118, 0x4, R110 ;  /* 0x0000000476047825 */ /* 0x010fc600078e026e */
[----:B------:R-:W4:Y:S04]  /*b10a0*/  LDL.LU R155, [R1+0x1fc] ;  /* 0x0001fc00019b7983 */ /* 0x000f280000300800 */
[----:B------:R1:W-:Y:S04]  /*b10b0*/  @P2 STG.E desc[UR60][R4.64], R121 ;  /* 0x0000007904002986 */ /* 0x0003e8000c10193c */
[----:B-1----:R-:W2:Y:S01]  /*b10c0*/  LDL.LU R121, [R1+0x168c] ;  /* 0x00168c0001797983 */ /* 0x002ea20000300800 */
[----:B------:R-:W-:Y:S01]  /*b10d0*/  IMAD.WIDE R4, R118, 0x4, R108 ;  /* 0x0000000476047825 */ /* 0x000fe200078e026c */
[----:B------:R-:W-:-:S04]  /*b10e0*/  LOP3.LUT P0, RZ, R115, 0x8, RZ, 0xc0, !PT ;  /* 0x0000000873ff7812 */ /* 0x000fc8000780c0ff */
[----:B------:R1:W-:Y:S04]  /*b10f0*/  @P1 STG.E desc[UR60][R4.64], R120 ;  /* 0x0000007804001986 */ /* 0x0003e8000c10193c */
[----:B-1----:R-:W4:Y:S01]  /*b1100*/  LDL.LU R120, [R1+0x12c] ;  /* 0x00012c0001787983 */ /* 0x002f220000300800 */
[----:B------:R-:W-:-:S05]  /*b1110*/  IMAD.WIDE R4, R118, 0x4, R106 ;  /* 0x0000000476047825 */ /* 0x000fca00078e026a */
[----:B------:R1:W-:Y:S04]  /*b1120*/  @P0 STG.E desc[UR60][R4.64], R119 ;  /* 0x0000007704000986 */ /* 0x0003e8000c10193c */
[----:B-1----:R-:W4:Y:S01]  /*b1130*/  LDL.LU R119, [R1+0xdc] ;  /* 0x0000dc0001777983 */ /* 0x002f220000300800 */
[----:B------:R-:W-:-:S03]  /*b1140*/  IMAD.WIDE R4, R118, 0x4, R104 ;  /* 0x0000000476047825 */ /* 0x000fc600078e0268 */
[----:B------:R-:W4:Y:S01]  /*b1150*/  LDL.LU R118, [R1+0x9c] ;  /* 0x00009c0001767983 */ /* 0x000f220000300800 */
[----:B------:R-:W-:Y:S02]  /*b1160*/  LOP3.LUT P6, RZ, R115, 0x10000, RZ, 0xc0, !PT ;  /* 0x0001000073ff7812 */ /* 0x000fe400078cc0ff */
[----:B------:R-:W-:Y:S01]  /*b1170*/  LOP3.LUT R16, R16, 0xefffffff, RZ, 0xc0, !PT ;  /* 0xefffffff10107812 */ /* 0x000fe200078ec0ff */
[----:B------:R-:W4:Y:S04]  /*b1180*/  LDL.LU R113, [R1+0x5c] ;  /* 0x00005c0001717983 */ /* 0x000f280000300800 */
[----:B------:R-:W4:Y:S04]  /*b1190*/  LDL.LU R123, [R1+0x1694] ;  /* 0x00169400017b7983 */ /* 0x000f280000300800 */
[----:B------:R-:W4:Y:S02]  /*b11a0*/  LDL.LU R112, [R1+0x690] ;  /* 0x0006900001707983 */ /* 0x000f240000300800 */
[----:B------:R-:W-:-:S02]  /*b11b0*/  @P6 LOP3.LUT R16, R16, 0x10000000, RZ, 0xfc, !PT ;  /* 0x1000000010106812 */ /* 0x000fc400078efcff */
[C---:B------:R-:W-:Y:S01]  /*b11c0*/  LOP3.LUT P6, RZ, R115.reuse, 0x8000, RZ, 0xc0, !PT ;  /* 0x0000800073ff7812 */ /* 0x040fe200078cc0ff */
[----:B------:R-:W4:Y:S01]  /*b11d0*/  LDL.LU R103, [R1+0x680] ;  /* 0x0006800001677983 */ /* 0x000f220000300800 */
[----:B------:R-:W-:Y:S02]  /*b11e0*/  LOP3.LUT R16, R16, 0xdfffffff, RZ, 0xc0, !PT ;  /* 0xdfffffff10107812 */ /* 0x000fe400078ec0ff */
[----:B------:R-:W-:Y:S01]  /*b11f0*/  LOP3.LUT P3, RZ, R115, 0x10, RZ, 0xc0, !PT ;  /* 0x0000001073ff7812 */ /* 0x000fe2000786c0ff */
[----:B------:R-:W4:Y:S08]  /*b1200*/  LDL.LU R122, [R1+0x670] ;  /* 0x00067000017a7983 */ /* 0x000f300000300800 */
[----:B------:R-:W-:-:S02]  /*b1210*/  @P6 LOP3.LUT R16, R16, 0x20000000, RZ, 0xfc, !PT ;  /* 0x2000000010106812 */ /* 0x000fc400078efcff */
[----:B------:R-:W-:Y:S02]  /*b1220*/  LOP3.LUT P6, RZ, R115, 0x4000, RZ, 0xc0, !PT ;  /* 0x0000400073ff7812 */ /* 0x000fe400078cc0ff */
[----:B------:R-:W-:-:S11]  /*b1230*/  LOP3.LUT R16, R16, 0xbfffffff, RZ, 0xc0, !PT ;  /* 0xbfffffff10107812 */ /* 0x000fd600078ec0ff */
[----:B------:R-:W-:Y:S02]  /*b1240*/  @P6 LOP3.LUT R16, R16, 0x40000000, RZ, 0xfc, !PT ;  /* 0x4000000010106812 */ /* 0x000fe400078efcff */
[C---:B------:R-:W-:Y:S02]  /*b1250*/  LOP3.LUT P6, RZ, R115.reuse, 0x2000, RZ, 0xc0, !PT ;  /* 0x0000200073ff7812 */ /* 0x040fe400078cc0ff */
[----:B------:R-:W-:Y:S02]  /*b1260*/  LOP3.LUT R16, R16, 0x7fffffff, RZ, 0xc0, !PT ;  /* 0x7fffffff10107812 */ /* 0x000fe400078ec0ff */
[C---:B------:R-:W-:Y:S01]  /*b1270*/  LOP3.LUT P2, RZ, R115.reuse, 0x20, RZ, 0xc0, !PT ;  /* 0x0000002073ff7812 */ /* 0x040fe2000784c0ff */
[----:B------:R2:W-:Y:S01]  /*b1280*/  @P3 STG.E desc[UR60][R4.64], R18 ;  /* 0x0000001204003986 */ /* 0x0005e2000c10193c */
[----:B------:R-:W-:-:S07]  /*b1290*/  LOP3.LUT P1, RZ, R115, 0x40, RZ, 0xc0, !PT ;  /* 0x0000004073ff7812 */ /* 0x000fce000782c0ff */
[----:B------:R-:W-:Y:S02]  /*b12a0*/  @P6 LOP3.LUT R16, R16, 0x80000000, RZ, 0xfc, !PT ;  /* 0x8000000010106812 */ /* 0x000fe400078efcff */
[C---:B------:R-:W-:Y:S02]  /*b12b0*/  LOP3.LUT P6, RZ, R115.reuse, 0x1000, RZ, 0xc0, !PT ;  /* 0x0000100073ff7812 */ /* 0x040fe400078cc0ff */
[----:B------:R-:W-:Y:S02]  /*b12c0*/  LOP3.LUT P0, RZ, R115, 0x80, RZ, 0xc0, !PT ;  /* 0x0000008073ff7812 */ /* 0x000fe4000780c0ff */
[----:B------:R-:W-:-:S09]  /*b12d0*/  LOP3.LUT R7, R7, 0xfffffffe, RZ, 0xc0, !PT ;  /* 0xfffffffe07077812 */ /* 0x000fd200078ec0ff */
        /* <DEDUP_REMOVED lines=11> */
[----:B--2---:R-:W-:-:S05]  /*b1390*/  IMAD.WIDE R4, R121, 0x4, R110 ;  /* 0x0000000479047825 */ /* 0x004fca00078e026e */
[----:B------:R1:W-:Y:S02]  /*b13a0*/  @P2 STG.E desc[UR60][R4.64], R153 ;  /* 0x0000009904002986 */ /* 0x0003e4000c10193c */
[----:B-1----:R-:W-:-:S05]  /*b13b0*/  IMAD.WIDE R4, R121, 0x4, R108 ;  /* 0x0000000479047825 */ /* 0x002fca00078e026c */
[----:B---3--:R1:W-:Y:S02]  /*b13c0*/  @P1 STG.E desc[UR60][R4.64], R154 ;  /* 0x0000009a04001986 */ /* 0x0083e4000c10193c */
[----:B-1----:R-:W-:-:S05]  /*b13d0*/  IMAD.WIDE R4, R121, 0x4, R106 ;  /* 0x0000000479047825 */ /* 0x002fca00078e026a */
[----:B----4-:R1:W-:Y:S04]  /*b13e0*/  @P0 STG.E desc[UR60][R4.64], R155 ;  /* 0x0000009b04000986 */ /* 0x0103e8000c10193c */
[----:B-1----:R-:W2:Y:S04]  /*b13f0*/  LDL.LU R155, [R1+0x1698] ;  /* 0x00169800019b7983 */ /* 0x002ea80000300800 */
[----:B------:R-:W3:Y:S04]  /*b1400*/  LDL.LU R252, [R1+0x260] ;  /* 0x0002600001fc7983 */ /* 0x000ee80000300800 */
[----:B------:R-:W4:Y:S04]  /*b1410*/  LDL.LU R152, [R1+0x210] ;  /* 0x0002100001987983 */ /* 0x000f280000300800 */
[----:B------:R-:W4:Y:S01]  /*b1420*/  LDL.LU R153, [R1+0x110] ;  /* 0x0001100001997983 */ /* 0x000f220000300800 */
[----:B------:R-:W-:-:S03]  /*b1430*/  IMAD.WIDE R4, R121, 0x4, R104 ;  /* 0x0000000479047825 */ /* 0x000fc600078e0268 */
[----:B------:R-:W4:Y:S04]  /*b1440*/  LDL.LU R154, [R1+0xc0] ;  /* 0x0000c000019a7983 */ /* 0x000f280000300800 */
[----:B------:R1:W-:Y:S01]  /*b1450*/  @P6 STG.E desc[UR60][R4.64], R120 ;  /* 0x0000007804006986 */ /* 0x0003e2000c10193c */
[C---:B------:R-:W-:Y:S01]  /*b1460*/  LOP3.LUT P6, RZ, R7.reuse, 0x8, RZ, 0xc0, !PT ;  /* 0x0000000807ff7812 */ /* 0x040fe200078cc0ff */
[----:B-1----:R-:W-:Y:S02]  /*b1470*/  IMAD.WIDE R4, R6, 0x4, R110 ;  /* 0x0000000406047825 */ /* 0x002fe400078e026e */
[----:B------:R-:W4:Y:S10]  /*b1480*/  LDL.LU R120, [R1+0x80] ;  /* 0x0000800001787983 */ /* 0x000f340000300800 */
[----:B------:R1:W-:Y:S01]  /*b1490*/  @P6 STG.E desc[UR60][R4.64], R119 ;  /* 0x0000007704006986 */ /* 0x0003e2000c10193c */
[----:B------:R-:W-:-:S03]  /*b14a0*/  LOP3.LUT P6, RZ, R7, 0x4, RZ, 0xc0, !PT ;  /* 0x0000000407ff7812 */ /* 0x000fc600078cc0ff */
[----:B-1----:R-:W4:Y:S04]  /*b14b0*/  LDL.LU R119, [R1+0x694] ;  /* 0x0006940001777983 */ /* 0x002f280000300800 */
[----:B------:R-:W4:Y:S01]  /*b14c0*/  LDL.LU R121, [R1+0x169c] ;  /* 0x00169c0001797983 */ /* 0x000f220000300800 */
[----:B------:R-:W-:-:S05]  /*b14d0*/  IMAD.WIDE R4, R6, 0x4, R108 ;  /* 0x0000000406047825 */ /* 0x000fca00078e026c */
[----:B------:R1:W-:Y:S04]  /*b14e0*/  @P6 STG.E desc[UR60][R4.64], R118 ;  /* 0x0000007604006986 */ /* 0x0003e8000c10193c */
[----:B-1----:R-:W4:Y:S01]  /*b14f0*/  LDL.LU R118, [R1+0x684] ;  /* 0x0006840001767983 */ /* 0x002f220000300800 */
[----:B------:R-:W-:Y:S01]  /*b1500*/  LOP3.LUT P6, RZ, R7, 0x2, RZ, 0xc0, !PT ;  /* 0x0000000207ff7812 */ /* 0x000fe200078cc0ff */
[----:B------:R-:W-:-:S12]  /*b1510*/  IMAD.WIDE R4, R6, 0x4, R106 ;  /* 0x0000000406047825 */ /* 0x000fd800078e026a */
        /* <DEDUP_REMOVED lines=17> */
[----:B-1----:R-:W-:Y:S01]  /*b1630*/  IMAD.WIDE R4, R123, 0x4, R104 ;  /* 0x000000047b047825 */ /* 0x002fe200078e0268 */
[C---:B------:R-:W-:Y:S02]  /*b1640*/  LOP3.LUT P3, RZ, R115.reuse, 0x80000, RZ, 0xc0, !PT ;  /* 0x0008000073ff7812 */ /* 0x040fe4000786c0ff */
[C---:B------:R-:W-:Y:S02]  /*b1650*/  LOP3.LUT P2, RZ, R115.reuse, 0x100000, RZ, 0xc0, !PT ;  /* 0x0010000073ff7812 */ /* 0x040fe4000784c0ff */
[C---:B------:R-:W-:Y:S02]  /*b1660*/  LOP3.LUT P1, RZ, R115.reuse, 0x200000, RZ, 0xc0, !PT ;  /* 0x0020000073ff7812 */ /* 0x040fe4000782c0ff */
[----:B------:R-:W-:-:S03]  /*b1670*/  LOP3.LUT P0, RZ, R115, 0x400000, RZ, 0xc0, !PT ;  /* 0x0040000073ff7812 */ /* 0x000fc6000780c0ff */
[----:B---3--:R2:W-:Y:S02]  /*b1680*/  @P6 STG.E desc[UR60][R4.64], R252 ;  /* 0x000000fc04006986 */ /* 0x0085e4000c10193c */
[----:B--2---:R-:W-:-:S05]  /*b1690*/  IMAD.WIDE R4, R155, 0x4, R110 ;  /* 0x000000049b047825 */ /* 0x004fca00078e026e */
[----:B----4-:R1:W-:Y:S02]  /*b16a0*/  @P5 STG.E desc[UR60][R4.64], R152 ;  /* 0x0000009804005986 */ /* 0x0103e4000c10193c */
[----:B-1----:R-:W-:-:S05]  /*b16b0*/  IMAD.WIDE R4, R155, 0x4, R108 ;  /* 0x000000049b047825 */ /* 0x002fca00078e026c */
[----:B------:R1:W-:Y:S04]  /*b16c0*/  @P4 STG.E desc[UR60][R4.64], R153 ;  /* 0x0000009904004986 */ /* 0x0003e8000c10193c */
[----:B-1----:R-:W2:Y:S01]  /*b16d0*/  LDL.LU R153, [R1+0x674] ;  /* 0x0006740001997983 */ /* 0x002ea20000300800 */
[----:B------:R-:W-:-:S05]  /*b16e0*/  IMAD.WIDE R4, R155, 0x4, R106 ;  /* 0x000000049b047825 */ /* 0x000fca00078e026a */
[----:B------:R1:W-:Y:S02]  /*b16f0*/  @P3 STG.E desc[UR60][R4.64], R154 ;  /* 0x0000009a04003986 */ /* 0x0003e4000c10193c */
[----:B-1----:R-:W-:Y:S02]  /*b1700*/  IMAD.WIDE R4, R155, 0x4, R104 ;  /* 0x000000049b047825 */ /* 0x002fe400078e0268 */
[----:B------:R-:W3:Y:S04]  /*b1710*/  LDL.LU R154, [R1+0x264] ;  /* 0x00026400019a7983 */ /* 0x000ee80000300800 */
[----:B------:R1:W-:Y:S04]  /*b1720*/  @P2 STG.E desc[UR60][R4.64], R120 ;  /* 0x0000007804002986 */ /* 0x0003e8000c10193c */
[----:B------:R-:W4:Y:S01]  /*b1730*/  LDL.LU R155, [R1+0x214] ;  /* 0x00021400019b7983 */ /* 0x000f220000300800 */
[----:B-1----:R-:W-:-:S03]  /*b1740*/  IMAD.WIDE R4, R121, 0x4, R110 ;  /* 0x0000000479047825 */ /* 0x002fc600078e026e */
[----:B------:R-:W4:Y:S04]  /*b1750*/  LDL.LU R120, [R1+0x114] ;  /* 0x0001140001787983 */ /* 0x000f280000300800 */
[----:B------:R1:W-:Y:S02]  /*b1760*/  @P1 STG.E desc[UR60][R4.64], R119 ;  /* 0x0000007704001986 */ /* 0x0003e4000c10193c */
[----:B-1----:R-:W-:Y:S02]  /*b1770*/  IMAD.WIDE R4, R121, 0x4, R108 ;  /* 0x0000000479047825 */ /* 0x002fe400078e026c */
[----:B------:R-:W4:Y:S04]  /*b1780*/  LDL.LU R119, [R1+0xc4] ;  /* 0x0000c40001777983 */ /* 0x000f280000300800 */
[----:B------:R1:W-:Y:S04]  /*b1790*/  @P0 STG.E desc[UR60][R4.64], R118 ;  /* 0x0000007604000986 */ /* 0x0003e8000c10193c */
[----:B-1----:R-:W4:Y:S04]  /*b17a0*/  LDL.LU R118, [R1+0x16a0] ;  /* 0x0016a00001767983 */ /* 0x002f280000300800 */
[----:B------:R-:W4:Y:S01]  /*b17b0*/  LDL.LU R19, [R1+0x84] ;  /* 0x0000840001137983 */ /* 0x000f220000300800 */
[----:B------:R-:W-:-:S03]  /*b17c0*/  LOP3.LUT P6, RZ, R116, 0x8, RZ, 0xc0, !PT ;  /* 0x0000000874ff7812 */ /* 0x000fc600078cc0ff */
[----:B------:R-:W4:Y:S01]  /*b17d0*/  LDL.LU R7, [R1+0x698] ;  /* 0x0006980001077983 */ /* 0x000f220000300800 */
[----:B------:R-:W-:-:S03]  /*b17e0*/  LOP3.LUT R16, R16, 0xffefffff, RZ, 0xc0, !PT ;  /* 0xffefffff10107812 */ /* 0x000fc600078ec0ff */
[----:B------:R-:W4:Y:S01]  /*b17f0*/  LDL.LU R114, [R1+0x688] ;  /* 0x0006880001727983 */ /* 0x000f220000300800 */
[----:B------:R-:W-:-:S03]  /*b1800*/  LOP3.LUT P3, RZ, R115, 0x800000, RZ, 0xc0, !PT ;  /* 0x0080000073ff7812 */ /* 0x000fc6000786c0ff */
[----:B------:R-:W4:Y:S02]  /*b1810*/  LDL.LU R113, [R1+0x678] ;  /* 0x0006780001717983 */ /* 0x000f240000300800 */
[----:B------:R-:W-:Y:S02]  /*b1820*/  @P6 LOP3.LUT R16, R16, 0x100000, RZ, 0xfc, !PT ;  /* 0x0010000010106812 */ /* 0x000fe400078efcff */
[----:B------:R-:W-:Y:S01]  /*b1830*/  LOP3.LUT P6, RZ, R116, 0x4, RZ, 0xc0, !PT ;  /* 0x0000000474ff7812 */ /* 0x000fe200078cc0ff */
[----:B------:R-:W-:Y:S01]  /*b1840*/  IMAD.WIDE R4, R121, 0x4, R106 ;  /* 0x0000000479047825 */ /* 0x000fe200078e026a */
[----:B------:R-:W-:Y:S01]  /*b1850*/  LOP3.LUT R16, R16, 0xffdfffff, RZ, 0xc0, !PT ;  /* 0xffdfffff10107812 */ /* 0x000fe200078ec0ff */
[----:B------:R-:W4:Y:S04]  /*b1860*/  LDL.LU R103, [R1+0x218] ;  /* 0x0002180001677983 */ /* 0x000f280000300800 */
[----:B------:R-:W4:Y:S04]  /*b1870*/  LDL.LU R122, [R1+0x118] ;  /* 0x00011800017a7983 */ /* 0x000f280000300800 */
[----:B------:R-:W4:Y:S02]  /*b1880*/  LDL.LU R123, [R1+0xc8] ;  /* 0x0000c800017b7983 */ /* 0x000f240000300800 */
[----:B------:R-:W-:-:S02]  /*b1890*/  @P6 LOP3.LUT R16, R16, 0x200000, RZ, 0xfc, !PT ;  /* 0x0020000010106812 */ /* 0x000fc400078efcff */
[----:B------:R-:W-:Y:S01]  /*b18a0*/  LOP3.LUT P6, RZ, R116, 0x2, RZ, 0xc0, !PT ;  /* 0x0000000274ff7812 */ /* 0x000fe200078cc0ff */
[----:B------:R-:W4:Y:S01]  /*b18b0*/  LDL.LU R252, [R1+0x16a8] ;  /* 0x0016a80001fc7983 */ /* 0x000f220000300800 */
[----:B------:R-:W-:-:S03]  /*b18c0*/  LOP3.LUT R16, R16, 0xffbfffff, RZ, 0xc0, !PT ;  /* 0xffbfffff10107812 */ /* 0x000fc600078ec0ff */
[----:B------:R-:W4:Y:S08]  /*b18d0*/  LDL.LU R152, [R1+0x88] ;  /* 0x0000880001987983 */ /* 0x000f300000300800 */
[----:B------:R-:W-:Y:S02]  /*b18e0*/  @P6 LOP3.LUT R16, R16, 0x400000, RZ, 0xfc, !PT ;  /* 0x0040000010106812 */ /* 0x000fe400078efcff */
        /* <DEDUP_REMOVED lines=14> */
[C---:B------:R-:W-:Y:S02]  /*b19d0*/  LOP3.LUT P6, RZ, R115.reuse, 0x10000000, RZ, 0xc0, !PT ;  /* 0x1000000073ff7812 */ /* 0x040fe400078cc0ff */
[----:B------:R-:W-:Y:S02]  /*b19e0*/  LOP3.LUT P0, RZ, R115, 0x4000000, RZ, 0xc0, !PT ;  /* 0x0400000073ff7812 */ /* 0x000fe4000780c0ff */
[----:B------:R-:W-:-:S09]  /*b19f0*/  LOP3.LUT R16, R16, 0xf7ffffff, RZ, 0xc0, !PT ;  /* 0xf7ffffff10107812 */ /* 0x000fd200078ec0ff */
[----:B------:R-:W-:Y:S02]  /*b1a00*/  @P6 LOP3.LUT R16, R16, 0x8000000, RZ, 0xfc, !PT ;  /* 0x0800000010106812 */ /* 0x000fe400078efcff */
[----:B------:R-:W-:Y:S01]  /*b1a10*/  LOP3.LUT P6, RZ, R115, 0x8000000, RZ, 0xc0, !PT ;  /* 0x0800000073ff7812 */ /* 0x000fe200078cc0ff */
[----:B--2---:R1:W-:Y:S02]  /*b1a20*/  @P3 STG.E desc[UR60][R4.64], R153 ;  /* 0x0000009904003986 */ /* 0x0043e4000c10193c */
[----:B-1----:R-:W-:Y:S02]  /*b1a30*/  IMAD.WIDE R4, R121, 0x4, R104 ;  /* 0x0000000479047825 */ /* 0x002fe400078e0268 */
[----:B------:R-:W2:Y:S04]  /*b1a40*/  LDL.LU R121, [R1+0x16ac] ;  /* 0x0016ac0001797983 */ /* 0x000ea80000300800 */
[----:B------:R-:W2:Y:S04]  /*b1a50*/  LDL.LU R112, [R1+0x268] ;  /* 0x0002680001707983 */ /* 0x000ea80000300800 */
[----:B------:R-:W2:Y:S04]  /*b1a60*/  LDL.LU R153, [R1+0x69c] ;  /* 0x00069c0001997983 */ /* 0x000ea80000300800 */
[----:B---3--:R1:W-:Y:S04]  /*b1a70*/  @P2 STG.E desc[UR60][R4.64], R154 ;  /* 0x0000009a04002986 */ /* 0x0083e8000c10193c */
[----:B-1----:R-:W3:Y:S01]  /*b1a80*/  LDL.LU R154, [R1+0x68c] ;  /* 0x00068c00019a7983 */ /* 0x002ee20000300800 */
[----:B----4-:R-:W-:-:S05]  /*b1a90*/  IMAD.WIDE R4, R118, 0x4, R110 ;  /* 0x0000000476047825 */ /* 0x010fca00078e026e */
[----:B------:R1:W-:Y:S02]  /*b1aa0*/  @P1 STG.E desc[UR60][R4.64], R155 ;  /* 0x0000009b04001986 */ /* 0x0003e4000c10193c */
[C---:B-1----:R-:W-:Y:S02]  /*b1ab0*/  IMAD.WIDE R4, R118.reuse, 0x4, R108 ;  /* 0x0000000476047825 */ /* 0x042fe400078e026c */
[----:B------:R-:W4:Y:S04]  /*b1ac0*/  LDL.LU R155, [R1+0x67c] ;  /* 0x00067c00019b7983 */ /* 0x000f280000300800 */
[----:B------:R1:W-:Y:S02]  /*b1ad0*/  @P0 STG.E desc[UR60][R4.64], R120 ;  /* 0x0000007804000986 */ /* 0x0003e4000c10193c */
[----:B-1----:R-:W-:-:S05]  /*b1ae0*/  IMAD.WIDE R4, R118, 0x4, R106 ;  /* 0x0000000476047825 */ /* 0x002fca00078e026a */
[----:B------:R1:W-:Y:S04]  /*b1af0*/  @P6 STG.E desc[UR60][R4.64], R119 ;  /* 0x0000007704006986 */ /* 0x0003e8000c10193c */
[----:B-1----:R-:W4:Y:S01]  /*b1b00*/  LDL.LU R119, [R1+0x26c] ;  /* 0x00026c0001777983 */ /* 0x002f220000300800 */
[----:B------:R-:W-:-:S03]  /*b1b10*/  IMAD.WIDE R4, R118, 0x4, R104 ;  /* 0x0000000476047825 */ /* 0x000fc600078e0268 */
        /* <DEDUP_REMOVED lines=15> */
[C---:B------:R-:W-:Y:S02]  /*b1c10*/  LOP3.LUT P5, RZ, R116.reuse, 0x10, RZ, 0xc0, !PT ;  /* 0x0000001074ff7812 */ /* 0x040fe400078ac0ff */
[C---:B------:R-:W-:Y:S02]  /*b1c20*/  LOP3.LUT P4, RZ, R116.reuse, 0x20, RZ, 0xc0, !PT ;  /* 0x0000002074ff7812 */ /* 0x040fe4000788c0ff */
[C---:B------:R-:W-:Y:S02]  /*b1c30*/  LOP3.LUT P3, RZ, R116.reuse, 0x40, RZ, 0xc0, !PT ;  /* 0x0000004074ff7812 */ /* 0x040fe4000786c0ff */
[C---:B------:R-:W-:Y:S02]  /*b1c40*/  LOP3.LUT P2, RZ, R116.reuse, 0x80, RZ, 0xc0, !PT ;  /* 0x0000008074ff7812 */ /* 0x040fe4000784c0ff */
[----:B------:R-:W-:-:S03]  /*b1c50*/  LOP3.LUT P1, RZ, R116, 0x100, RZ, 0xc0, !PT ;  /* 0x0000010074ff7812 */ /* 0x000fc6000782c0ff */
[----:B--2---:R1:W-:Y:S01]  /*b1c60*/  @P6 STG.E desc[UR60][R4.64], R112 ;  /* 0x0000007004006986 */ /* 0x0043e2000c10193c */
        /* <DEDUP_REMOVED lines=14> */
[----:B---3--:R1:W-:Y:S02]  /*b1d50*/  @P3 STG.E desc[UR60][R4.64], R154 ;  /* 0x0000009a04003986 */ /* 0x0083e4000c10193c */
[----:B-1----:R-:W-:-:S05]  /*b1d60*/  IMAD.WIDE R4, R121, 0x4, R106 ;  /* 0x0000000479047825 */ /* 0x002fca00078e026a */
[----:B----4-:R1:W-:Y:S04]  /*b1d70*/  @P2 STG.E desc[UR60][R4.64], R155 ;  /* 0x0000009b04002986 */ /* 0x0103e8000c10193c */
[----:B-1----:R-:W2:Y:S01]  /*b1d80*/  LDL.LU R155, [R1+0x11c] ;  /* 0x00011c00019b7983 */ /* 0x002ea20000300800 */
[----:B------:R-:W-:-:S03]  /*b1d90*/  IMAD.WIDE R4, R121, 0x4, R104 ;  /* 0x0000000479047825 */ /* 0x000fc600078e0268 */
[----:B------:R-:W3:Y:S04]  /*b1da0*/  LDL.LU R121, [R1+0xcc] ;  /* 0x0000cc0001797983 */ /* 0x000ee80000300800 */
[----:B------:R1:W-:Y:S04]  /*b1db0*/  @P1 STG.E desc[UR60][R4.64], R119 ;  /* 0x0000007704001986 */ /* 0x0003e8000c10193c */
[----:B-1----:R-:W4:Y:S01]  /*b1dc0*/  LDL.LU R119, [R1+0x8c] ;  /* 0x00008c0001777983 */ /* 0x002f220000300800 */
[----:B------:R-:W-:Y:S01]  /*b1dd0*/  LOP3.LUT P0, RZ, R116, 0x200, RZ, 0xc0, !PT ;  /* 0x0000020074ff7812 */ /* 0x000fe2000780c0ff */
[----:B------:R-:W-:-:S02]  /*b1de0*/  IMAD.WIDE R4, R120, 0x4, R110 ;  /* 0x0000000478047825 */ /* 0x000fc400078e026e */
[----:B------:R-:W4:Y:S04]  /*b1df0*/  LDL.LU R115, [R1+0x6c0] ;  /* 0x0006c00001737983 */ /* 0x000f280000300800 */
[----:B------:R-:W4:Y:S06]  /*b1e00*/  LDL.LU R19, [R1+0x6b0] ;  /* 0x0006b00001137983 */ /* 0x000f2c0000300800 */
[----:B------:R1:W-:Y:S04]  /*b1e10*/  @P0 STG.E desc[UR60][R4.64], R118 ;  /* 0x0000007604000986 */ /* 0x0003e8000c10193c */
        /* <DEDUP_REMOVED lines=13> */
[C---:B------:R-:W-:Y:S02]  /*b1ef0*/  LOP3.LUT P6, RZ, R116.reuse, 0x400000, RZ, 0xc0, !PT ;  /* 0x0040000074ff7812 */ /* 0x040fe400078cc0ff */
[----:B------:R-:W-:Y:S01]  /*b1f00*/  LOP3.LUT P2, RZ, R116, 0x800, RZ, 0xc0, !PT ;  /* 0x0000080074ff7812 */ /* 0x000fe2000784c0ff */
[----:B------:R-:W-:Y:S01]  /*b1f10*/  IMAD.WIDE R4, R120, 0x4, R108 ;  /* 0x0000000478047825 */ /* 0x000fe200078e026c */
[----:B------:R-:W-:Y:S01]  /*b1f20*/  LOP3.LUT R16, R16, 0xffffefff, RZ, 0xc0, !PT ;  /* 0xffffefff10107812 */ /* 0x000fe200078ec0ff */
[----:B------:R-:W4:Y:S01]  /*b1f30*/  LDL.LU R154, [R1+0x3f4] ;  /* 0x0003f400019a7983 */ /* 0x000f220000300800 */
[----:B------:R-:W-:-:S07]  /*b1f40*/  LOP3.LUT P1, RZ, R116, 0x1000, RZ, 0xc0, !PT ;  /* 0x0000100074ff7812 */ /* 0x000fce000782c0ff */
        /* <DEDUP_REMOVED lines=22> */
[----:B--2---:R1:W-:Y:S02]  /*b20b0*/  @P3 STG.E desc[UR60][R4.64], R155 ;  /* 0x0000009b04003986 */ /* 0x0043e4000c10193c */
[C---:B-1----:R-:W-:Y:S02]  /*b20c0*/  IMAD.WIDE R4, R120.reuse, 0x4, R106 ;  /* 0x0000000478047825 */ /* 0x042fe400078e026a */
[----:B------:R-:W2:Y:S04]  /*b20d0*/  LDL.LU R155, [R1+0x284] ;  /* 0x00028400019b7983 */ /* 0x000ea80000300800 */
[----:B---3--:R1:W-:Y:S02]  /*b20e0*/  @P2 STG.E desc[UR60][R4.64], R121 ;  /* 0x0000007904002986 */ /* 0x0083e4000c10193c */
[----:B-1----:R-:W-:-:S02]  /*b20f0*/  IMAD.WIDE R4, R120, 0x4, R104 ;  /* 0x0000000478047825 */ /* 0x002fc400078e0268 */
[----:B------:R-:W3:Y:S04]  /*b2100*/  LDL.LU R121, [R1+0x274] ;  /* 0x0002740001797983 */ /* 0x000ee80000300800 */
[----:B----4-:R1:W-:Y:S04]  /*b2110*/  @P1 STG.E desc[UR60][R4.64], R119 ;  /* 0x0000007704001986 */ /* 0x0103e8000c10193c */
[----:B------:R-:W4:Y:S04]  /*b2120*/  LDL.LU R120, [R1+0x234] ;  /* 0x0002340001787983 */ /* 0x000f280000300800 */
[----:B-1----:R-:W2:Y:S01]  /*b2130*/  LDL.LU R119, [R1+0x16c0] ;  /* 0x0016c00001777983 */ /* 0x002ea20000300800 */
[----:B------:R-:W-:-:S02]  /*b2140*/  @P6 LOP3.LUT R16, R16, 0x80000, RZ, 0xfc, !PT ;  /* 0x0008000010106812 */ /* 0x000fc400078efcff */
[----:B------:R-:W-:Y:S01]  /*b2150*/  LOP3.LUT P6, RZ, R116, 0x4000, RZ, 0xc0, !PT ;  /* 0x0000400074ff7812 */ /* 0x000fe200078cc0ff */
[----:B------:R-:W-:-:S05]  /*b2160*/  IMAD.WIDE R4, R118, 0x4, R110 ;  /* 0x0000000476047825 */ /* 0x000fca00078e026e */
[----:B------:R1:W-:Y:S02]  /*b2170*/  @P0 STG.E desc[UR60][R4.64], R115 ;  /* 0x0000007304000986 */ /* 0x0003e4000c10193c */
[----:B-1----:R-:W-:-:S05]  /*b2180*/  IMAD.WIDE R4, R118, 0x4, R108 ;  /* 0x0000000476047825 */ /* 0x002fca00078e026c */
[----:B------:R1:W-:Y:S01]  /*b2190*/  @P6 STG.E desc[UR60][R4.64], R19 ;  /* 0x0000001304006986 */ /* 0x0003e2000c10193c */
[----:B------:R-:W-:Y:S01]  /*b21a0*/  LOP3.LUT P6, RZ, R16, 0x80000, RZ, 0xc0, !PT ;  /* 0x0008000010ff7812 */ /* 0x000fe200078cc0ff */
[----:B-1----:R-:W-:-:S12]  /*b21b0*/  IMAD.WIDE R4, R118, 0x4, R106 ;  /* 0x0000000476047825 */ /* 0x002fd800078e026a */
[----:B------:R1:W-:Y:S02]  /*b21c0*/  @P6 STG.E desc[UR60][R4.64], R7 ;  /* 0x0000000704006986 */ /* 0x0003e4000c10193c */
[----:B-1----:R-:W-:Y:S02]  /*b21d0*/  IMAD.WIDE R4, R118, 0x4, R104 ;  /* 0x0000000476047825 */ /* 0x002fe400078e0268 */
        /* <DEDUP_REMOVED lines=30> */
[----:B------:R-:W-:-:S03]  /*b23c0*/  LOP3.LUT P1, RZ, R116, 0x8000000, RZ, 0xc0, !PT ;  /* 0x0800000074ff7812 */ /* 0x000fc6000782c0ff */
[----:B-1----:R-:W4:Y:S01]  /*b23d0*/  LDL.LU R154, [R1+0x6c8] ;  /* 0x0006c800019a7983 */ /* 0x002f220000300800 */
[----:B--2---:R-:W-:-:S05]  /*b23e0*/  IMAD.WIDE R4, R119, 0x4, R110 ;  /* 0x0000000477047825 */ /* 0x004fca00078e026e */
[----:B------:R1:W-:Y:S02]  /*b23f0*/  @P3 STG.E desc[UR60][R4.64], R155 ;  /* 0x0000009b04003986 */ /* 0x0003e4000c10193c */
[C---:B-1----:R-:W-:Y:S02]  /*b2400*/  IMAD.WIDE R4, R119.reuse, 0x4, R108 ;  /* 0x0000000477047825 */ /* 0x042fe400078e026c */
[----:B------:R-:W2:Y:S04]  /*b2410*/  LDL.LU R155, [R1+0x6b8] ;  /* 0x0006b800019b7983 */ /* 0x000ea80000300800 */
[----:B---3--:R1:W-:Y:S02]  /*b2420*/  @P2 STG.E desc[UR60][R4.64], R121 ;  /* 0x0000007904002986 */ /* 0x0083e4000c10193c */
[----:B-1----:R-:W-:-:S02]  /*b2430*/  IMAD.WIDE R4, R119, 0x4, R106 ;  /* 0x0000000477047825 */ /* 0x002fc400078e026a */
[----:B------:R-:W3:Y:S04]  /*b2440*/  LDL.LU R121, [R1+0x6a8] ;  /* 0x0006a80001797983 */ /* 0x000ee80000300800 */
[----:B----4-:R1:W-:Y:S04]  /*b2450*/  @P1 STG.E desc[UR60][R4.64], R120 ;  /* 0x0000007804001986 */ /* 0x0103e8000c10193c */
[----:B-1----:R-:W4:Y:S01]  /*b2460*/  LDL.LU R120, [R1+0x16c4] ;  /* 0x0016c40001787983 */ /* 0x002f220000300800 */
[----:B------:R-:W-:Y:S01]  /*b2470*/  LOP3.LUT P0, RZ, R116, 0x10000000, RZ, 0xc0, !PT ;  /* 0x1000000074ff7812 */ /* 0x000fe2000780c0ff */
[----:B------:R-:W-:-:S12]  /*b2480*/  IMAD.WIDE R4, R119, 0x4, R104 ;  /* 0x0000000477047825 */ /* 0x000fd800078e0268 */
[----:B------:R1:W-:Y:S04]  /*b2490*/  @P0 STG.E desc[UR60][R4.64], R118 ;  /* 0x0000007604000986 */ /* 0x0003e8000c10193c */
[----:B-1----:R-:W3:Y:S04]  /*b24a0*/  LDL.LU R118, [R1+0x3f8] ;  /* 0x0003f80001767983 */ /* 0x002ee80000300800 */
[----:B------:R-:W3:Y:S04]  /*b24b0*/  LDL.LU R119, [R1+0x288] ;  /* 0x0002880001777983 */ /* 0x000ee80000300800 */
[----:B------:R-:W3:Y:S01]  /*b24c0*/  LDL.LU R19, [R1+0x16c8] ;  /* 0x0016c80001137983 */ /* 0x000ee20000300800 */
[----:B------:R-:W-:-:S02]  /*b24d0*/  LOP3.LUT P3, RZ, R116, 0x20000000, RZ, 0xc0, !PT ;  /* 0x2000000074ff7812 */ /* 0x000fc4000786c0ff */
[C---:B------:R-:W-:Y:S02]  /*b24e0*/  LOP3.LUT P2, RZ, R116.reuse, 0x40000000, RZ, 0xc0, !PT ;  /* 0x4000000074ff7812 */ /* 0x040fe4000784c0ff */
[----:B------:R-:W-:Y:S02]  /*b24f0*/  LOP3.LUT P1, RZ, R116, 0x80000000, RZ, 0xc0, !PT ;  /* 0x8000000074ff7812 */ /* 0x000fe4000782c0ff */
        /* <DEDUP_REMOVED lines=12> */
[----:B------:R-:W-:Y:S01]  /*b25c0*/  LOP3.LUT R16, R16, 0xffffffef, RZ, 0xc0, !PT ;  /* 0xffffffef10107812 */ /* 0x000fe200078ec0ff */
[----:B------:R-:W3:Y:S10]  /*b25d0*/  LDL.LU R153, [R1+0x10c] ;  /* 0x00010c0001997983 */ /* 0x000ef40000300800 */
        /* <DEDUP_REMOVED lines=23> */
[----:B------:R-:W-:Y:S01]  /*b2750*/  LOP3.LUT P6, RZ, R117, 0x2, RZ, 0xc0, !PT ;  /* 0x0000000275ff7812 */ /* 0x000fe200078cc0ff */
[----:B----4-:R-:W-:-:S05]  /*b2760*/  IMAD.WIDE R4, R120, 0x4, R110 ;  /* 0x0000000478047825 */ /* 0x010fca00078e026e */
[----:B------:R1:W-:Y:S02]  /*b2770*/  @P3 STG.E desc[UR60][R4.64], R154 ;  /* 0x0000009a04003986 */ /* 0x0003e4000c10193c */
[C---:B-1----:R-:W-:Y:S02]  /*b2780*/  IMAD.WIDE R4, R120.reuse, 0x4, R108 ;  /* 0x0000000478047825 */ /* 0x042fe400078e026c */
[----:B------:R-:W4:Y:S04]  /*b2790*/  LDL.LU R154, [R1+0x730] ;  /* 0x00073000019a7983 */ /* 0x000f280000300800 */
[----:B--2---:R1:W-:Y:S02]  /*b27a0*/  @P2 STG.E desc[UR60][R4.64], R155 ;  /* 0x0000009b04002986 */ /* 0x0043e4000c10193c */
[----:B-1----:R-:W-:-:S02]  /*b27b0*/  IMAD.WIDE R4, R120, 0x4, R106 ;  /* 0x0000000478047825 */ /* 0x002fc400078e026a */
[----:B------:R-:W2:Y:S04]  /*b27c0*/  LDL.LU R155, [R1+0x720] ;  /* 0x00072000019b7983 */ /* 0x000ea80000300800 */
[----:B---3--:R1:W-:Y:S02]  /*b27d0*/  @P1 STG.E desc[UR60][R4.64], R121 ;  /* 0x0000007904001986 */ /* 0x0083e4000c10193c */
[----:B-1----:R-:W-:Y:S02]  /*b27e0*/  IMAD.WIDE R4, R120, 0x4, R104 ;  /* 0x0000000478047825 */ /* 0x002fe400078e0268 */
[----:B------:R-:W3:Y:S04]  /*b27f0*/  LDL.LU R121, [R1+0x710] ;  /* 0x0007100001797983 */ /* 0x000ee80000300800 */
[----:B------:R-:W4:Y:S04]  /*b2800*/  LDL.LU R120, [R1+0x16d4] ;  /* 0x0016d40001787983 */ /* 0x000f280000300800 */
        /* <DEDUP_REMOVED lines=34> */
[----:B------:R1:W-:Y:S04]  /*b2a30*/  @P4 STG.E desc[UR60][R4.64], R252 ;  /* 0x000000fc04004986 */ /* 0x0003e8000c10193c */
[----:B-1----:R-:W3:Y:S01]  /*b2a40*/  LDL.LU R252, [R1+0x700] ;  /* 0x0007000001fc7983 */ /* 0x002ee20000300800 */
[C---:B------:R-:W-:Y:S02]  /*b2a50*/  LOP3.LUT P3, RZ, R117.reuse, 0x1000, RZ, 0xc0, !PT ;  /* 0x0000100075ff7812 */ /* 0x040fe4000786c0ff */
[C---:B------:R-:W-:Y:S01]  /*b2a60*/  LOP3.LUT P2, RZ, R117.reuse, 0x2000, RZ, 0xc0, !PT ;  /* 0x0000200075ff7812 */ /* 0x040fe2000784c0ff */
[----:B------:R-:W-:Y:S01]  /*b2a70*/  IMAD.WIDE R4, R152, 0x4, R104 ;  /* 0x0000000498047825 */ /* 0x000fe200078e0268 */
[C---:B------:R-:W-:Y:S01]  /*b2a80*/  LOP3.LUT P1, RZ, R117.reuse, 0x4000, RZ, 0xc0, !PT ;  /* 0x0000400075ff7812 */ /* 0x040fe2000782c0ff */
[----:B------:R-:W3:Y:S01]  /*b2a90*/  LDL.LU R152, [R1+0x6f0] ;  /* 0x0006f00001987983 */ /* 0x000ee20000300800 */
[----:B------:R-:W-:-:S07]  /*b2aa0*/  LOP3.LUT P0, RZ, R117, 0x8000, RZ, 0xc0, !PT ;  /* 0x0000800075ff7812 */ /* 0x000fce000780c0ff */
[----:B------:R4:W-:Y:S02]  /*b2ab0*/  @P3 STG.E desc[UR60][R4.64], R153 ;  /* 0x0000009904003986 */ /* 0x0009e4000c10193c */
[----:B----4-:R-:W-:-:S05]  /*b2ac0*/  IMAD.WIDE R4, R120, 0x4, R110 ;  /* 0x0000000478047825 */ /* 0x010fca00078e026e */
[----:B------:R1:W-:Y:S02]  /*b2ad0*/  @P2 STG.E desc[UR60][R4.64], R154 ;  /* 0x0000009a04002986 */ /* 0x0003e4000c10193c */
[C---:B-1----:R-:W-:Y:S02]  /*b2ae0*/  IMAD.WIDE R4, R120.reuse, 0x4, R108 ;  /* 0x0000000478047825 */ /* 0x042fe400078e026c */
[----:B------:R-:W4:Y:S04]  /*b2af0*/  LDL.LU R154, [R1+0x6e0] ;  /* 0x0006e000019a7983 */ /* 0x000f280000300800 */
[----:B--2---:R1:W-:Y:S02]  /*b2b00*/  @P1 STG.E desc[UR60][R4.64], R155 ;  /* 0x0000009b04001986 */ /* 0x0043e4000c10193c */
[----:B-1----:R-:W-:-:S02]  /*b2b10*/  IMAD.WIDE R4, R120, 0x4, R106 ;  /* 0x0000000478047825 */ /* 0x002fc400078e026a */
[----:B------:R-:W2:Y:S04]  /*b2b20*/  LDL.LU R155, [R1+0x6d0] ;  /* 0x0006d000019b7983 */ /* 0x000ea80000300800 */
[----:B---3--:R1:W-:Y:S04]  /*b2b30*/  @P0 STG.E desc[UR60][R4.64], R121 ;  /* 0x0000007904000986 */ /* 0x0083e8000c10193c */
[----:B-1----:R-:W3:Y:S01]  /*b2b40*/  LDL.LU R121, [R1+0x16d8] ;  /* 0x0016d80001797983 */ /* 0x002ee20000300800 */
        /* <DEDUP_REMOVED lines=19> */
[----:B------:R-:W-:Y:S01]  /*b2c80*/  LOP3.LUT R16, R16, 0xfffffffb, RZ, 0xc0, !PT ;  /* 0xfffffffb10107812 */ /* 0x000fe200078ec0ff */
[----:B------:R-:W-:Y:S01]  /*b2c90*/  IMAD.WIDE R4, R120, 0x4, R104 ;  /* 0x0000000478047825 */ /* 0x000fe200078e0268 */
[C---:B------:R-:W-:Y:S01]  /*b2ca0*/  LOP3.LUT P3, RZ, R117.reuse, 0x10000, RZ, 0xc0, !PT ;  /* 0x0001000075ff7812 */ /* 0x040fe2000786c0ff */
[----:B------:R-:W2:Y:S04]  /*b2cb0*/  LDL.LU R120, [R1+0x3e0] ;  /* 0x0003e00001787983 */ /* 0x000ea80000300800 */
[----:B------:R-:W2:Y:S04]  /*b2cc0*/  LDL.LU R19, [R1+0x16dc] ;  /* 0x0016dc0001137983 */ /* 0x000ea80000300800 */
[----:B------:R-:W-:Y:S01]  /*b2cd0*/  @P6 LOP3.LUT R16, R16, 0x4, RZ, 0xfc, !PT ;  /* 0x0000000410106812 */ /* 0x000fe200078efcff */
[----:B------:R-:W2:Y:S01]  /*b2ce0*/  LDL.LU R112, [R1+0x16e0] ;  /* 0x0016e00001707983 */ /* 0x000ea20000300800 */
[----:B------:R-:W-:-:S02]  /*b2cf0*/  LOP3.LUT P6, RZ, R117, 0x200000, RZ, 0xc0, !PT ;  /* 0x0020000075ff7812 */ /* 0x000fc400078cc0ff */
[----:B------:R-:W-:Y:S01]  /*b2d00*/  LOP3.LUT R16, R16, 0xfffffff7, RZ, 0xc0, !PT ;  /* 0xfffffff710107812 */ /* 0x000fe200078ec0ff */
[----:B------:R-:W2:Y:S01]  /*b2d10*/  LDL.LU R153, [R1+0x16e4] ;  /* 0x0016e40001997983 */ /* 0x000ea20000300800 */
[----:B------:R-:W-:-:S03]  /*b2d20*/  LOP3.LUT P2, RZ, R117, 0x20000, RZ, 0xc0, !PT ;  /* 0x0002000075ff7812 */ /* 0x000fc6000784c0ff */
[----:B------:R-:W2:Y:S01]  /*b2d30*/  LDL.LU R116, [R1+0x724] ;  /* 0x0007240001747983 */ /* 0x000ea20000300800 */
[C---:B------:R-:W-:Y:S02]  /*b2d40*/  LOP3.LUT P1, RZ, R117.reuse, 0x40000, RZ, 0xc0, !PT ;  /* 0x0004000075ff7812 */ /* 0x040fe4000782c0ff */
[C---:B------:R-:W-:Y:S01]  /*b2d50*/  LOP3.LUT P0, RZ, R117.reuse, 0x80000, RZ, 0xc0, !PT ;  /* 0x0008000075ff7812 */ /* 0x040fe2000780c0ff */
[----:B------:R-:W2:Y:S01]  /*b2d60*/  LDL.LU R115, [R1+0x714] ;  /* 0x0007140001737983 */ /* 0x000ea20000300800 */
[C---:B------:R-:W-:Y:S02]  /*b2d70*/  LOP3.LUT P5, RZ, R117.reuse, 0x20000000, RZ, 0xc0, !PT ;  /* 0x2000000075ff7812 */ /* 0x040fe400078ac0ff */
[----:B------:R-:W-:Y:S01]  /*b2d80*/  @P6 LOP3.LUT R16, R16, 0x8, RZ, 0xfc, !PT ;  /* 0x0000000810106812 */ /* 0x000fe200078efcff */
[----:B------:R-:W2:Y:S01]  /*b2d90*/  LDL.LU R7, [R1+0x704] ;  /* 0x0007040001077983 */ /* 0x000ea20000300800 */
[C---:B------:R-:W-:Y:S02]  /*b2da0*/  LOP3.LUT P6, RZ, R117.reuse, 0x100000, RZ, 0xc0, !PT ;  /* 0x0010000075ff7812 */ /* 0x040fe400078cc0ff */
[C---:B------:R-:W-:Y:S01]  /*b2db0*/  LOP3.LUT P4, RZ, R117.reuse, 0x40000000, RZ, 0xc0, !PT ;  /* 0x4000000075ff7812 */ /* 0x040fe2000788c0ff */
[----:B------:R1:W-:Y:S01]  /*b2dc0*/  @P3 STG.E desc[UR60][R4.64], R252 ;  /* 0x000000fc04003986 */ /* 0x0003e2000c10193c */
[----:B------:R-:W-:-:S03]  /*b2dd0*/  LOP3.LUT P3, RZ, R117, 0x80000000, RZ, 0xc0, !PT ;  /* 0x8000000075ff7812 */ /* 0x000fc6000786c0ff */
[----:B------:R-:W2:Y:S04]  /*b2de0*/  LDL.LU R117, [R1+0x734] ;  /* 0x0007340001757983 */ /* 0x000ea80000300800 */
[----:B------:R-:W2:Y:S04]  /*b2df0*/  LDL.LU R114, [R1+0x6f4] ;  /* 0x0006f40001727983 */ /* 0x000ea80000300800 */
[----:B------:R-:W2:Y:S04]  /*b2e00*/  LDL.LU R113, [R1+0x6e4] ;  /* 0x0006e40001717983 */ /* 0x000ea80000300800 */
[----:B------:R-:W2:Y:S04]  /*b2e10*/  LDL.LU R6, [R1+0x6d4] ;  /* 0x0006d40001067983 */ /* 0x000ea80000300800 */
[----:B------:R-:W2:Y:S04]  /*b2e20*/  LDL.LU R103, [R1+0x3e4] ;  /* 0x0003e40001677983 */ /* 0x000ea80000300800 */
[----:B------:R-:W2:Y:S04]  /*b2e30*/  LDL.LU R123, [R1+0x738] ;  /* 0x00073800017b7983 */ /* 0x000ea80000300800 */
[----:B-1----:R-:W2:Y:S01]  /*b2e40*/  LDL.LU R252, [R1+0x728] ;  /* 0x0007280001fc7983 */ /* 0x002ea20000300800 */
[----:B---3--:R-:W-:-:S05]  /*b2e50*/  IMAD.WIDE R4, R121, 0x4, R110 ;  /* 0x0000000479047825 */ /* 0x008fca00078e026e */
[----:B------:R1:W-:Y:S02]  /*b2e60*/  @P2 STG.E desc[UR60][R4.64], R152 ;  /* 0x0000009804002986 */ /* 0x0003e4000c10193c */
[C---:B-1----:R-:W-:Y:S02]  /*b2e70*/  IMAD.WIDE R4, R121.reuse, 0x4, R108 ;  /* 0x0000000479047825 */ /* 0x042fe400078e026c */
[----:B------:R-:W3:Y:S04]  /*b2e80*/  LDL.LU R152, [R1+0x718] ;  /* 0x0007180001987983 */ /* 0x000ee80000300800 */
[----:B----4-:R1:W-:Y:S02]  /*b2e90*/  @P1 STG.E desc[UR60][R4.64], R154 ;  /* 0x0000009a04001986 */ /* 0x0103e4000c10193c */
[----:B-1----:R-:W-:-:S02]  /*b2ea0*/  IMAD.WIDE R4, R121, 0x4, R106 ;  /* 0x0000000479047825 */ /* 0x002fc400078e026a */
[----:B------:R-:W4:Y:S04]  /*b2eb0*/  LDL.LU R154, [R1+0x708] ;  /* 0x00070800019a7983 */ /* 0x000f280000300800 */
[----:B--2---:R1:W-:Y:S02]  /*b2ec0*/  @P0 STG.E desc[UR60][R4.64], R155 ;  /* 0x0000009b04000986 */ /* 0x0043e4000c10193c */
[----:B-1----:R-:W-:Y:S02]  /*b2ed0*/  IMAD.WIDE R4, R121, 0x4, R104 ;  /* 0x0000000479047825 */ /* 0x002fe400078e0268 */
[----:B------:R-:W2:Y:S04]  /*b2ee0*/  LDL.LU R155, [R1+0x6f8] ;  /* 0x0006f800019b7983 */ /* 0x000ea80000300800 */
[----:B------:R-:W2:Y:S04]  /*b2ef0*/  LDL.LU R121, [R1+0x6e8] ;  /* 0x0006e80001797983 */ /* 0x000ea80000300800 */
[----:B------:R-:W2:Y:S04]  /*b2f00*/  LDL.LU R122, [R1+0x16e8] ;  /* 0x0016e800017a7983 */ /* 0x000ea80000300800 */
[----:B------:R1:W-:Y:S01]  /*b2f10*/  @P6 STG.E desc[UR60][R4.64], R120 ;  /* 0x0000007804006986 */ /* 0x0003e2000c10193c */
[----:B------:R-:W-:Y:S01]  /*b2f20*/  LOP3.LUT P6, RZ, R16, 0x8, RZ, 0xc0, !PT ;  /* 0x0000000810ff7812 */ /* 0x000fe200078cc0ff */
[C---:B-1----:R-:W-:Y:S01]  /*b2f30*/  IMAD.WIDE R4, R19.reuse, 0x4, R110 ;  /* 0x0000000413047825 */ /* 0x042fe200078e026e */
        /* <DEDUP_REMOVED lines=12> */
[C---:B------:R-:W-:Y:S01]  /*b3000*/  LOP3.LUT P6, RZ, R17.reuse, 0x80000000, RZ, 0xc0, !PT ;  /* 0x8000000011ff7812 */ /* 0x040fe200078cc0ff */
        /* <DEDUP_REMOVED lines=16> */
[----:B------:R1:W-:Y:S01]  /*b3110*/  @P4 STG.E desc[UR60][R4.64], R252 ;  /* 0x000000fc04004986 */ /* 0x0003e2000c10193c */
[----:B------:R-:W-:Y:S01]  /*b3120*/  LOP3.LUT P0, RZ, R118, 0x4, RZ, 0xc0, !PT ;  /* 0x0000000476ff7812 */ /* 0x000fe2000780c0ff */
[----:B-1----:R-:W-:-:S05]  /*b3130*/  IMAD.WIDE R4, R153, 0x4, R106 ;  /* 0x0000000499047825 */ /* 0x002fca00078e026a */
[----:B---3--:R1:W-:Y:S02]  /*b3140*/  @P3 STG.E desc[UR60][R4.64], R152 ;  /* 0x0000009804003986 */ /* 0x0083e4000c10193c */
[----:B-1----:R-:W-:-:S05]  /*b3150*/  IMAD.WIDE R4, R153, 0x4, R104 ;  /* 0x0000000499047825 */ /* 0x002fca00078e0268 */
[----:B----4-:R2:W-:Y:S02]  /*b3160*/  @P2 STG.E desc[UR60][R4.64], R154 ;  /* 0x0000009a04002986 */ /* 0x0105e4000c10193c */
[----:B--2---:R-:W-:-:S05]  /*b3170*/  IMAD.WIDE R4, R122, 0x4, R110 ;  /* 0x000000047a047825 */ /* 0x004fca00078e026e */
        /* <DEDUP_REMOVED lines=8> */
[----:B------:R-:W4:Y:S01]  /*b3200*/  LDL.LU R154, [R1+0x16ec] ;  /* 0x0016ec00019a7983 */ /* 0x000f220000300800 */
[----:B------:R-:W-:-:S03]  /*b3210*/  LOP3.LUT P3, RZ, R118, 0x8, RZ, 0xc0, !PT ;  /* 0x0000000876ff7812 */ /* 0x000fc6000786c0ff */
[----:B------:R-:W4:Y:S01]  /*b3220*/  LDL.LU R155, [R1+0x70c] ;  /* 0x00070c00019b7983 */ /* 0x000f220000300800 */
[----:B------:R-:W-:Y:S01]  /*b3230*/  IMAD.WIDE R4, R122, 0x4, R106 ;  /* 0x000000047a047825 */ /* 0x000fe200078e026a */
        /* <DEDUP_REMOVED lines=21> */
[----:B------:R-:W2:Y:S04]  /*b3390*/  LDL.LU R103, [R1+0x16f4] ;  /* 0x0016f40001677983 */ /* 0x000ea80000300800 */
[----:B------:R-:W2:Y:S01]  /*b33a0*/  LDL.LU R113, [R1+0x7a0] ;  /* 0x0007a00001717983 */ /* 0x000ea20000300800 */
[----:B------:R-:W-:-:S03]  /*b33b0*/  IMAD.WIDE R4, R122, 0x4, R104 ;  /* 0x000000047a047825 */ /* 0x000fc600078e0268 */
[----:B------:R-:W2:Y:S04]  /*b33c0*/  LDL.LU R6, [R1+0x790] ;  /* 0x0007900001067983 */ /* 0x000ea80000300800 */
[----:B---3--:R4:W-:Y:S02]  /*b33d0*/  @P2 STG.E desc[UR60][R4.64], R123 ;  /* 0x0000007b04002986 */ /* 0x0089e4000c10193c */
[----:B----4-:R-:W-:-:S05]  /*b33e0*/  IMAD.WIDE R4, R154, 0x4, R110 ;  /* 0x000000049a047825 */ /* 0x010fca00078e026e */
[----:B------:R1:W-:Y:S02]  /*b33f0*/  @P1 STG.E desc[UR60][R4.64], R252 ;  /* 0x000000fc04001986 */ /* 0x0003e4000c10193c */
[----:B-1----:R-:W-:-:S05]  /*b3400*/  IMAD.WIDE R4, R154, 0x4, R108 ;  /* 0x000000049a047825 */ /* 0x002fca00078e026c */
[----:B------:R1:W-:Y:S04]  /*b3410*/  @P0 STG.E desc[UR60][R4.64], R153 ;  /* 0x0000009904000986 */ /* 0x0003e8000c10193c */
[----:B-1----:R-:W3:Y:S04]  /*b3420*/  LDL.LU R153, [R1+0x16f8] ;  /* 0x0016f80001997983 */ /* 0x002ee80000300800 */
[----:B------:R-:W4:Y:S01]  /*b3430*/  LDL.LU R112, [R1+0x780] ;  /* 0x0007800001707983 */ /* 0x000f220000300800 */
[----:B------:R-:W-:Y:S01]  /*b3440*/  LOP3.LUT R17, R17, 0xfeffffff, RZ, 0xc0, !PT ;  /* 0xfeffffff11117812 */ /* 0x000fe200078ec0ff */
[----:B------:R-:W-:-:S02]  /*b3450*/  IMAD.WIDE R4, R154, 0x4, R106 ;  /* 0x000000049a047825 */ /* 0x000fc400078e026a */
[----:B------:R-:W3:Y:S01]  /*b3460*/  LDL.LU R122, [R1+0x770] ;  /* 0x00077000017a7983 */ /* 0x000ee20000300800 */
[----:B------:R-:W-:Y:S02]  /*b3470*/  @P6 LOP3.LUT R17, R17, 0x1000000, RZ, 0xfc, !PT ;  /* 0x0100000011116812 */ /* 0x000fe400078efcff */
[----:B------:R-:W-:Y:S01]  /*b3480*/  LOP3.LUT P6, RZ, R118, 0x400, RZ, 0xc0, !PT ;  /* 0x0000040076ff7812 */ /* 0x000fe200078cc0ff */
[----:B------:R-:W3:Y:S01]  /*b3490*/  LDL.LU R123, [R1+0x760] ;  /* 0x00076000017b7983 */ /* 0x000ee20000300800 */
[----:B------:R-:W-:-:S03]  /*b34a0*/  LOP3.LUT R17, R17, 0xfdffffff, RZ, 0xc0, !PT ;  /* 0xfdffffff11117812 */ /* 0x000fc600078ec0ff */
[----:B------:R-:W3:Y:S08]  /*b34b0*/  LDL.LU R252, [R1+0x750] ;  /* 0x0007500001fc7983 */ /* 0x000ef00000300800 */
[----:B------:R-:W-:Y:S02]  /*b34c0*/  @P6 LOP3.LUT R17, R17, 0x2000000, RZ, 0xfc, !PT ;  /* 0x0200000011116812 */ /* 0x000fe400078efcff */
[----:B------:R-:W-:-:S02]  /*b34d0*/  LOP3.LUT P6, RZ, R118, 0x200, RZ, 0xc0, !PT ;  /* 0x0000020076ff7812 */ /* 0x000fc400078cc0ff */
[----:B------:R-:W-:-:S11]  /*b34e0*/  LOP3.LUT R17, R17, 0xfbffffff, RZ, 0xc0, !PT ;  /* 0xfbffffff11117812 */ /* 0x000fd600078ec0ff */
[----:B------:R-:W-:Y:S02]  /*b34f0*/  @P6 LOP3.LUT R17, R17, 0x4000000, RZ, 0xfc, !PT ;  /* 0x0400000011116812 */ /* 0x000fe400078efcff */
[----:B------:R-:W-:Y:S02]  /*b3500*/  LOP3.LUT P6, RZ, R118, 0x100, RZ, 0xc0, !PT ;  /* 0x0000010076ff7812 */ /* 0x000fe400078cc0ff */
[----:B------:R-:W-:-:S11]  /*b3510*/  LOP3.LUT R17, R17, 0xf7ffffff, RZ, 0xc0, !PT ;  /* 0xf7ffffff11117812 */ /* 0x000fd600078ec0ff */
[----:B------:R-:W-:Y:S02]  /*b3520*/  @P6 LOP3.LUT R17, R17, 0x8000000, RZ, 0xfc, !PT ;  /* 0x0800000011116812 */ /* 0x000fe400078efcff */
[----:B------:R-:W-:-:S13]  /*b3530*/  LOP3.LUT P6, RZ, R118, 0x80, RZ, 0xc0, !PT ;  /* 0x0000008076ff7812 */ /* 0x000fda00078cc0ff */
[----:B------:R1:W-:Y:S01]  /*b3540*/  @P6 STG.E desc[UR60][R4.64], R152 ;  /* 0x0000009804006986 */ /* 0x0003e2000c10193c */
[C---:B------:R-:W-:Y:S01]  /*b3550*/  LOP3.LUT P6, RZ, R17.reuse, 0x8000000, RZ, 0xc0, !PT ;  /* 0x0800000011ff7812 */ /* 0x040fe200078cc0ff */
[----:B-1----:R-:W-:Y:S02]  /*b3560*/  IMAD.WIDE R4, R154, 0x4, R104 ;  /* 0x000000049a047825 */ /* 0x002fe400078e0268 */
[----:B------:R-:W3:Y:S10]  /*b3570*/  LDL.LU R152, [R1+0x740] ;  /* 0x0007400001987983 */ /* 0x000ef40000300800 */
[----:B------:R1:W-:Y:S01]  /*b3580*/  @P6 STG.E desc[UR60][R4.64], R155 ;  /* 0x0000009b04006986 */ /* 0x0003e2000c10193c */
[----:B------:R-:W-:Y:S01]  /*b3590*/  LOP3.LUT P6, RZ, R17, 0x4000000, RZ, 0xc0, !PT ;  /* 0x0400000011ff7812 */ /* 0x000fe200078cc0ff */
[----:B-1----:R-:W-:-:S02]  /*b35a0*/  IMAD.WIDE R4, R7, 0x4, R110 ;  /* 0x0000000407047825 */ /* 0x002fc400078e026e */
[----:B------:R-:W3:Y:S10]  /*b35b0*/  LDL.LU R155, [R1+0x3d0] ;  /* 0x0003d000019b7983 */ /* 0x000ef40000300800 */
        /* <DEDUP_REMOVED lines=22> */
[----:B----4-:R1:W-:Y:S01]  /*b3720*/  @P6 STG.E desc[UR60][R4.64], R112 ;  /* 0x0000007004006986 */ /* 0x0103e2000c10193c */
        /* <DEDUP_REMOVED lines=11> */
[----:B------:R-:W-:Y:S01]  /*b37e0*/  LOP3.LUT P4, RZ, R118, 0x20000, RZ, 0xc0, !PT ;  /* 0x0002000076ff7812 */ /* 0x000fe2000788c0ff */
[----:B-1----:R-:W-:-:S08]  /*b37f0*/  IMAD.WIDE R4, R103, 0x4, R104 ;  /* 0x0000000467047825 */ /* 0x002fd000078e0268 */
[----:B------:R-:W-:Y:S02]  /*b3800*/  @P6 LOP3.LUT R17, R17, 0x8000, RZ, 0xfc, !PT ;  /* 0x0000800011116812 */ /* 0x000fe400078efcff */
[C---:B------:R-:W-:Y:S02]  /*b3810*/  LOP3.LUT P6, RZ, R118.reuse, 0x40000000, RZ, 0xc0, !PT ;  /* 0x4000000076ff7812 */ /* 0x040fe400078cc0ff */
[----:B------:R-:W-:Y:S01]  /*b3820*/  LOP3.LUT R17, R17, 0xfffeffff, RZ, 0xc0, !PT ;  /* 0xfffeffff11117812 */ /* 0x000fe200078ec0ff */
[----:B---3--:R1:W-:Y:S01]  /*b3830*/  @P5 STG.E desc[UR60][R4.64], R122 ;  /* 0x0000007a04005986 */ /* 0x0083e2000c10193c */
[C---:B------:R-:W-:Y:S02]  /*b3840*/  LOP3.LUT P3, RZ, R118.reuse, 0x40000, RZ, 0xc0, !PT ;  /* 0x0004000076ff7812 */ /* 0x040fe4000786c0ff */
[----:B------:R-:W-:-:S07]  /*b3850*/  LOP3.LUT P2, RZ, R118, 0x80000, RZ, 0xc0, !PT ;  /* 0x0008000076ff7812 */ /* 0x000fce000784c0ff */
[----:B------:R-:W-:Y:S01]  /*b3860*/  @P6 LOP3.LUT R17, R17, 0x10000, RZ, 0xfc, !PT ;  /* 0x0001000011116812 */ /* 0x000fe200078efcff */
[----:B-1----:R-:W-:Y:S01]  /*b3870*/  IMAD.WIDE R4, R153, 0x4, R110 ;  /* 0x0000000499047825 */ /* 0x002fe200078e026e */
[----:B------:R-:W-:-:S04]  /*b3880*/  LOP3.LUT P6, RZ, R118, 0x20000000, RZ, 0xc0, !PT ;  /* 0x2000000076ff7812 */ /* 0x000fc800078cc0ff */
[----:B------:R1:W-:Y:S01]  /*b3890*/  @P4 STG.E desc[UR60][R4.64], R123 ;  /* 0x0000007b04004986 */ /* 0x0003e2000c10193c */
[----:B------:R-:W-:Y:S01]  /*b38a0*/  LOP3.LUT R17, R17, 0xfffdffff, RZ, 0xc0, !PT ;  /* 0xfffdffff11117812 */ /* 0x000fe200078ec0ff */
[----:B-1----:R-:W-:-:S07]  /*b38b0*/  IMAD.WIDE R4, R153, 0x4, R108 ;  /* 0x0000000499047825 */ /* 0x002fce00078e026c */
[----:B------:R-:W-:Y:S01]  /*b38c0*/  @P6 LOP3.LUT R17, R17, 0x20000, RZ, 0xfc, !PT ;  /* 0x0002000011116812 */ /* 0x000fe200078efcff */
[----:B------:R1:W-:Y:S01]  /*b38d0*/  @P3 STG.E desc[UR60][R4.64], R252 ;  /* 0x000000fc04003986 */ /* 0x0003e2000c10193c */
[C---:B------:R-:W-:Y:S02]  /*b38e0*/  LOP3.LUT P6, RZ, R118.reuse, 0x10000000, RZ, 0xc0, !PT ;  /* 0x1000000076ff7812 */ /* 0x040fe400078cc0ff */
[----:B------:R-:W-:Y:S01]  /*b38f0*/  LOP3.LUT P1, RZ, R118, 0x100000, RZ, 0xc0, !PT ;  /* 0x0010000076ff7812 */ /* 0x000fe2000782c0ff */
[----:B-1----:R-:W-:-:S05]  /*b3900*/  IMAD.WIDE R4, R153, 0x4, R106 ;  /* 0x0000000499047825 */ /* 0x002fca00078e026a */
[----:B------:R1:W-:Y:S01]  /*b3910*/  @P2 STG.E desc[UR60][R4.64], R152 ;  /* 0x0000009804002986 */ /* 0x0003e2000c10193c */
[----:B------:R-:W-:Y:S02]  /*b3920*/  LOP3.LUT P0, RZ, R118, 0x200000, RZ, 0xc0, !PT ;  /* 0x0020000076ff7812 */ /* 0x000fe4000780c0ff */
[----:B------:R-:W-:Y:S01]  /*b3930*/  LOP3.LUT R17, R17, 0xfffbffff, RZ, 0xc0, !PT ;  /* 0xfffbffff11117812 */ /* 0x000fe200078ec0ff */
[----:B-1----:R-:W3:Y:S01]  /*b3940*/  LDL.LU R152, [R1+0x794] ;  /* 0x0007940001987983 */ /* 0x002ee20000300800 */
[----:B------:R-:W-:-:S03]  /*b3950*/  IMAD.WIDE R4, R153, 0x4, R104 ;  /* 0x0000000499047825 */ /* 0x000fc600078e0268 */
[----:B------:R-:W4:Y:S01]  /*b3960*/  LDL.LU R153, [R1+0x784] ;  /* 0x0007840001997983 */ /* 0x000f220000300800 */
[----:B------:R-:W-:Y:S02]  /*b3970*/  @P6 LOP3.LUT R17, R17, 0x40000, RZ, 0xfc, !PT ;  /* 0x0004000011116812 */ /* 0x000fe400078efcff */
[C---:B------:R-:W-:Y:S01]  /*b3980*/  LOP3.LUT P6, RZ, R118.reuse, 0x8000000, RZ, 0xc0, !PT ;  /* 0x0800000076ff7812 */ /* 0x040fe200078cc0ff */
[----:B------:R2:W-:Y:S01]  /*b3990*/  @P1 STG.E desc[UR60][R4.64], R155 ;  /* 0x0000009b04001986 */ /* 0x0005e2000c10193c */
[----:B------:R-:W-:Y:S02]  /*b39a0*/  LOP3.LUT R17, R17, 0xfff7ffff, RZ, 0xc0, !PT ;  /* 0xfff7ffff11117812 */ /* 0x000fe400078ec0ff */
[C---:B------:R-:W-:Y:S02]  /*b39b0*/  LOP3.LUT P3, RZ, R118.reuse, 0x400000, RZ, 0xc0, !PT ;  /* 0x0040000076ff7812 */ /* 0x040fe4000786c0ff */
[C---:B------:R-:W-:Y:S02]  /*b39c0*/  LOP3.LUT P2, RZ, R118.reuse, 0x800000, RZ, 0xc0, !PT ;  /* 0x0080000076ff7812 */ /* 0x040fe4000784c0ff */
[----:B------:R-:W-:-:S05]  /*b39d0*/  LOP3.LUT P1, RZ, R118, 0x1000000, RZ, 0xc0, !PT ;  /* 0x0100000076ff7812 */ /* 0x000fca000782c0ff */
[----:B------:R-:W-:Y:S02]  /*b39e0*/  @P6 LOP3.LUT R17, R17, 0x80000, RZ, 0xfc, !PT ;  /* 0x0008000011116812 */ /* 0x000fe400078efcff */
[----:B------:R-:W-:Y:S01]  /*b39f0*/  LOP3.LUT P6, RZ, R118, 0x4000000, RZ, 0xc0, !PT ;  /* 0x0400000076ff7812 */ /* 0x000fe200078cc0ff */
[----:B--2---:R-:W-:-:S05]  /*b3a00*/  IMAD.WIDE R4, R154, 0x4, R110 ;  /* 0x000000049a047825 */ /* 0x004fca00078e026e */
[----:B------:R1:W-:Y:S01]  /*b3a10*/  @P0 STG.E desc[UR60][R4.64], R121 ;  /* 0x0000007904000986 */ /* 0x0003e2000c10193c */
[----:B------:R-:W-:-:S03]  /*b3a20*/  LOP3.LUT P0, RZ, R118, 0x2000000, RZ, 0xc0, !PT ;  /* 0x0200000076ff7812 */ /* 0x000fc6000780c0ff */
        /* <DEDUP_REMOVED lines=25> */
[----:B-1----:R-:W-:-:S02]  /*b3bc0*/  IMAD.WIDE R4, R155, 0x4, R110 ;  /* 0x000000049b047825 */ /* 0x002fc400078e026e */
[----:B------:R-:W2:Y:S04]  /*b3bd0*/  LDL.LU R121, [R1+0x35e4] ;  /* 0x0035e40001797983 */ /* 0x000ea80000300800 */
[----:B------:R1:W-:Y:S02]  /*b3be0*/  @P0 STG.E desc[UR60][R4.64], R118 ;  /* 0x0000007604000986 */ /* 0x0003e4000c10193c */
[----:B-1----:R-:W-:-:S05]  /*b3bf0*/  IMAD.WIDE R4, R155, 0x4, R108 ;  /* 0x000000049b047825 */ /* 0x002fca00078e026c */
[----:B------:R1:W-:Y:S01]  /*b3c00*/  @P6 STG.E desc[UR60][R4.64], R16 ;  /* 0x0000001004006986 */ /* 0x0003e2000c10193c */
[----:B------:R-:W-:Y:S01]  /*b3c10*/  LOP3.LUT P6, RZ, R17, 0x80000, RZ, 0xc0, !PT ;  /* 0x0008000011ff7812 */ /* 0x000fe200078cc0ff */
[----:B-1----:R-:W-:-:S12]  /*b3c20*/  IMAD.WIDE R4, R155, 0x4, R106 ;  /* 0x000000049b047825 */ /* 0x002fd800078e026a */
[----:B------:R1:W-:Y:S02]  /*b3c30*/  @P6 STG.E desc[UR60][R4.64], R117 ;  /* 0x0000007504006986 */ /* 0x0003e4000c10193c */
[----:B-1----:R-:W-:Y:S02]  /*b3c40*/  IMAD.WIDE R4, R155, 0x4, R104 ;  /* 0x000000049b047825 */ /* 0x002fe400078e0268 */
[----:B------:R-:W2:Y:S01]  /*b3c50*/  LDL.LU R155, [R1+0x77c] ;  /* 0x00077c00019b7983 */ /* 0x000ea20000300800 */
        /* <DEDUP_REMOVED lines=29> */
[----:B---3--:R-:W-:-:S05]  /*b3e30*/  IMAD.WIDE R4, R154, 0x4, R110 ;  /* 0x000000049a047825 */ /* 0x008fca00078e026e */
[----:B------:R1:W-:Y:S02]  /*b3e40*/  @P3 STG.E desc[UR60][R4.64], R252 ;  /* 0x000000fc04003986 */ /* 0x0003e4000c10193c */
[C---:B-1----:R-:W-:Y:S02]  /*b3e50*/  IMAD.WIDE R4, R154.reuse, 0x4, R108 ;  /* 0x000000049a047825 */ /* 0x042fe400078e026c */
[----:B------:R-:W3:Y:S04]  /*b3e60*/  LDL.LU R252, [R1+0x76c] ;  /* 0x00076c0001fc7983 */ /* 0x000ee80000300800 */
[----:B------:R1:W-:Y:S02]  /*b3e70*/  @P2 STG.E desc[UR60][R4.64], R152 ;  /* 0x0000009804002986 */ /* 0x0003e4000c10193c */
[----:B-1----:R-:W-:-:S02]  /*b3e80*/  IMAD.WIDE R4, R154, 0x4, R106 ;  /* 0x000000049a047825 */ /* 0x002fc400078e026a */
[----:B------:R-:W3:Y:S04]  /*b3e90*/  LDL.LU R152, [R1+0x75c] ;  /* 0x00075c0001987983 */ /* 0x000ee80000300800 */
[----:B----4-:R1:W-:Y:S01]  /*b3ea0*/  @P1 STG.E desc[UR60][R4.64], R153 ;  /* 0x0000009904001986 */ /* 0x0103e2000c10193c */
[C---:B------:R-:W-:Y:S01]  /*b3eb0*/  LOP3.LUT P0, RZ, R119.reuse, 0x100, RZ, 0xc0, !PT ;  /* 0x0000010077ff7812 */ /* 0x040fe2000780c0ff */
[----:B-1----:R-:W-:Y:S02]  /*b3ec0*/  IMAD.WIDE R4, R154, 0x4, R104 ;  /* 0x000000049a047825 */ /* 0x002fe400078e0268 */
[----:B------:R-:W4:Y:S04]  /*b3ed0*/  LDL.LU R153, [R1+0x74c] ;  /* 0x00074c0001997983 */ /* 0x000f280000300800 */
[----:B------:R-:W3:Y:S06]  /*b3ee0*/  LDL.LU R154, [R1+0x171c] ;  /* 0x00171c00019a7983 */ /* 0x000eec0000300800 */
        /* <DEDUP_REMOVED lines=12> */
[----:B------:R-:W2:Y:S01]  /*b3fb0*/  LDL.LU R6, [R1+0x3c0] ;  /* 0x0003c00001067983 */ /* 0x000ea20000300800 */
[----:B------:R-:W-:-:S03]  /*b3fc0*/  LOP3.LUT P2, RZ, R119, 0x400, RZ, 0xc0, !PT ;  /* 0x0000040077ff7812 */ /* 0x000fc6000784c0ff */
[----:B------:R-:W2:Y:S04]  /*b3fd0*/  LDL.LU R112, [R1+0x814] ;  /* 0x0008140001707983 */ /* 0x000ea80000300800 */
[----:B------:R-:W2:Y:S04]  /*b3fe0*/  LDL.LU R103, [R1+0x804] ;  /* 0x0008040001677983 */ /* 0x000ea80000300800 */
[----:B------:R-:W2:Y:S01]  /*b3ff0*/  LDL.LU R122, [R1+0x7f4] ;  /* 0x0007f400017a7983 */ /* 0x000ea20000300800 */
[----:B------:R-:W-:-:S03]  /*b4000*/  LOP3.LUT P1, RZ, R119, 0x800, RZ, 0xc0, !PT ;  /* 0x0000080077ff7812 */ /* 0x000fc6000782c0ff */
[----:B------:R-:W2:Y:S01]  /*b4010*/  LDL.LU R123, [R1+0x1728] ;  /* 0x00172800017b7983 */ /* 0x000ea20000300800 */
        /* <DEDUP_REMOVED lines=13> */
[----:B-1----:R-:W-:-:S05]  /*b40f0*/  IMAD.WIDE R4, R154, 0x4, R108 ;  /* 0x000000049a047825 */ /* 0x002fca00078e026c */
[----:B------:R1:W-:Y:S02]  /*b4100*/  @P2 STG.E desc[UR60][R4.64], R152 ;  /* 0x0000009804002986 */ /* 0x0003e4000c10193c */
[C---:B-1----:R-:W-:Y:S02]  /*b4110*/  IMAD.WIDE R4, R154.reuse, 0x4, R106 ;  /* 0x000000049a047825 */ /* 0x042fe400078e026a */
[----:B------:R-:W3:Y:S04]  /*b4120*/  LDL.LU R152, [R1+0x7e4] ;  /* 0x0007e40001987983 */ /* 0x000ee80000300800 */
[----:B----4-:R1:W-:Y:S02]  /*b4130*/  @P1 STG.E desc[UR60][R4.64], R153 ;  /* 0x0000009904001986 */ /* 0x0103e4000c10193c */
[----:B-1----:R-:W-:-:S02]  /*b4140*/  IMAD.WIDE R4, R154, 0x4, R104 ;  /* 0x000000049a047825 */ /* 0x002fc400078e0268 */
[----:B------:R-:W4:Y:S04]  /*b4150*/  LDL.LU R153, [R1+0x7d4] ;  /* 0x0007d40001997983 */ /* 0x000f280000300800 */
[----:B------:R-:W4:Y:S04]  /*b4160*/  LDL.LU R154, [R1+0x7c4] ;  /* 0x0007c400019a7983 */ /* 0x000f280000300800 */
[----:B--2---:R1:W-:Y:S04]  /*b4170*/  @P0 STG.E desc[UR60][R4.64], R155 ;  /* 0x0000009b04000986 */ /* 0x0043e8000c10193c */
[----:B-1----:R-:W2:Y:S04]  /*b4180*/  LDL.LU R155, [R1+0x7b4] ;  /* 0x0007b400019b7983 */ /* 0x002ea80000300800 */
        /* <DEDUP_REMOVED lines=14> */
[----:B------:R-:W-:-:S10]  /*b4270*/  IMAD.WIDE R4, R116, 0x4, R110 ;  /* 0x0000000474047825 */ /* 0x000fd400078e026e */
[----:B------:R-:W-:Y:S02]  /*b4280*/  @P6 LOP3.LUT R17, R17, 0x800, RZ, 0xfc, !PT ;  /* 0x0000080011116812 */ /* 0x000fe400078efcff */
        /* <DEDUP_REMOVED lines=36> */
[----:B------:R-:W-:Y:S01]  /*b44d0*/  LOP3.LUT P0, RZ, R119, 0x8000000, RZ, 0xc0, !PT ;  /* 0x0800000077ff7812 */ /* 0x000fe2000780c0ff */
        /* <DEDUP_REMOVED lines=8> */
[----:B-1----:R-:W-:-:S02]  /*b4560*/  IMAD.WIDE R4, R252, 0x4, R106 ;  /* 0x00000004fc047825 */ /* 0x002fc400078e026a */
[----:B------:R-:W4:Y:S04]  /*b4570*/  LDL.LU R154, [R1+0x7f8] ;  /* 0x0007f800019a7983 */ /* 0x000f280000300800 */
[----:B--2---:R1:W-:Y:S04]  /*b4580*/  @P0 STG.E desc[UR60][R4.64], R155 ;  /* 0x0000009b04000986 */ /* 0x0043e8000c10193c */
[----:B-1----:R-:W2:Y:S04]  /*b4590*/  LDL.LU R155, [R1+0x1730] ;  /* 0x00173000019b7983 */ /* 0x002ea80000300800 */
[----:B------:R-:W4:Y:S01]  /*b45a0*/  LDL.LU R118, [R1+0x7e8] ;  /* 0x0007e80001767983 */ /* 0x000f220000300800 */
[----:B------:R-:W-:-:S03]  /*b45b0*/  IMAD.WIDE R4, R252, 0x4, R104 ;  /* 0x00000004fc047825 */ /* 0x000fc600078e0268 */
        /* <DEDUP_REMOVED lines=15> */
[C---:B------:R-:W-:Y:S02]  /*b46b0*/  LOP3.LUT P1, RZ, R119.reuse, 0x40000000, RZ, 0xc0, !PT ;  /* 0x4000000077ff7812 */ /* 0x040fe4000782c0ff */
        /* <DEDUP_REMOVED lines=15> */
[----:B------:R1:W-:Y:S04]  /*b47b0*/  @P3 STG.E desc[UR60][R4.64], R123 ;  /* 0x0000007b04003986 */ /* 0x0003e8000c10193c */
[----:B-1----:R-:W4:Y:S01]  /*b47c0*/  LDL.LU R123, [R1+0x7bc] ;  /* 0x0007bc00017b7983 */ /* 0x002f220000300800 */
[----:B--2---:R-:W-:-:S05]  /*b47d0*/  IMAD.WIDE R4, R155, 0x4, R110 ;  /* 0x000000049b047825 */ /* 0x004fca00078e026e */
[----:B---3--:R1:W-:Y:S02]  /*b47e0*/  @P2 STG.E desc[UR60][R4.64], R152 ;  /* 0x0000009804002986 */ /* 0x0083e4000c10193c */
[C---:B-1----:R-:W-:Y:S02]  /*b47f0*/  IMAD.WIDE R4, R155.reuse, 0x4, R108 ;  /* 0x000000049b047825 */ /* 0x042fe400078e026c */
[----:B------:R-:W2:Y:S04]  /*b4800*/  LDL.LU R152, [R1+0x3cc] ;  /* 0x0003cc0001987983 */ /* 0x000ea80000300800 */
[----:B----4-:R1:W-:Y:S02]  /*b4810*/  @P1 STG.E desc[UR60][R4.64], R153 ;  /* 0x0000009904001986 */ /* 0x0103e4000c10193c */
[----:B-1----:R-:W-:-:S05]  /*b4820*/  IMAD.WIDE R4, R155, 0x4, R106 ;  /* 0x000000049b047825 */ /* 0x002fca00078e026a */
[----:B------:R1:W-:Y:S02]  /*b4830*/  @P0 STG.E desc[UR60][R4.64], R154 ;  /* 0x0000009a04000986 */ /* 0x0003e4000c10193c */
[----:B-1----:R-:W-:Y:S02]  /*b4840*/  IMAD.WIDE R4, R155, 0x4, R104 ;  /* 0x000000049b047825 */ /* 0x002fe400078e0268 */
[----:B------:R-:W3:Y:S04]  /*b4850*/  LDL.LU R154, [R1+0x8d0] ;  /* 0x0008d000019a7983 */ /* 0x000ee80000300800 */
[----:B------:R-:W4:Y:S04]  /*b4860*/  LDL.LU R155, [R1+0x8a0] ;  /* 0x0008a000019b7983 */ /* 0x000f280000300800 */
[----:B------:R-:W3:Y:S01]  /*b4870*/  LDL.LU R153, [R1+0x1740] ;  /* 0x0017400001997983 */ /* 0x000ee20000300800 */
        /* <DEDUP_REMOVED lines=38> */
[----:B------:R1:W-:Y:S02]  /*b4ae0*/  @P6 STG.E desc[UR60][R4.64], R112 ;  /* 0x0000007004006986 */ /* 0x0003e4000c10193c */
[----:B-1----:R-:W-:-:S05]  /*b4af0*/  IMAD.WIDE R4, R252, 0x4, R110 ;  /* 0x00000004fc047825 */ /* 0x002fca00078e026e */
[----:B------:R1:W-:Y:S02]  /*b4b00*/  @P5 STG.E desc[UR60][R4.64], R103 ;  /* 0x0000006704005986 */ /* 0x0003e4000c10193c */
[----:B-1----:R-:W-:-:S05]  /*b4b10*/  IMAD.WIDE R4, R252, 0x4, R108 ;  /* 0x00000004fc047825 */ /* 0x002fca00078e026c */
[----:B------:R1:W-:Y:S04]  /*b4b20*/  @P4 STG.E desc[UR60][R4.64], R122 ;  /* 0x0000007a04004986 */ /* 0x0003e8000c10193c */
[----:B-1----:R-:W4:Y:S01]  /*b4b30*/  LDL.LU R122, [R1+0x870] ;  /* 0x00087000017a7983 */ /* 0x002f220000300800 */
[C---:B------:R-:W-:Y:S02]  /*b4b40*/  LOP3.LUT P3, RZ, R120.reuse, 0x800, RZ, 0xc0, !PT ;  /* 0x0000080078ff7812 */ /* 0x040fe4000786c0ff */
[----:B------:R-:W-:Y:S01]  /*b4b50*/  LOP3.LUT P2, RZ, R120, 0x1000, RZ, 0xc0, !PT ;  /* 0x0000100078ff7812 */ /* 0x000fe2000784c0ff */
[----:B------:R-:W-:Y:S01]  /*b4b60*/  IMAD.WIDE R4, R252, 0x4, R106 ;  /* 0x00000004fc047825 */ /* 0x000fe200078e026a */
[C---:B------:R-:W-:Y:S02]  /*b4b70*/  LOP3.LUT P1, RZ, R120.reuse, 0x2000, RZ, 0xc0, !PT ;  /* 0x0000200078ff7812 */ /* 0x040fe4000782c0ff */
[----:B------:R-:W-:-:S07]  /*b4b80*/  LOP3.LUT P0, RZ, R120, 0x4000, RZ, 0xc0, !PT ;  /* 0x0000400078ff7812 */ /* 0x000fce000780c0ff */
[----:B------:R1:W-:Y:S02]  /*b4b90*/  @P3 STG.E desc[UR60][R4.64], R123 ;  /* 0x0000007b04003986 */ /* 0x0003e4000c10193c */
[----:B-1----:R-:W-:Y:S02]  /*b4ba0*/  IMAD.WIDE R4, R252, 0x4, R104 ;  /* 0x00000004fc047825 */ /* 0x002fe400078e0268 */
[----:B------:R-:W4:Y:S04]  /*b4bb0*/  LDL.LU R123, [R1+0x850] ;  /* 0x00085000017b7983 */ /* 0x000f280000300800 */
[----:B--2---:R1:W-:Y:S04]  /*b4bc0*/  @P2 STG.E desc[UR60][R4.64], R152 ;  /* 0x0000009804002986 */ /* 0x0043e8000c10193c */
[----:B------:R-:W2:Y:S04]  /*b4bd0*/  LDL.LU R252, [R1+0x840] ;  /* 0x0008400001fc7983 */ /* 0x000ea80000300800 */
[----:B-1----:R-:W2:Y:S01]  /*b4be0*/  LDL.LU R152, [R1+0x830] ;  /* 0x0008300001987983 */ /* 0x002ea20000300800 */
[----:B---3--:R-:W-:-:S05]  /*b4bf0*/  IMAD.WIDE R4, R153, 0x4, R110 ;  /* 0x0000000499047825 */ /* 0x008fca00078e026e */
[----:B------:R1:W-:Y:S02]  /*b4c00*/  @P1 STG.E desc[UR60][R4.64], R154 ;  /* 0x0000009a04001986 */ /* 0x0003e4000c10193c */
[----:B-1----:R-:W-:Y:S02]  /*b4c10*/  IMAD.WIDE R4, R153, 0x4, R108 ;  /* 0x0000000499047825 */ /* 0x002fe400078e026c */
[----:B------:R-:W3:Y:S04]  /*b4c20*/  LDL.LU R154, [R1+0x820] ;  /* 0x00082000019a7983 */ /* 0x000ee80000300800 */
[----:B----4-:R1:W-:Y:S04]  /*b4c30*/  @P0 STG.E desc[UR60][R4.64], R155 ;  /* 0x0000009b04000986 */ /* 0x0103e8000c10193c */
[----:B-1----:R-:W4:Y:S04]  /*b4c40*/  LDL.LU R155, [R1+0x1744] ;  /* 0x00174400019b7983 */ /* 0x002f280000300800 */
[----:B------:R-:W3:Y:S01]  /*b4c50*/  LDL.LU R16, [R1+0x3b0] ;  /* 0x0003b00001107983 */ /* 0x000ee20000300800 */
[----:B------:R-:W-:-:S03]  /*b4c60*/  LOP3.LUT P6, RZ, R120, 0x8000000, RZ, 0xc0, !PT ;  /* 0x0800000078ff7812 */ /* 0x000fc600078cc0ff */
[----:B------:R-:W3:Y:S01]  /*b4c70*/  LDL.LU R117, [R1+0x8d4] ;  /* 0x0008d40001757983 */ /* 0x000ee20000300800 */
[----:B------:R-:W-:-:S03]  /*b4c80*/  LOP3.LUT R18, R18, 0xffefffff, RZ, 0xc0, !PT ;  /* 0xffefffff12127812 */ /* 0x000fc600078ec0ff */
[----:B------:R-:W3:Y:S01]  /*b4c90*/  LDL.LU R116, [R1+0x8a4] ;  /* 0x0008a40001747983 */ /* 0x000ee20000300800 */
[----:B------:R-:W-:-:S03]  /*b4ca0*/  LOP3.LUT P3, RZ, R120, 0x8000, RZ, 0xc0, !PT ;  /* 0x0000800078ff7812 */ /* 0x000fc6000786c0ff */
[----:B------:R-:W3:Y:S02]  /*b4cb0*/  LDL.LU R115, [R1+0x874] ;  /* 0x0008740001737983 */ /* 0x000ee40000300800 */
[----:B------:R-:W-:Y:S02]  /*b4cc0*/  @P6 LOP3.LUT R18, R18, 0x100000, RZ, 0xfc, !PT ;  /* 0x0010000012126812 */ /* 0x000fe400078efcff */
[----:B------:R-:W-:Y:S01]  /*b4cd0*/  LOP3.LUT P6, RZ, R120, 0x4000000, RZ, 0xc0, !PT ;  /* 0x0400000078ff7812 */ /* 0x000fe200078cc0ff */
[----:B------:R-:W-:Y:S01]  /*b4ce0*/  IMAD.WIDE R4, R153, 0x4, R106 ;  /* 0x0000000499047825 */ /* 0x000fe200078e026a */
[----:B------:R-:W-:Y:S01]  /*b4cf0*/  LOP3.LUT R18, R18, 0xffdfffff, RZ, 0xc0, !PT ;  /* 0xffdfffff12127812 */ /* 0x000fe200078ec0ff */
[----:B------:R-:W3:Y:S04]  /*b4d00*/  LDL.LU R114, [R1+0x844] ;  /* 0x0008440001727983 */ /* 0x000ee80000300800 */
[----:B------:R-:W3:Y:S04]  /*b4d10*/  LDL.LU R113, [R1+0x834] ;  /* 0x0008340001717983 */ /* 0x000ee80000300800 */
[----:B------:R-:W3:Y:S02]  /*b4d20*/  LDL.LU R6, [R1+0x824] ;  /* 0x0008240001067983 */ /* 0x000ee40000300800 */
[----:B------:R-:W-:-:S02]  /*b4d30*/  @P6 LOP3.LUT R18, R18, 0x200000, RZ, 0xfc, !PT ;  /* 0x0020000012126812 */ /* 0x000fc400078efcff */
        /* <DEDUP_REMOVED lines=24> */
[----:B------:R1:W-:Y:S02]  /*b4ec0*/  @P3 STG.E desc[UR60][R4.64], R122 ;  /* 0x0000007a04003986 */ /* 0x0003e4000c10193c */
[----:B-1----:R-:W-:Y:S02]  /*b4ed0*/  IMAD.WIDE R4, R153, 0x4, R104 ;  /* 0x0000000499047825 */ /* 0x002fe400078e0268 */
[----:B------:R-:W3:Y:S04]  /*b4ee0*/  LDL.LU R153, [R1+0x1750] ;  /* 0x0017500001997983 */ /* 0x000ee80000300800 */
[----:B------:R-:W3:Y:S04]  /*b4ef0*/  LDL.LU R7, [R1+0x854] ;  /* 0x0008540001077983 */ /* 0x000ee80000300800 */
[----:B------:R-:W3:Y:S04]  /*b4f00*/  LDL.LU R122, [R1+0x8d8] ;  /* 0x0008d800017a7983 */ /* 0x000ee80000300800 */
[----:B------:R1:W-:Y:S04]  /*b4f10*/  @P2 STG.E desc[UR60][R4.64], R123 ;  /* 0x0000007b04002986 */ /* 0x0003e8000c10193c */
[----:B-1----:R-:W3:Y:S01]  /*b4f20*/  LDL.LU R123, [R1+0x8a8] ;  /* 0x0008a800017b7983 */ /* 0x002ee20000300800 */
[----:B----4-:R-:W-:-:S05]  /*b4f30*/  IMAD.WIDE R4, R155, 0x4, R110 ;  /* 0x000000049b047825 */ /* 0x010fca00078e026e */
[----:B--2---:R1:W-:Y:S02]  /*b4f40*/  @P1 STG.E desc[UR60][R4.64], R252 ;  /* 0x000000fc04001986 */ /* 0x0043e4000c10193c */
[----:B-1----:R-:W-:-:S05]  /*b4f50*/  IMAD.WIDE R4, R155, 0x4, R108 ;  /* 0x000000049b047825 */ /* 0x002fca00078e026c */
[----:B------:R1:W-:Y:S02]  /*b4f60*/  @P0 STG.E desc[UR60][R4.64], R152 ;  /* 0x0000009804000986 */ /* 0x0003e4000c10193c */
[C---:B-1----:R-:W-:Y:S02]  /*b4f70*/  IMAD.WIDE R4, R155.reuse, 0x4, R106 ;  /* 0x000000049b047825 */ /* 0x042fe400078e026a */
[----:B------:R-:W2:Y:S04]  /*b4f80*/  LDL.LU R152, [R1+0x878] ;  /* 0x0008780001987983 */ /* 0x000ea80000300800 */
[----:B---3--:R1:W-:Y:S02]  /*b4f90*/  @P6 STG.E desc[UR60][R4.64], R154 ;  /* 0x0000009a04006986 */ /* 0x0083e4000c10193c */
[----:B-1----:R-:W-:-:S02]  /*b4fa0*/  IMAD.WIDE R4, R155, 0x4, R104 ;  /* 0x000000049b047825 */ /* 0x002fc400078e0268 */
[----:B------:R-:W3:Y:S04]  /*b4fb0*/  LDL.LU R154, [R1+0x858] ;  /* 0x00085800019a7983 */ /* 0x000ee80000300800 */
        /* <DEDUP_REMOVED lines=18> */
[----:B------:R-:W-:Y:S02]  /*b50e0*/  LOP3.LUT P2, RZ, R120, 0x80000000, RZ, 0xc0, !PT ;  /* 0x8000000078ff7812 */ /* 0x000fe4000784c0ff */
[----:B------:R-:W-:-:S02]  /*b50f0*/  LOP3.LUT P1, RZ, R121, 0x1, RZ, 0xc0, !PT ;  /* 0x0000000179ff7812 */ /* 0x000fc4000782c0ff */
[----:B------:R-:W-:Y:S01]  /*b5100*/  LOP3.LUT P0, RZ, R121, 0x2, RZ, 0xc0, !PT ;  /* 0x0000000279ff7812 */ /* 0x000fe2000780c0ff */
        /* <DEDUP_REMOVED lines=8> */
[C---:B-1----:R-:W-:Y:S02]  /*b5190*/  IMAD.WIDE R4, R112.reuse, 0x4, R106 ;  /* 0x0000000470047825 */ /* 0x042fe400078e026a */
[----:B------:R-:W4:Y:S10]  /*b51a0*/  LDL.LU R113, [R1+0x175c] ;  /* 0x00175c0001717983 */ /* 0x000f340000300800 */
[----:B------:R1:W-:Y:S02]  /*b51b0*/  @P6 STG.E desc[UR60][R4.64], R6 ;  /* 0x0000000604006986 */ /* 0x0003e4000c10193c */
[----:B-1----:R-:W-:-:S05]  /*b51c0*/  IMAD.WIDE R4, R112, 0x4, R104 ;  /* 0x0000000470047825 */ /* 0x002fca00078e0268 */
[----:B------:R1:W-:Y:S02]  /*b51d0*/  @P5 STG.E desc[UR60][R4.64], R103 ;  /* 0x0000006704005986 */ /* 0x0003e4000c10193c */
[----:B-1----:R-:W-:-:S05]  /*b51e0*/  IMAD.WIDE R4, R153, 0x4, R110 ;  /* 0x0000000499047825 */ /* 0x002fca00078e026e */
[----:B------:R1:W-:Y:S02]  /*b51f0*/  @P4 STG.E desc[UR60][R4.64], R122 ;  /* 0x0000007a04004986 */ /* 0x0003e4000c10193c */
[C---:B-1----:R-:W-:Y:S02]  /*b5200*/  IMAD.WIDE R4, R153.reuse, 0x4, R108 ;  /* 0x0000000499047825 */ /* 0x042fe400078e026c */
[----:B------:R-:W4:Y:S04]  /*b5210*/  LDL.LU R122, [R1+0x838] ;  /* 0x00083800017a7983 */ /* 0x000f280000300800 */
[----:B------:R1:W-:Y:S04]  /*b5220*/  @P3 STG.E desc[UR60][R4.64], R123 ;  /* 0x0000007b04003986 */ /* 0x0003e8000c10193c */
[----:B-1----:R-:W4:Y:S01]  /*b5230*/  LDL.LU R123, [R1+0x828] ;  /* 0x00082800017b7983 */ /* 0x002f220000300800 */
[----:B------:R-:W-:-:S05]  /*b5240*/  IMAD.WIDE R4, R153, 0x4, R106 ;  /* 0x0000000499047825 */ /* 0x000fca00078e026a */
[----:B--2---:R1:W-:Y:S02]  /*b5250*/  @P2 STG.E desc[UR60][R4.64], R152 ;  /* 0x0000009804002986 */ /* 0x0043e4000c10193c */
[----:B-1----:R-:W-:Y:S02]  /*b5260*/  IMAD.WIDE R4, R153, 0x4, R104 ;  /* 0x0000000499047825 */ /* 0x002fe400078e0268 */
[----:B------:R-:W2:Y:S04]  /*b5270*/  LDL.LU R152, [R1+0x3b8] ;  /* 0x0003b80001987983 */ /* 0x000ea80000300800 */
[----:B---3--:R4:W-:Y:S02]  /*b5280*/  @P1 STG.E desc[UR60][R4.64], R154 ;  /* 0x0000009a04001986 */ /* 0x0089e4000c10193c */
[----:B----4-:R-:W-:-:S05]  /*b5290*/  IMAD.WIDE R4, R252, 0x4, R110 ;  /* 0x00000004fc047825 */ /* 0x010fca00078e026e */
[----:B------:R1:W-:Y:S04]  /*b52a0*/  @P0 STG.E desc[UR60][R4.64], R155 ;  /* 0x0000009b04000986 */ /* 0x0003e8000c10193c */
[----:B-1----:R-:W3:Y:S04]  /*b52b0*/  LDL.LU R155, [R1+0x8dc] ;  /* 0x0008dc00019b7983 */ /* 0x002ee80000300800 */
[----:B------:R-:W4:Y:S04]  /*b52c0*/  LDL.LU R153, [R1+0x8ac] ;  /* 0x0008ac0001997983 */ /* 0x000f280000300800 */
[----:B------:R-:W4:Y:S04]  /*b52d0*/  LDL.LU R154, [R1+0x87c] ;  /* 0x00087c00019a7983 */ /* 0x000f280000300800 */
[----:B------:R-:W3:Y:S01]  /*b52e0*/  LDL.LU R116, [R1+0x1758] ;  /* 0x0017580001747983 */ /* 0x000ee20000300800 */
[----:B------:R-:W-:-:S02]  /*b52f0*/  LOP3.LUT P6, RZ, R121, 0x4000, RZ, 0xc0, !PT ;  /* 0x0000400079ff7812 */ /* 0x000fc400078cc0ff */
[----:B------:R-:W-:Y:S01]  /*b5300*/  LOP3.LUT R18, R18, 0xffffefff, RZ, 0xc0, !PT ;  /* 0xffffefff12127812 */ /* 0x000fe200078ec0ff */
[----:B------:R-:W4:Y:S04]  /*b5310*/  LDL.LU R115, [R1+0x85c] ;  /* 0x00085c0001737983 */ /* 0x000f280000300800 */
[----:B------:R-:W4:Y:S04]  /*b5320*/  LDL.LU R19, [R1+0x84c] ;  /* 0x00084c0001137983 */ /* 0x000f280000300800 */
[----:B------:R-:W4:Y:S02]  /*b5330*/  LDL.LU R7, [R1+0x83c] ;  /* 0x00083c0001077983 */ /* 0x000f240000300800 */
[----:B------:R-:W-:-:S02]  /*b5340*/  @P6 LOP3.LUT R18, R18, 0x1000, RZ, 0xfc, !PT ;  /* 0x0000100012126812 */ /* 0x000fc400078efcff */
[----:B------:R-:W-:Y:S01]  /*b5350*/  LOP3.LUT P6, RZ, R121, 0x2000, RZ, 0xc0, !PT ;  /* 0x0000200079ff7812 */ /* 0x000fe200078cc0ff */
[----:B------:R-:W4:Y:S01]  /*b5360*/  LDL.LU R114, [R1+0x82c] ;  /* 0x00082c0001727983 */ /* 0x000f220000300800 */
        /* <DEDUP_REMOVED lines=10> */
[----:B------:R-:W-:Y:S02]  /*b5410*/  LOP3.LUT R18, R18, 0xfffeffff, RZ, 0xc0, !PT ;  /* 0xfffeffff12127812 */ /* 0x000fe400078ec0ff */
[----:B------:R-:W-:Y:S01]  /*b5420*/  LOP3.LUT P2, RZ, R121, 0x8, RZ, 0xc0, !PT ;  /* 0x0000000879ff7812 */ /* 0x000fe2000784c0ff */
[----:B------:R-:W-:-:S08]  /*b5430*/  IMAD.WIDE R4, R252, 0x4, R108 ;  /* 0x00000004fc047825 */ /* 0x000fd000078e026c */
        /* <DEDUP_REMOVED lines=14> */
[----:B-1----:R-:W-:-:S05]  /*b5520*/  IMAD.WIDE R4, R252, 0x4, R106 ;  /* 0x00000004fc047825 */ /* 0x002fca00078e026a */
[----:B------:R1:W-:Y:S04]  /*b5530*/  @P2 STG.E desc[UR60][R4.64], R123 ;  /* 0x0000007b04002986 */ /* 0x0003e8000c10193c */
[----:B-1----:R-:W4:Y:S04]  /*b5540*/  LDL.LU R123, [R1+0x1760] ;  /* 0x00176000017b7983 */ /* 0x002f280000300800 */
[----:B------:R-:W4:Y:S04]  /*b5550*/  LDL.LU R6, [R1+0x3bc] ;  /* 0x0003bc0001067983 */ /* 0x000f280000300800 */
[----:B------:R-:W4:Y:S01]  /*b5560*/  LDL.LU R112, [R1+0x920] ;  /* 0x0009200001707983 */ /* 0x000f220000300800 */
[----:B------:R-:W-:-:S03]  /*b5570*/  IMAD.WIDE R4, R252, 0x4, R104 ;  /* 0x00000004fc047825 */ /* 0x000fc600078e0268 */
[----:B------:R-:W4:Y:S04]  /*b5580*/  LDL.LU R103, [R1+0x910] ;  /* 0x0009100001677983 */ /* 0x000f280000300800 */
[----:B--2---:R3:W-:Y:S04]  /*b5590*/  @P1 STG.E desc[UR60][R4.64], R152 ;  /* 0x0000009804001986 */ /* 0x0047e8000c10193c */
[----:B------:R-:W2:Y:S01]  /*b55a0*/  LDL.LU R122, [R1+0x900] ;  /* 0x00090000017a7983 */ /* 0x000ea20000300800 */
[----:B---3--:R-:W-:-:S05]  /*b55b0*/  IMAD.WIDE R4, R116, 0x4, R110 ;  /* 0x0000000474047825 */ /* 0x008fca00078e026e */
[----:B------:R1:W-:Y:S02]  /*b55c0*/  @P0 STG.E desc[UR60][R4.64], R155 ;  /* 0x0000009b04000986 */ /* 0x0003e4000c10193c */
[----:B-1----:R-:W-:Y:S02]  /*b55d0*/  IMAD.WIDE R4, R116, 0x4, R108 ;  /* 0x0000000474047825 */ /* 0x002fe400078e026c */
[----:B------:R-:W3:Y:S04]  /*b55e0*/  LDL.LU R155, [R1+0x1764] ;  /* 0x00176400019b7983 */ /* 0x000ee80000300800 */
[----:B------:R-:W3:Y:S04]  /*b55f0*/  LDL.LU R252, [R1+0x8f0] ;  /* 0x0008f00001fc7983 */ /* 0x000ee80000300800 */
[----:B----4-:R1:W-:Y:S01]  /*b5600*/  @P6 STG.E desc[UR60][R4.64], R153 ;  /* 0x0000009904006986 */ /* 0x0103e2000c10193c */
[----:B------:R-:W-:-:S03]  /*b5610*/  LOP3.LUT P6, RZ, R18, 0x80000, RZ, 0xc0, !PT ;  /* 0x0008000012ff7812 */ /* 0x000fc600078cc0ff */
[----:B------:R-:W4:Y:S04]  /*b5620*/  LDL.LU R152, [R1+0x8e0] ;  /* 0x0008e00001987983 */ /* 0x000f280000300800 */
[----:B-1----:R-:W4:Y:S01]  /*b5630*/  LDL.LU R153, [R1+0x880] ;  /* 0x0008800001997983 */ /* 0x002f220000300800 */
[----:B------:R-:W-:-:S05]  /*b5640*/  IMAD.WIDE R4, R116, 0x4, R106 ;  /* 0x0000000474047825 */ /* 0x000fca00078e026a */
[----:B------:R1:W-:Y:S04]  /*b5650*/  @P6 STG.E desc[UR60][R4.64], R154 ;  /* 0x0000009a04006986 */ /* 0x0003e8000c10193c */
[----:B-1----:R-:W4:Y:S01]  /*b5660*/  LDL.LU R154, [R1+0x860] ;  /* 0x00086000019a7983 */ /* 0x002f220000300800 */
        /* <DEDUP_REMOVED lines=18> */
[----:B------:R-:W-:-:S02]  /*b5790*/  LOP3.LUT P1, RZ, R121, 0x80000, RZ, 0xc0, !PT ;  /* 0x0008000079ff7812 */ /* 0x000fc4000782c0ff */
[----:B------:R-:W-:Y:S01]  /*b57a0*/  LOP3.LUT P0, RZ, R121, 0x100000, RZ, 0xc0, !PT ;  /* 0x0010000079ff7812 */ /* 0x000fe2000780c0ff */
[----:B------:R1:W-:Y:S01]  /*b57b0*/  @P6 STG.E desc[UR60][R4.64], R6 ;  /* 0x0000000604006986 */ /* 0x0003e2000c10193c */
[C---:B------:R-:W-:Y:S01]  /*b57c0*/  LOP3.LUT P6, RZ, R18.reuse, 0x2000, RZ, 0xc0, !PT ;  /* 0x0000200012ff7812 */ /* 0x040fe200078cc0ff */
[C---:B-1----:R-:W-:Y:S02]  /*b57d0*/  IMAD.WIDE R4, R123.reuse, 0x4, R110 ;  /* 0x000000047b047825 */ /* 0x042fe400078e026e */
[----:B------:R-:W4:Y:S10]  /*b57e0*/  LDL.LU R6, [R1+0x1770] ;  /* 0x0017700001067983 */ /* 0x000f340000300800 */
[----:B------:R1:W-:Y:S01]  /*b57f0*/  @P6 STG.E desc[UR60][R4.64], R112 ;  /* 0x0000007004006986 */ /* 0x0003e2000c10193c */
[----:B------:R-:W-:Y:S01]  /*b5800*/  LOP3.LUT P6, RZ, R18, 0x1000, RZ, 0xc0, !PT ;  /* 0x0000100012ff7812 */ /* 0x000fe200078cc0ff */
[----:B-1----:R-:W-:-:S12]  /*b5810*/  IMAD.WIDE R4, R123, 0x4, R108 ;  /* 0x000000047b047825 */ /* 0x002fd800078e026c */
[----:B------:R1:W-:Y:S02]  /*b5820*/  @P6 STG.E desc[UR60][R4.64], R103 ;  /* 0x0000006704006986 */ /* 0x0003e4000c10193c */
[----:B-1----:R-:W-:-:S05]  /*b5830*/  IMAD.WIDE R4, R123, 0x4, R106 ;  /* 0x000000047b047825 */ /* 0x002fca00078e026a */
[----:B--2---:R1:W-:Y:S02]  /*b5840*/  @P5 STG.E desc[UR60][R4.64], R122 ;  /* 0x0000007a04005986 */ /* 0x0043e4000c10193c */
[----:B-1----:R-:W-:-:S05]  /*b5850*/  IMAD.WIDE R4, R123, 0x4, R104 ;  /* 0x000000047b047825 */ /* 0x002fca00078e0268 */
[----:B---3--:R1:W-:Y:S02]  /*b5860*/  @P4 STG.E desc[UR60][R4.64], R252 ;  /* 0x000000fc04004986 */ /* 0x0083e4000c10193c */
[----:B-1----:R-:W-:-:S05]  /*b5870*/  IMAD.WIDE R4, R155, 0x4, R110 ;  /* 0x000000049b047825 */ /* 0x002fca00078e026e */
[----:B----4-:R1:W-:Y:S02]  /*b5880*/  @P3 STG.E desc[UR60][R4.64], R152 ;  /* 0x0000009804003986 */ /* 0x0103e4000c10193c */
[----:B-1----:R-:W-:-:S05]  /*b5890*/  IMAD.WIDE R4, R155, 0x4, R108 ;  /* 0x000000049b047825 */ /* 0x002fca00078e026c */
        /* <DEDUP_REMOVED lines=21> */
[----:B------:R-:W4:Y:S04]  /*b59f0*/  LDL.LU R103, [R1+0x8e8] ;  /* 0x0008e80001677983 */ /* 0x000f280000300800 */
[----:B------:R-:W4:Y:S04]  /*b5a00*/  LDL.LU R122, [R1+0x888] ;  /* 0x00088800017a7983 */ /* 0x000f280000300800 */
[----:B------:R-:W4:Y:S01]  /*b5a10*/  LDL.LU R252, [R1+0x868] ;  /* 0x0008680001fc7983 */ /* 0x000f220000300800 */
[----:B------:R-:W-:-:S02]  /*b5a20*/  LOP3.LUT R18, R18, 0xffffffef, RZ, 0xc0, !PT ;  /* 0xffffffef12127812 */ /* 0x000fc400078ec0ff */
[C---:B------:R-:W-:Y:S02]  /*b5a30*/  LOP3.LUT P2, RZ, R121.reuse, 0x400000, RZ, 0xc0, !PT ;  /* 0x0040000079ff7812 */ /* 0x040fe4000784c0ff */
[C---:B------:R-:W-:Y:S02]  /*b5a40*/  LOP3.LUT P1, RZ, R121.reuse, 0x800000, RZ, 0xc0, !PT ;  /* 0x0080000079ff7812 */ /* 0x040fe4000782c0ff */
[----:B------:R-:W-:Y:S01]  /*b5a50*/  LOP3.LUT P0, RZ, R121, 0x1000000, RZ, 0xc0, !PT ;  /* 0x0100000079ff7812 */ /* 0x000fe2000780c0ff */
[----:B--2---:R-:W-:-:S05]  /*b5a60*/  IMAD.WIDE R4, R155, 0x4, R110 ;  /* 0x000000049b047825 */ /* 0x004fca00078e026e */
[----:B---3--:R1:W-:Y:S04]  /*b5a70*/  @P3 STG.E desc[UR60][R4.64], R152 ;  /* 0x0000009804003986 */ /* 0x0083e8000c10193c */
[----:B-1----:R-:W2:Y:S01]  /*b5a80*/  LDL.LU R152, [R1+0x1774] ;  /* 0x0017740001987983 */ /* 0x002ea20000300800 */
[----:B------:R-:W-:-:S13]  /*b5a90*/  LOP3.LUT P6, RZ, R2, 0x2, RZ, 0xc0, !PT ;  /* 0x0000000202ff7812 */ /* 0x000fda00078cc0ff */
        /* <DEDUP_REMOVED lines=15> */
[----:B------:R-:W-:-:S05]  /*b5b90*/  IMAD.WIDE R4, R155, 0x4, R108 ;  /* 0x000000049b047825 */ /* 0x000fca00078e026c */
[----:B----4-:R1:W-:Y:S05]  /*b5ba0*/  @P2 STG.E desc[UR60][R4.64], R153 ;  /* 0x0000009904002986 */ /* 0x0103ea000c10193c */
[----:B------:R-:W-:Y:S02]  /*b5bb0*/  @P6 LOP3.LUT R18, R18, 0x200, RZ, 0xfc, !PT ;  /* 0x0000020012126812 */ /* 0x000fe400078efcff */
[----:B------:R-:W-:Y:S01]  /*b5bc0*/  LOP3.LUT P6, RZ, R121, 0x8000000, RZ, 0xc0, !PT ;  /* 0x0800000079ff7812 */ /* 0x000fe200078cc0ff */
[----:B-1----:R-:W-:Y:S01]  /*b5bd0*/  IMAD.WIDE R4, R155, 0x4, R106 ;  /* 0x000000049b047825 */ /* 0x002fe200078e026a */
[----:B------:R-:W-:Y:S01]  /*b5be0*/  LOP3.LUT R18, R18, 0xfffffbff, RZ, 0xc0, !PT ;  /* 0xfffffbff12127812 */ /* 0x000fe200078ec0ff */
[----:B------:R-:W3:Y:S04]  /*b5bf0*/  LDL.LU R153, [R1+0x92c] ;  /* 0x00092c0001997983 */ /* 0x000ee80000300800 */
[----:B------:R1:W-:Y:S06]  /*b5c00*/  @P1 STG.E desc[UR60][R4.64], R154 ;  /* 0x0000009a04001986 */ /* 0x0003ec000c10193c */
[----:B------:R-:W-:-:S02]  /*b5c10*/  @P6 LOP3.LUT R18, R18, 0x400, RZ, 0xfc, !PT ;  /* 0x0000040012126812 */ /* 0x000fc400078efcff */
[----:B------:R-:W-:Y:S01]  /*b5c20*/  LOP3.LUT P6, RZ, R121, 0x4000000, RZ, 0xc0, !PT ;  /* 0x0400000079ff7812 */ /* 0x000fe200078cc0ff */
[----:B-1----:R-:W-:Y:S01]  /*b5c30*/  IMAD.WIDE R4, R155, 0x4, R104 ;  /* 0x000000049b047825 */ /* 0x002fe200078e0268 */
[----:B------:R-:W4:Y:S04]  /*b5c40*/  LDL.LU R154, [R1+0x91c] ;  /* 0x00091c00019a7983 */ /* 0x000f280000300800 */
[----:B------:R-:W4:Y:S04]  /*b5c50*/  LDL.LU R155, [R1+0x90c] ;  /* 0x00090c00019b7983 */ /* 0x000f280000300800 */
[----:B------:R-:W3:Y:S01]  /*b5c60*/  LDL.LU R123, [R1+0x177c] ;  /* 0x00177c00017b7983 */ /* 0x000ee20000300800 */
[----:B------:R-:W-:-:S04]  /*b5c70*/  LOP3.LUT R18, R18, 0xfffff7ff, RZ, 0xc0, !PT ;  /* 0xfffff7ff12127812 */ /* 0x000fc800078ec0ff */
[----:B------:R-:W-:Y:S02]  /*b5c80*/  @P6 LOP3.LUT R18, R18, 0x800, RZ, 0xfc, !PT ;  /* 0x0000080012126812 */ /* 0x000fe400078efcff */
[----:B------:R-:W-:Y:S01]  /*b5c90*/  LOP3.LUT P6, RZ, R121, 0x2000000, RZ, 0xc0, !PT ;  /* 0x0200000079ff7812 */ /* 0x000fe200078cc0ff */
[----:B------:R1:W-:Y:S02]  /*b5ca0*/  @P0 STG.E desc[UR60][R4.64], R118 ;  /* 0x0000007604000986 */ /* 0x0003e4000c10193c */
[----:B-1----:R-:W-:-:S10]  /*b5cb0*/  IMAD.WIDE R4, R115, 0x4, R110 ;  /* 0x0000000473047825 */ /* 0x002fd400078e026e */
        /* <DEDUP_REMOVED lines=24> */
[C---:B------:R-:W-:Y:S02]  /*b5e40*/  LOP3.LUT P4, RZ, R2.reuse, 0x8, RZ, 0xc0, !PT ;  /* 0x0000000802ff7812 */ /* 0x040fe4000788c0ff */
[----:B------:R-:W-:Y:S01]  /*b5e50*/  LOP3.LUT P3, RZ, R2, 0x10, RZ, 0xc0, !PT ;  /* 0x0000001002ff7812 */ /* 0x000fe2000786c0ff */
[----:B--2---:R-:W-:-:S06]  /*b5e60*/  IMAD.WIDE R4, R152, 0x4, R110 ;  /* 0x0000000498047825 */ /* 0x004fcc00078e026e */
[----:B------:R1:W-:Y:S02]  /*b5e70*/  @P6 STG.E desc[UR60][R4.64], R103 ;  /* 0x0000006704006986 */ /* 0x0003e4000c10193c */
[----:B-1----:R-:W-:-:S05]  /*b5e80*/  IMAD.WIDE R4, R152, 0x4, R108 ;  /* 0x0000000498047825 */ /* 0x002fca00078e026c */
[----:B------:R1:W-:Y:S02]  /*b5e90*/  @P5 STG.E desc[UR60][R4.64], R122 ;  /* 0x0000007a04005986 */ /* 0x0003e4000c10193c */
[----:B-1----:R-:W-:-:S05]  /*b5ea0*/  IMAD.WIDE R4, R152, 0x4, R106 ;  /* 0x0000000498047825 */ /* 0x002fca00078e026a */
[----:B------:R1:W-:Y:S02]  /*b5eb0*/  @P4 STG.E desc[UR60][R4.64], R252 ;  /* 0x000000fc04004986 */ /* 0x0003e4000c10193c */
[----:B-1----:R-:W-:-:S05]  /*b5ec0*/  IMAD.WIDE R4, R152, 0x4, R104 ;  /* 0x0000000498047825 */ /* 0x002fca00078e0268 */
[----:B------:R1:W-:Y:S04]  /*b5ed0*/  @P3 STG.E desc[UR60][R4.64], R3 ;  /* 0x0000000304003986 */ /* 0x0003e8000c10193c */
[----:B-1----:R-:W2:Y:S04]  /*b5ee0*/  LDL.LU R3, [R1+0x35dc] ;  /* 0x0035dc0001037983 */ /* 0x002ea80000300800 */
[----:B------:R-:W2:Y:S01]  /*b5ef0*/  LDL.LU R252, [R1+0x8fc] ;  /* 0x0008fc0001fc7983 */ /* 0x000ea20000300800 */
[C---:B------:R-:W-:Y:S02]  /*b5f00*/  LOP3.LUT P2, RZ, R2.reuse, 0x20, RZ, 0xc0, !PT ;  /* 0x0000002002ff7812 */ /* 0x040fe4000784c0ff */
[C---:B------:R-:W-:Y:S01]  /*b5f10*/  LOP3.LUT P1, RZ, R2.reuse, 0x40, RZ, 0xc0, !PT ;  /* 0x0000004002ff7812 */ /* 0x040fe2000782c0ff */
[----:B------:R-:W2:Y:S01]  /*b5f20*/  LDL.LU R103, [R1+0x8ec] ;  /* 0x0008ec0001677983 */ /* 0x000ea20000300800 */
[----:B------:R-:W-:Y:S01]  /*b5f30*/  LOP3.LUT P0, RZ, R2, 0x80, RZ, 0xc0, !PT ;  /* 0x0000008002ff7812 */ /* 0x000fe2000780c0ff */
[----:B---3--:R-:W-:-:S08]  /*b5f40*/  IMAD.WIDE R4, R123, 0x4, R110 ;  /* 0x000000047b047825 */ /* 0x008fd000078e026e */
[----:B------:R1:W-:Y:S02]  /*b5f50*/  @P2 STG.E desc[UR60][R4.64], R153 ;  /* 0x0000009904002986 */ /* 0x0003e4000c10193c */
[----:B-1----:R-:W-:-:S05]  /*b5f60*/  IMAD.WIDE R4, R123, 0x4, R108 ;  /* 0x000000047b047825 */ /* 0x002fca00078e026c */
[----:B----4-:R1:W-:Y:S02]  /*b5f70*/  @P1 STG.E desc[UR60][R4.64], R154 ;  /* 0x0000009a04001986 */ /* 0x0103e4000c10193c */
[----:B-1----:R-:W-:-:S05]  /*b5f80*/  IMAD.WIDE R4, R123, 0x4, R106 ;  /* 0x000000047b047825 */ /* 0x002fca00078e026a */
[----:B------:R1:W-:Y:S04]  /*b5f90*/  @P0 STG.E desc[UR60][R4.64], R155 ;  /* 0x0000009b04000986 */ /* 0x0003e8000c10193c */
[----:B-1----:R-:W3:Y:S04]  /*b5fa0*/  LDL.LU R155, [R1+0x88c] ;  /* 0x00088c00019b7983 */ /* 0x002ee80000300800 */
[----:B------:R-:W4:Y:S04]  /*b5fb0*/  LDL.LU R122, [R1+0x86c] ;  /* 0x00086c00017a7983 */ /* 0x000f280000300800 */
[----:B------:R-:W3:Y:S04]  /*b5fc0*/  LDL.LU R153, [R1+0x1780] ;  /* 0x0017800001997983 */ /* 0x000ee80000300800 */
[----:B------:R-:W4:Y:S04]  /*b5fd0*/  LDL.LU R154, [R1+0x3ac] ;  /* 0x0003ac00019a7983 */ /* 0x000f280000300800 */
[----:B------:R-:W4:Y:S04]  /*b5fe0*/  LDL.LU R112, [R1+0x980] ;  /* 0x0009800001707983 */ /* 0x000f280000300800 */
[----:B------:R-:W4:Y:S01]  /*b5ff0*/  LDL.LU R152, [R1+0x1784] ;  /* 0x0017840001987983 */ /* 0x000f220000300800 */
[----:B------:R-:W-:-:S03]  /*b6000*/  IMAD.WIDE R4, R123, 0x4, R104 ;  /* 0x000000047b047825 */ /* 0x000fc600078e0268 */
[----:B------:R-:W4:Y:S01]  /*b6010*/  LDL.LU R123, [R1+0x970] ;  /* 0x00097000017b7983 */ /* 0x000f220000300800 */
[C---:B------:R-:W-:Y:S02]  /*b6020*/  LOP3.LUT P1, RZ, R2.reuse, 0x100, RZ, 0xc0, !PT ;  /* 0x0000010002ff7812 */ /* 0x040fe4000782c0ff */
[C---:B------:R-:W-:Y:S02]  /*b6030*/  LOP3.LUT P6, RZ, R2.reuse, 0x800, RZ, 0xc0, !PT ;  /* 0x0000080002ff7812 */ /* 0x040fe400078cc0ff */
[----:B------:R-:W-:Y:S02]  /*b6040*/  LOP3.LUT P5, RZ, R2, 0x20000, RZ, 0xc0, !PT ;  /* 0x0002000002ff7812 */ /* 0x000fe400078ac0ff */
[----:B------:R-:W-:Y:S02]  /*b6050*/  LOP3.LUT R18, R18, 0xfffffff7, RZ, 0xc0, !PT ;  /* 0xfffffff712127812 */ /* 0x000fe400078ec0ff */
[----:B------:R-:W-:-:S07]  /*b6060*/  LOP3.LUT P2, RZ, R2, 0x200, RZ, 0xc0, !PT ;  /* 0x0000020002ff7812 */ /* 0x000fce000784c0ff */
[----:B------:R-:W-:Y:S02]  /*b6070*/  @P6 LOP3.LUT R18, R18, 0x8, RZ, 0xfc, !PT ;  /* 0x0000000812126812 */ /* 0x000fe400078efcff */
[C---:B------:R-:W-:Y:S01]  /*b6080*/  LOP3.LUT P6, RZ, R2.reuse, 0x400, RZ, 0xc0, !PT ;  /* 0x0000040002ff7812 */ /* 0x040fe200078cc0ff */
[----:B--2---:R1:W-:Y:S04]  /*b6090*/  @P1 STG.E desc[UR60][R4.64], R252 ;  /* 0x000000fc04001986 */ /* 0x0043e8000c10193c */
[----:B-1----:R-:W2:Y:S04]  /*b60a0*/  LDL.LU R252, [R1+0x960] ;  /* 0x0009600001fc7983 */ /* 0x002ea80000300800 */
[----:B------:R-:W2:Y:S01]  /*b60b0*/  LDL.LU R6, [R1+0x950] ;  /* 0x0009500001067983 */ /* 0x000ea20000300800 */
[----:B------:R-:W-:-:S04]  /*b60c0*/  LOP3.LUT R2, R2, 0xbfffffff, RZ, 0xc0, !PT ;  /* 0xbfffffff02027812 */ /* 0x000fc800078ec0ff */
[----:B------:R-:W-:-:S04]  /*b60d0*/  @P5 LOP3.LUT R2, R2, 0x40000000, RZ, 0xfc, !PT ;  /* 0x4000000002025812 */ /* 0x000fc800078efcff */
[C---:B------:R-:W-:Y:S02]  /*b60e0*/  LOP3.LUT P5, RZ, R2.reuse, 0x10000, RZ, 0xc0, !PT ;  /* 0x0001000002ff7812 */ /* 0x040fe400078ac0ff */
[----:B------:R-:W-:-:S11]  /*b60f0*/  LOP3.LUT R2, R2, 0x7fffffff, RZ, 0xc0, !PT ;  /* 0x7fffffff02027812 */ /* 0x000fd600078ec0ff */
[----:B------:R-:W-:-:S04]  /*b6100*/  @P5 LOP3.LUT R2, R2, 0x80000000, RZ, 0xfc, !PT ;  /* 0x8000000002025812 */ /* 0x000fc800078efcff */
[----:B------:R-:W-:Y:S02]  /*b6110*/  LOP3.LUT P5, RZ, R2, 0x8000, RZ, 0xc0, !PT ;  /* 0x0000800002ff7812 */ /* 0x000fe400078ac0ff */
[----:B------:R-:W-:-:S11]  /*b6120*/  LOP3.LUT R18, R18, 0xfffffffe, RZ, 0xc0, !PT ;  /* 0xfffffffe12127812 */ /* 0x000fd600078ec0ff */
[----:B------:R-:W-:Y:S02]  /*b6130*/  @P5 LOP3.LUT R18, R18, 0x1, RZ, 0xfc, !PT ;  /* 0x0000000112125812 */ /* 0x000fe400078efcff */
[----:B------:R-:W-:Y:S02]  /*b6140*/  LOP3.LUT P5, RZ, R2, 0x4000, RZ, 0xc0, !PT ;  /* 0x0000400002ff7812 */ /* 0x000fe400078ac0ff */
[----:B------:R-:W-:Y:S01]  /*b6150*/  LOP3.LUT R18, R18, 0xfffffffd, RZ, 0xc0, !PT ;  /* 0xfffffffd12127812 */ /* 0x000fe200078ec0ff */
[----:B---3--:R-:W-:-:S05]  /*b6160*/  IMAD.WIDE R4, R153, 0x4, R110 ;  /* 0x0000000499047825 */ /* 0x008fca00078e026e */
[----:B------:R1:W-:Y:S02]  /*b6170*/  @P2 STG.E desc[UR60][R4.64], R103 ;  /* 0x0000006704002986 */ /* 0x0003e4000c10193c */
[----:B-1----:R-:W-:-:S05]  /*b6180*/  IMAD.WIDE R4, R153, 0x4, R108 ;  /* 0x0000000499047825 */ /* 0x002fca00078e026c */
[----:B------:R1:W-:Y:S04]  /*b6190*/  @P6 STG.E desc[UR60][R4.64], R155 ;  /* 0x0000009b04006986 */ /* 0x0003e8000c10193c */
[----:B-1----:R-:W3:Y:S04]  /*b61a0*/  LDL.LU R155, [R1+0x1788] ;  /* 0x00178800019b7983 */ /* 0x002ee80000300800 */
[----:B------:R-:W3:Y:S04]  /*b61b0*/  LDL.LU R7, [R1+0x940] ;  /* 0x0009400001077983 */ /* 0x000ee80000300800 */
[----:B------:R-:W3:Y:S01]  /*b61c0*/  LDL.LU R103, [R1+0x930] ;  /* 0x0009300001677983 */ /* 0x000ee20000300800 */
[----:B------:R-:W-:-:S02]  /*b61d0*/  @P5 LOP3.LUT R18, R18, 0x2, RZ, 0xfc, !PT ;  /* 0x0000000212125812 */ /* 0x000fc400078efcff */
[----:B------:R-:W-:Y:S01]  /*b61e0*/  LOP3.LUT P5, RZ, R2, 0x2000, RZ, 0xc0, !PT ;  /* 0x0000200002ff7812 */ /* 0x000fe200078ac0ff */
[----:B------:R-:W3:Y:S01]  /*b61f0*/  LDL.LU R114, [R1+0x890] ;  /* 0x0008900001727983 */ /* 0x000ee20000300800 */
[----:B------:R-:W-:-:S11]  /*b6200*/  LOP3.LUT R18, R18, 0xfffffffb, RZ, 0xc0, !PT ;  /* 0xfffffffb12127812 */ /* 0x000fd600078ec0ff */
[----:B------:R-:W-:-:S04]  /*b6210*/  @P5 LOP3.LUT R18, R18, 0x4, RZ, 0xfc, !PT ;  /* 0x0000000412125812 */ /* 0x000fc800078efcff */
[----:B------:R-:W-:Y:S02]  /*b6220*/  LOP3.LUT P6, RZ, R18, 0x8, RZ, 0xc0, !PT ;  /* 0x0000000812ff7812 */ /* 0x000fe400078cc0ff */
[----:B------:R-:W-:Y:S01]  /*b6230*/  LOP3.LUT P5, RZ, R2, 0x1000, RZ, 0xc0, !PT ;  /* 0x0000100002ff7812 */ /* 0x000fe200078ac0ff */
[----:B------:R-:W-:-:S10]  /*b6240*/  IMAD.WIDE R4, R153, 0x4, R106 ;  /* 0x0000000499047825 */ /* 0x000fd400078e026a */
[----:B----4-:R1:W-:Y:S02]  /*b6250*/  @P6 STG.E desc[UR60][R4.64], R122 ;  /* 0x0000007a04006986 */ /* 0x0103e4000c10193c */
[----:B-1----:R-:W-:-:S05]  /*b6260*/  IMAD.WIDE R4, R153, 0x4, R104 ;  /* 0x0000000499047825 */ /* 0x002fca00078e0268 */
[----:B------:R1:W-:Y:S01]  /*b6270*/  @P5 STG.E desc[UR60][R4.64], R154 ;  /* 0x0000009a04005986 */ /* 0x0003e2000c10193c */
[----:B------:R-:W-:Y:S01]  /*b6280*/  LOP3.LUT P5, RZ, R18, 0x4, RZ, 0xc0, !PT ;  /* 0x0000000412ff7812 */ /* 0x000fe200078ac0ff */
[----:B-1----:R-:W-:Y:S02]  /*b6290*/  IMAD.WIDE R4, R152, 0x4, R110 ;  /* 0x0000000498047825 */ /* 0x002fe400078e026e */
[----:B------:R-:W4:Y:S04]  /*b62a0*/  LDL.LU R154, [R1+0x178c] ;  /* 0x00178c00019a7983 */ /* 0x000f280000300800 */
[----:B------:R-:W4:Y:S04]  /*b62b0*/  LDL.LU R122, [R1+0x12bc] ;  /* 0x0012bc00017a7983 */ /* 0x000f280000300800 */
[----:B------:R-:W4:Y:S04]  /*b62c0*/  LDL.LU R153, [R1+0x1708] ;  /* 0x0017080001997983 */ /* 0x000f280000300800 */
[----:B------:R1:W-:Y:S01]  /*b62d0*/  @P5 STG.E desc[UR60][R4.64], R112 ;  /* 0x0000007004005986 */ /* 0x0003e2000c10193c */
[----:B------:R-:W-:-:S03]  /*b62e0*/  LOP3.LUT P5, RZ, R18, 0x2, RZ, 0xc0, !PT ;  /* 0x0000000212ff7812 */ /* 0x000fc600078ac0ff */
[----:B------:R-:W4:Y:S01]  /*b62f0*/  LDL.LU R115, [R1+0x390] ;  /* 0x0003900001737983 */ /* 0x000f220000300800 */
[----:B------:R-:W-:-:S03]  /*b6300*/  LOP3.LUT P0, RZ, R2, 0x100000, RZ, 0xc0, !PT ;  /* 0x0010000002ff7812 */ /* 0x000fc6000780c0ff */
[----:B------:R-:W4:Y:S01]  /*b6310*/  LDL.LU R19, [R1+0x984] ;  /* 0x0009840001137983 */ /* 0x000f220000300800 */
[----:B-1----:R-:W-:-:S05]  /*b6320*/  IMAD.WIDE R4, R152, 0x4, R108 ;  /* 0x0000000498047825 */ /* 0x002fca00078e026c */
[----:B------:R1:W-:Y:S01]  /*b6330*/  @P5 STG.E desc[UR60][R4.64], R123 ;  /* 0x0000007b04005986 */ /* 0x0003e2000c10193c */
[----:B------:R-:W-:-:S03]  /*b6340*/  LOP3.LUT R2, R2, 0xefffffff, RZ, 0xc0, !PT ;  /* 0xefffffff02027812 */ /* 0x000fc600078ec0ff */
[----:B-1----:R-:W4:Y:S01]  /*b6350*/  LDL.LU R123, [R1+0x974] ;  /* 0x00097400017b7983 */ /* 0x002f220000300800 */
[----:B------:R-:W-:Y:S02]  /*b6360*/  @P0 LOP3.LUT R2, R2, 0x10000000, RZ, 0xfc, !PT ;  /* 0x1000000002020812 */ /* 0x000fe400078efcff */
[----:B------:R-:W-:Y:S01]  /*b6370*/  LOP3.LUT P5, RZ, R18, 0x1, RZ, 0xc0, !PT ;  /* 0x0000000112ff7812 */ /* 0x000fe200078ac0ff */
[----:B------:R-:W4:Y:S01]  /*b6380*/  LDL.LU R113, [R1+0x964] ;  /* 0x0009640001717983 */ /* 0x000f220000300800 */
[C---:B------:R-:W-:Y:S02]  /*b6390*/  LOP3.LUT P0, RZ, R2.reuse, 0x80000, RZ, 0xc0, !PT ;  /* 0x0008000002ff7812 */ /* 0x040fe4000780c0ff */
[----:B------:R-:W-:Y:S01]  /*b63a0*/  LOP3.LUT R2, R2, 0xdfffffff, RZ, 0xc0, !PT ;  /* 0xdfffffff02027812 */ /* 0x000fe200078ec0ff */
[----:B------:R-:W-:Y:S01]  /*b63b0*/  IMAD.WIDE R4, R152, 0x4, R106 ;  /* 0x0000000498047825 */ /* 0x000fe200078e026a */
[----:B------:R-:W4:Y:S09]  /*b63c0*/  LDL.LU R112, [R1+0x1790] ;  /* 0x0017900001707983 */ /* 0x000f320000300800 */
[----:B------:R-:W-:Y:S01]  /*b63d0*/  @P0 LOP3.LUT R2, R2, 0x20000000, RZ, 0xfc, !PT ;  /* 0x2000000002020812 */ /* 0x000fe200078efcff */
[----:B--2---:R1:W-:Y:S03]  /*b63e0*/  @P5 STG.E desc[UR60][R4.64], R252 ;  /* 0x000000fc04005986 */ /* 0x0043e6000c10193c */
[----:B------:R-:W-:Y:S01]  /*b63f0*/  LOP3.LUT P5, RZ, R2, 0x80000000, RZ, 0xc0, !PT ;  /* 0x8000000002ff7812 */ /* 0x000fe200078ac0ff */
[----:B-1----:R-:W-:Y:S01]  /*b6400*/  IMAD.WIDE R4, R152, 0x4, R104 ;  /* 0x0000000498047825 */ /* 0x002fe200078e0268 */
[----:B------:R-:W2:Y:S04]  /*b6410*/  LDL.LU R252, [R1+0x1700] ;  /* 0x0017000001fc7983 */ /* 0x000ea80000300800 */
[----:B------:R-:W2:Y:S07]  /*b6420*/  LDL.LU R152, [R1+0x1704] ;  /* 0x0017040001987983 */ /* 0x000eae0000300800 */
[----:B------:R1:W-:Y:S04]  /*b6430*/  @P5 STG.E desc[UR60][R4.64], R6 ;  /* 0x0000000604005986 */ /* 0x0003e8000c10193c */
[----:B-1----:R-:W2:Y:S01]  /*b6440*/  LDL.LU R6, [R1+0x954] ;  /* 0x0009540001067983 */ /* 0x002ea20000300800 */
[----:B------:R-:W-:-:S02]  /*b6450*/  LOP3.LUT P5, RZ, R2, 0x40000000, RZ, 0xc0, !PT ;  /* 0x4000000002ff7812 */ /* 0x000fc400078ac0ff */
[----:B------:R-:W-:Y:S02]  /*b6460*/  LOP3.LUT P0, RZ, R2, 0x40000, RZ, 0xc0, !PT ;  /* 0x0004000002ff7812 */ /* 0x000fe4000780c0ff */
[C---:B------:R-:W-:Y:S02]  /*b6470*/  LOP3.LUT P1, RZ, R3.reuse, 0x1000000, RZ, 0xc0, !PT ;  /* 0x0100000003ff7812 */ /* 0x040fe4000782c0ff */
[----:B------:R-:W-:Y:S01]  /*b6480*/  LOP3.LUT P4, RZ, R3, 0x4000000, RZ, 0xc0, !PT ;  /* 0x0400000003ff7812 */ /* 0x000fe2000788c0ff */
[----:B---3--:R-:W-:-:S06]  /*b6490*/  IMAD.WIDE R4, R155, 0x4, R110 ;  /* 0x000000049b047825 */ /* 0x008fcc00078e026e */
[----:B------:R1:W-:Y:S04]  /*b64a0*/  @P5 STG.E desc[UR60][R4.64], R7 ;  /* 0x0000000704005986 */ /* 0x0003e8000c10193c */
[----:B-1----:R-:W3:Y:S01]  /*b64b0*/  LDL.LU R7, [R1+0x944] ;  /* 0x0009440001077983 */ /* 0x002ee20000300800 */
[----:B------:R-:W-:-:S05]  /*b64c0*/  IMAD.WIDE R4, R155, 0x4, R108 ;  /* 0x000000049b047825 */ /* 0x000fca00078e026c */
[----:B------:R1:W-:Y:S04]  /*b64d0*/  @P0 STG.E desc[UR60][R4.64], R103 ;  /* 0x0000006704000986 */ /* 0x0003e8000c10193c */
[----:B-1----:R-:W3:Y:S01]  /*b64e0*/  LDL.LU R103, [R1+0x934] ;  /* 0x0009340001677983 */ /* 0x002ee20000300800 */
[----:B------:R-:W-:Y:S01]  /*b64f0*/  LOP3.LUT P0, RZ, R2, 0x20000000, RZ, 0xc0, !PT ;  /* 0x2000000002ff7812 */ /* 0x000fe2000780c0ff */
[----:B------:R-:W-:-:S12]  /*b6500*/  IMAD.WIDE R4, R155, 0x4, R106 ;  /* 0x000000049b047825 */ /* 0x000fd800078e026a */
[----:B------:R1:W-:Y:S04]  /*b6510*/  @P0 STG.E desc[UR60][R4.64], R114 ;  /* 0x0000007204000986 */ /* 0x0003e8000c10193c */
[----:B-1----:R-:W3:Y:S01]  /*b6520*/  LDL.LU R114, [R1+0x894] ;  /* 0x0008940001727983 */ /* 0x002ee20000300800 */
[----:B------:R-:W-:Y:S01]  /*b6530*/  LOP3.LUT P0, RZ, R2, 0x10000000, RZ, 0xc0, !PT ;  /* 0x1000000002ff7812 */ /* 0x000fe2000780c0ff */
[----:B------:R-:W-:Y:S02]  /*b6540*/  IMAD.WIDE R4, R155, 0x4, R104 ;  /* 0x000000049b047825 */ /* 0x000fe400078e0268 */
[----:B------:R-:W3:Y:S01]  /*b6550*/  LDL.LU R155, [R1+0x1794] ;  /* 0x00179400019b7983 */ /* 0x000ee20000300800 */
[----:B------:R-:W-:-:S09]  /*b6560*/  LOP3.LUT P3, RZ, R3, 0x10000000, RZ, 0xc0, !PT ;  /* 0x1000000003ff7812 */ /* 0x000fd2000786c0ff */
[----:B----4-:R1:W-:Y:S04]  /*b6570*/  @P0 STG.E desc[UR60][R4.64], R115 ;  /* 0x0000007304000986 */ /* 0x0103e8000c10193c */
[----:B-1----:R-:W4:Y:S01]  /*b6580*/  LDL.LU R115, [R1+0x394] ;  /* 0x0003940001737983 */ /* 0x002f220000300800 */
[----:B------:R-:W-:-:S05]  /*b6590*/  IMAD.WIDE R4, R154, 0x4, R110 ;  /* 0x000000049a047825 */ /* 0x000fca00078e026e */
[----:B------:R1:W-:Y:S02]  /*b65a0*/  @P1 STG.E desc[UR60][R4.64], R19 ;  /* 0x0000001304001986 */ /* 0x0003e4000c10193c */
[----:B-1----:R-:W-:-:S05]  /*b65b0*/  IMAD.WIDE R4, R154, 0x4, R108 ;  /* 0x000000049a047825 */ /* 0x002fca00078e026c */
[----:B------:R1:W-:Y:S04]  /*b65c0*/  @P4 STG.E desc[UR60][R4.64], R123 ;  /* 0x0000007b04004986 */ /* 0x0003e8000c10193c */
[----:B-1----:R-:W4:Y:S01]  /*b65d0*/  LDL.LU R123, [R1+0x988] ;  /* 0x00098800017b7983 */ /* 0x002f220000300800 */
[----:B------:R-:W-:-:S05]  /*b65e0*/  IMAD.WIDE R4, R154, 0x4, R106 ;  /* 0x000000049a047825 */ /* 0x000fca00078e026a */
[----:B------:R1:W-:Y:S01]  /*b65f0*/  @P3 STG.E desc[UR60][R4.64], R113 ;  /* 0x0000007104003986 */ /* 0x0003e2000c10193c */
[----:B------:R-:W-:-:S03]  /*b6600*/  LOP3.LUT P2, RZ, R3, 0x10, RZ, 0xc0, !PT ;  /* 0x0000001003ff7812 */ /* 0x000fc6000784c0ff */
[----:B-1----:R-:W4:Y:S01]  /*b6610*/  LDL.LU R113, [R1+0x978] ;  /* 0x0009780001717983 */ /* 0x002f220000300800 */
[----:B------:R-:W-:Y:S01]  /*b6620*/  ISETP.LT.AND P2, PT, R153, UR4, !P2 ;  /* 0x0000000499007c0c */ /* 0x000fe2000d741270 */
[----:B------:R-:W-:Y:S02]  /*b6630*/  IMAD.WIDE R4, R154, 0x4, R104 ;  /* 0x000000049a047825 */ /* 0x000fe400078e0268 */
[----:B------:R-:W4:Y:S10]  /*b6640*/  LDL.LU R154, [R1+0x1798] ;  /* 0x00179800019a7983 */ /* 0x000f340000300800 */
[----:B--2---:R1:W-:Y:S04]  /*b6650*/  @P2 STG.E desc[UR60][R4.64], R6 ;  /* 0x0000000604002986 */ /* 0x0043e8000c10193c */
[----:B-1----:R-:W2:Y:S01]  /*b6660*/  LDL.LU R6, [R1+0x968] ;  /* 0x0009680001067983 */ /* 0x002ea20000300800 */
[----:B------:R-:W-:Y:S01]  /*b6670*/  LOP3.LUT P6, RZ, R3, 0x8, RZ, 0xc0, !PT ;  /* 0x0000000803ff7812 */ /* 0x000fe200078cc0ff */
[----:B------:R-:W-:-:S02]  /*b6680*/  IMAD.WIDE R4, R112, 0x4, R110 ;  /* 0x0000000470047825 */ /* 0x000fc400078e026e */
[----:B------:R-:W2:Y:S01]  /*b6690*/  LDL.LU R19, [R1+0x958] ;  /* 0x0009580001137983 */ /* 0x000ea20000300800 */
[----:B------:R-:W-:Y:S02]  /*b66a0*/  ISETP.LT.AND P2, PT, R122, UR4, !P6 ;  /* 0x000000047a007c0c */ /* 0x000fe4000f741270 */
[----:B------:R-:W-:-:S11]  /*b66b0*/  LOP3.LUT P5, RZ, R3, 0x4, RZ, 0xc0, !PT ;  /* 0x0000000403ff7812 */ /* 0x000fd600078ac0ff */
[----:B---3--:R1:W-:Y:S01]  /*b66c0*/  @P2 STG.E desc[UR60][R4.64], R7 ;  /* 0x0000000704002986 */ /* 0x0083e2000c10193c */
[----:B------:R-:W-:Y:S01]  /*b66d0*/  ISETP.LT.AND P2, PT, R252, UR4, !P6 ;  /* 0x00000004fc007c0c */ /* 0x000fe2000f741270 */
[----:B-1----:R-:W-:-:S12]  /*b66e0*/  IMAD.WIDE R4, R112, 0x4, R108 ;  /* 0x0000000470047825 */ /* 0x002fd800078e026c */
[----:B------:R1:W-:Y:S04]  /*b66f0*/  @P2 STG.E desc[UR60][R4.64], R103 ;  /* 0x0000006704002986 */ /* 0x0003e8000c10193c */
[----:B-1----:R-:W3:Y:S01]  /*b6700*/  LDL.LU R103, [R1+0x948] ;  /* 0x0009480001677983 */ /* 0x002ee20000300800 */
[----:B------:R-:W-:-:S03]  /*b6710*/  ISETP.LT.AND P2, PT, R152, UR4, !P6 ;  /* 0x0000000498007c0c */ /* 0x000fc6000f741270 */
[----:B------:R-:W3:Y:S01]  /*b6720*/  LDL.LU R7, [R1+0x938] ;  /* 0x0009380001077983 */ /* 0x000ee20000300800 */
[----:B------:R-:W-:-:S09]  /*b6730*/  IMAD.WIDE R4, R112, 0x4, R106 ;  /* 0x0000000470047825 */ /* 0x000fd200078e026a */
[----:B------:R1:W-:Y:S04]  /*b6740*/  @P2 STG.E desc[UR60][R4.64], R114 ;  /* 0x0000007204002986 */ /* 0x0003e8000c10193c */
[----:B-1----:R-:W3:Y:S01]  /*b6750*/  LDL.LU R114, [R1+0x898] ;  /* 0x0008980001727983 */ /* 0x002ee20000300800 */
[----:B------:R-:W-:Y:S01]  /*b6760*/  ISETP.LT.AND P6, PT, R153, UR4, !P6 ;  /* 0x0000000499007c0c */ /* 0x000fe2000f7c1270 */
[----:B------:R-:W-:Y:S02]  /*b6770*/  IMAD.WIDE R4, R112, 0x4, R104 ;  /* 0x0000000470047825 */ /* 0x000fe400078e0268 */
[----:B------:R-:W3:Y:S10]  /*b6780*/  LDL.LU R112, [R1+0x179c] ;  /* 0x00179c0001707983 */ /* 0x000ef40000300800 */
[----:B----4-:R1:W-:Y:S01]  /*b6790*/  @P6 STG.E desc[UR60][R4.64], R115 ;  /* 0x0000007304006986 */ /* 0x0103e2000c10193c */
[----:B------:R-:W-:-:S03]  /*b67a0*/  ISETP.LT.AND P6, PT, R122, UR4, !P5 ;  /* 0x000000047a007c0c */ /* 0x000fc6000efc1270 */
[----:B-1----:R-:W4:Y:S01]  /*b67b0*/  LDL.LU R115, [R1+0x398] ;  /* 0x0003980001737983 */ /* 0x002f220000300800 */
[----:B------:R-:W-:-:S09]  /*b67c0*/  IMAD.WIDE R4, R155, 0x4, R110 ;  /* 0x000000049b047825 */ /* 0x000fd200078e026e */
[----:B------:R1:W-:Y:S01]  /*b67d0*/  @P6 STG.E desc[UR60][R4.64], R123 ;  /* 0x0000007b04006986 */ /* 0x0003e2000c10193c */
[----:B------:R-:W-:-:S03]  /*b67e0*/  ISETP.LT.AND P6, PT, R252, UR4, !P5 ;  /* 0x00000004fc007c0c */ /* 0x000fc6000efc1270 */
[----:B-1----:R-:W4:Y:S01]  /*b67f0*/  LDL.LU R123, [R1+0x98c] ;  /* 0x00098c00017b7983 */ /* 0x002f220000300800 */
[----:B------:R-:W-:-:S09]  /*b6800*/  IMAD.WIDE R4, R155, 0x4, R108 ;  /* 0x000000049b047825 */ /* 0x000fd200078e026c */
[----:B------:R1:W-:Y:S04]  /*b6810*/  @P6 STG.E desc[UR60][R4.64], R113 ;  /* 0x0000007104006986 */ /* 0x0003e8000c10193c */
[----:B-1----:R-:W4:Y:S01]  /*b6820*/  LDL.LU R113, [R1+0x97c] ;  /* 0x00097c0001717983 */ /* 0x002f220000300800 */
[----:B------:R-:W-:Y:S01]  /*b6830*/  ISETP.LT.AND P6, PT, R152, UR4, !P5 ;  /* 0x0000000498007c0c */ /* 0x000fe2000efc1270 */
[----:B------:R-:W-:-:S12]  /*b6840*/  IMAD.WIDE R4, R155, 0x4, R106 ;  /* 0x000000049b047825 */ /* 0x000fd800078e026a */
[----:B--2---:R1:W-:Y:S04]  /*b6850*/  @P6 STG.E desc[UR60][R4.64], R6 ;  /* 0x0000000604006986 */ /* 0x0043e8000c10193c */
[----:B-1----:R-:W2:Y:S01]  /*b6860*/  LDL.LU R6, [R1+0x96c] ;  /* 0x00096c0001067983 */ /* 0x002ea20000300800 */
[----:B------:R-:W-:Y:S01]  /*b6870*/  ISETP.LT.AND P5, PT, R153, UR4, !P5 ;  /* 0x0000000499007c0c */ /* 0x000fe2000efa1270 */
[----:B------:R-:W-:Y:S01]  /*b6880*/  IMAD.WIDE R4, R155, 0x4, R104 ;  /* 0x000000049b047825 */ /* 0x000fe200078e0268 */
[C---:B------:R-:W-:Y:S01]  /*b6890*/  LOP3.LUT P4, RZ, R3.reuse, 0x2, RZ, 0xc0, !PT ;  /* 0x0000000203ff7812 */ /* 0x040fe2000788c0ff */
[----:B------:R-:W2:Y:S10]  /*b68a0*/  LDL.LU R155, [R1+0x17a0] ;  /* 0x0017a000019b7983 */ /* 0x000eb40000300800 */
[----:B------:R1:W-:Y:S01]  /*b68b0*/  @P5 STG.E desc[UR60][R4.64], R19 ;  /* 0x0000001304005986 */ /* 0x0003e2000c10193c */
[----:B------:R-:W-:Y:S01]  /*b68c0*/  ISETP.LT.AND P5, PT, R122, UR4, !P4 ;  /* 0x000000047a007c0c */ /* 0x000fe2000e7a1270 */
[----:B-1----:R-:W-:Y:S01]  /*b68d0*/  IMAD.WIDE R4, R154, 0x4, R110 ;  /* 0x000000049a047825 */ /* 0x002fe200078e026e */
[----:B------:R-:W-:-:S11]  /*b68e0*/  LOP3.LUT P3, RZ, R3, 0x1, RZ, 0xc0, !PT ;  /* 0x0000000103ff7812 */ /* 0x000fd6000786c0ff */
[----:B---3--:R1:W-:Y:S04]  /*b68f0*/  @P5 STG.E desc[UR60][R4.64], R103 ;  /* 0x0000006704005986 */ /* 0x0083e8000c10193c */
[----:B-1----:R-:W3:Y:S01]  /*b6900*/  LDL.LU R103, [R1+0x95c] ;  /* 0x00095c0001677983 */ /* 0x002ee20000300800 */
[----:B------:R-:W-:-:S03]  /*b6910*/  ISETP.LT.AND P5, PT, R252, UR4, !P4 ;  /* 0x00000004fc007c0c */ /* 0x000fc6000e7a1270 */
[----:B------:R-:W3:Y:S01]  /*b6920*/  LDL.LU R19, [R1+0x94c] ;  /* 0x00094c0001137983 */ /* 0x000ee20000300800 */
[----:B------:R-:W-:-:S09]  /*b6930*/  IMAD.WIDE R4, R154, 0x4, R108 ;  /* 0x000000049a047825 */ /* 0x000fd200078e026c */
[----:B------:R1:W-:Y:S01]  /*b6940*/  @P5 STG.E desc[UR60][R4.64], R7 ;  /* 0x0000000704005986 */ /* 0x0003e2000c10193c */
[----:B------:R-:W-:-:S03]  /*b6950*/  ISETP.LT.AND P5, PT, R152, UR4, !P4 ;  /* 0x0000000498007c0c */ /* 0x000fc6000e7a1270 */
[----:B-1----:R-:W3:Y:S01]  /*b6960*/  LDL.LU R7, [R1+0x93c] ;  /* 0x00093c0001077983 */ /* 0x002ee20000300800 */
[----:B------:R-:W-:-:S09]  /*b6970*/  IMAD.WIDE R4, R154, 0x4, R106 ;  /* 0x000000049a047825 */ /* 0x000fd200078e026a */
[----:B------:R1:W-:Y:S04]  /*b6980*/  @P5 STG.E desc[UR60][R4.64], R114 ;  /* 0x0000007204005986 */ /* 0x0003e8000c10193c */
[----:B-1----:R-:W3:Y:S01]  /*b6990*/  LDL.LU R114, [R1+0x89c] ;  /* 0x00089c0001727983 */ /* 0x002ee20000300800 */
[----:B------:R-:W-:Y:S01]  /*b69a0*/  ISETP.LT.AND P4, PT, R153, UR4, !P4 ;  /* 0x0000000499007c0c */ /* 0x000fe2000e781270 */
[----:B------:R-:W-:Y:S02]  /*b69b0*/  IMAD.WIDE R4, R154, 0x4, R104 ;  /* 0x000000049a047825 */ /* 0x000fe400078e0268 */
[----:B------:R-:W3:Y:S10]  /*b69c0*/  LDL.LU R154, [R1+0x17a4] ;  /* 0x0017a400019a7983 */ /* 0x000ef40000300800 */
[----:B----4-:R1:W-:Y:S01]  /*b69d0*/  @P4 STG.E desc[UR60][R4.64], R115 ;  /* 0x0000007304004986 */ /* 0x0103e2000c10193c */
[----:B------:R-:W-:Y:S01]  /*b69e0*/  ISETP.LT.AND P4, PT, R122, UR4, !P3 ;  /* 0x000000047a007c0c */ /* 0x000fe2000df81270 */
[----:B-1----:R-:W-:-:S12]  /*b69f0*/  IMAD.WIDE R4, R112, 0x4, R110 ;  /* 0x0000000470047825 */ /* 0x002fd800078e026e */
        /* <DEDUP_REMOVED lines=10> */
[----:B------:R-:W-:-:S03]  /*b6aa0*/  IMAD.WIDE R4, R112, 0x4, R104 ;  /* 0x0000000470047825 */ /* 0x000fc600078e0268 */
[----:B------:R-:W2:Y:S01]  /*b6ab0*/  LDL.LU R112, [R1+0x9c0] ;  /* 0x0009c00001707983 */ /* 0x000ea20000300800 */
[----:B------:R-:W-:Y:S02]  /*b6ac0*/  ISETP.LT.AND P3, PT, R153, UR4, !P3 ;  /* 0x0000000499007c0c */ /* 0x000fe4000df61270 */
[----:B------:R-:W-:Y:S02]  /*b6ad0*/  LOP3.LUT P0, RZ, R2, 0x8000000, RZ, 0xc0, !PT ;  /* 0x0800000002ff7812 */ /* 0x000fe4000780c0ff */
[----:B------:R-:W-:-:S09]  /*b6ae0*/  LOP3.LUT P5, RZ, R3, 0x20, RZ, 0xc0, !PT ;  /* 0x0000002003ff7812 */ /* 0x000fd200078ac0ff */
[----:B---3--:R1:W-:Y:S01]  /*b6af0*/  @P3 STG.E desc[UR60][R4.64], R103 ;  /* 0x0000006704003986 */ /* 0x0083e2000c10193c */
[----:B------:R-:W-:Y:S01]  /*b6b00*/  ISETP.LT.AND P3, PT, R122, UR4, !P0 ;  /* 0x000000047a007c0c */ /* 0x000fe2000c761270 */
[----:B-1----:R-:W-:Y:S02]  /*b6b10*/  IMAD.WIDE R4, R155, 0x4, R110 ;  /* 0x000000049b047825 */ /* 0x002fe400078e026e */
[----:B------:R-:W3:Y:S10]  /*b6b20*/  LDL.LU R103, [R1+0x17a8] ;  /* 0x0017a80001677983 */ /* 0x000ef40000300800 */
[----:B------:R1:W-:Y:S01]  /*b6b30*/  @P3 STG.E desc[UR60][R4.64], R19 ;  /* 0x0000001304003986 */ /* 0x0003e2000c10193c */
[----:B------:R-:W-:-:S03]  /*b6b40*/  ISETP.LT.AND P3, PT, R252, UR4, !P0 ;  /* 0x00000004fc007c0c */ /* 0x000fc6000c761270 */
[----:B-1----:R-:W3:Y:S01]  /*b6b50*/  LDL.LU R19, [R1+0x9b0] ;  /* 0x0009b00001137983 */ /* 0x002ee20000300800 */
[----:B------:R-:W-:-:S09]  /*b6b60*/  IMAD.WIDE R4, R155, 0x4, R108 ;  /* 0x000000049b047825 */ /* 0x000fd200078e026c */
[----:B------:R1:W-:Y:S01]  /*b6b70*/  @P3 STG.E desc[UR60][R4.64], R7 ;  /* 0x0000000704003986 */ /* 0x0003e2000c10193c */
[----:B------:R-:W-:-:S03]  /*b6b80*/  ISETP.LT.AND P3, PT, R152, UR4, !P0 ;  /* 0x0000000498007c0c */ /* 0x000fc6000c761270 */
[----:B-1----:R-:W3:Y:S01]  /*b6b90*/  LDL.LU R7, [R1+0x9a0] ;  /* 0x0009a00001077983 */ /* 0x002ee20000300800 */
[----:B------:R-:W-:-:S09]  /*b6ba0*/  IMAD.WIDE R4, R155, 0x4, R106 ;  /* 0x000000049b047825 */ /* 0x000fd200078e026a */
[----:B------:R1:W-:Y:S04]  /*b6bb0*/  @P3 STG.E desc[UR60][R4.64], R114 ;  /* 0x0000007204003986 */ /* 0x0003e8000c10193c */
[----:B-1----:R-:W3:Y:S01]  /*b6bc0*/  LDL.LU R114, [R1+0x990] ;  /* 0x0009900001727983 */ /* 0x002ee20000300800 */
[----:B------:R-:W-:-:S03]  /*b6bd0*/  IMAD.WIDE R4, R155, 0x4, R104 ;  /* 0x000000049b047825 */ /* 0x000fc600078e0268 */
[----:B------:R-:W3:Y:S01]  /*b6be0*/  LDL.LU R155, [R1+0x8b0] ;  /* 0x0008b000019b7983 */ /* 0x000ee20000300800 */
[----:B------:R-:W-:-:S13]  /*b6bf0*/  ISETP.LT.AND P0, PT, R153, UR4, !P0 ;  /* 0x0000000499007c0c */ /* 0x000fda000c701270 */
[----:B----4-:R1:W-:Y:S01]  /*b6c00*/  @P0 STG.E desc[UR60][R4.64], R123 ;  /* 0x0000007b04000986 */ /* 0x0103e2000c10193c */
[----:B------:R-:W-:-:S03]  /*b6c10*/  ISETP.LT.AND P0, PT, R122, UR4, !P5 ;  /* 0x000000047a007c0c */ /* 0x000fc6000ef01270 */
[----:B-1----:R-:W4:Y:S04]  /*b6c20*/  LDL.LU R123, [R1+0x17ac] ;  /* 0x0017ac00017b7983 */ /* 0x002f280000300800 */
[----:B------:R-:W4:Y:S01]  /*b6c30*/  LDL.LU R115, [R1+0x380] ;  /* 0x0003800001737983 */ /* 0x000f220000300800 */
[----:B------:R-:W-:-:S05]  /*b6c40*/  IMAD.WIDE R4, R154, 0x4, R110 ;  /* 0x000000049a047825 */ /* 0x000fca00078e026e */
[----:B------:R1:W-:Y:S04]  /*b6c50*/  @P0 STG.E desc[UR60][R4.64], R113 ;  /* 0x0000007104000986 */ /* 0x0003e8000c10193c */
[----:B-1----:R-:W4:Y:S01]  /*b6c60*/  LDL.LU R113, [R1+0x9e4] ;  /* 0x0009e40001717983 */ /* 0x002f220000300800 */
[----:B------:R-:W-:Y:S01]  /*b6c70*/  ISETP.LT.AND P0, PT, R252, UR4, !P5 ;  /* 0x00000004fc007c0c */ /* 0x000fe2000ef01270 */
[----:B------:R-:W-:-:S12]  /*b6c80*/  IMAD.WIDE R4, R154, 0x4, R108 ;  /* 0x000000049a047825 */ /* 0x000fd800078e026c */
[----:B--2---:R1:W-:Y:S01]  /*b6c90*/  @P0 STG.E desc[UR60][R4.64], R6 ;  /* 0x0000000604000986 */ /* 0x0043e2000c10193c */
[----:B------:R-:W-:-:S03]  /*b6ca0*/  ISETP.LT.AND P0, PT, R152, UR4, !P5 ;  /* 0x0000000498007c0c */ /* 0x000fc6000ef01270 */
[----:B-1----:R-:W2:Y:S01]  /*b6cb0*/  LDL.LU R6, [R1+0x9d4] ;  /* 0x0009d40001067983 */ /* 0x002ea20000300800 */
[----:B------:R-:W-:-:S09]  /*b6cc0*/  IMAD.WIDE R4, R154, 0x4, R106 ;  /* 0x000000049a047825 */ /* 0x000fd200078e026a */
[----:B------:R1:W-:Y:S04]  /*b6cd0*/  @P0 STG.E desc[UR60][R4.64], R112 ;  /* 0x0000007004000986 */ /* 0x0003e8000c10193c */
[----:B-1----:R-:W2:Y:S01]  /*b6ce0*/  LDL.LU R112, [R1+0x9c4] ;  /* 0x0009c40001707983 */ /* 0x002ea20000300800 */
[----:B------:R-:W-:Y:S01]  /*b6cf0*/  ISETP.LT.AND P0, PT, R153, UR4, !P5 ;  /* 0x0000000499007c0c */ /* 0x000fe2000ef01270 */
[----:B------:R-:W-:Y:S01]  /*b6d00*/  IMAD.WIDE R4, R154, 0x4, R104 ;  /* 0x000000049a047825 */ /* 0x000fe200078e0268 */
[C---:B------:R-:W-:Y:S01]  /*b6d10*/  LOP3.LUT P4, RZ, R3.reuse, 0x80, RZ, 0xc0, !PT ;  /* 0x0000008003ff7812 */ /* 0x040fe2000788c0ff */
[----:B------:R-:W2:Y:S01]  /*b6d20*/  LDL.LU R154, [R1+0x17b0] ;  /* 0x0017b000019a7983 */ /* 0x000ea20000300800 */
[----:B------:R-:W-:-:S09]  /*b6d30*/  LOP3.LUT P3, RZ, R3, 0x100, RZ, 0xc0, !PT ;  /* 0x0000010003ff7812 */ /* 0x000fd2000786c0ff */
[----:B---3--:R1:W-:Y:S01]  /*b6d40*/  @P0 STG.E desc[UR60][R4.64], R19 ;  /* 0x0000001304000986 */ /* 0x0083e2000c10193c */
[----:B------:R-:W-:Y:S01]  /*b6d50*/  ISETP.LT.AND P0, PT, R122, UR4, !P4 ;  /* 0x000000047a007c0c */ /* 0x000fe2000e701270 */
[C---:B-1----:R-:W-:Y:S02]  /*b6d60*/  IMAD.WIDE R4, R103.reuse, 0x4, R110 ;  /* 0x0000000467047825 */ /* 0x042fe400078e026e */
[----:B------:R-:W3:Y:S10]  /*b6d70*/  LDL.LU R19, [R1+0x9b4] ;  /* 0x0009b40001137983 */ /* 0x000ef40000300800 */
[----:B------:R1:W-:Y:S01]  /*b6d80*/  @P0 STG.E desc[UR60][R4.64], R7 ;  /* 0x0000000704000986 */ /* 0x0003e2000c10193c */
[----:B------:R-:W-:Y:S01]  /*b6d90*/  ISETP.LT.AND P0, PT, R252, UR4, !P4 ;  /* 0x00000004fc007c0c */ /* 0x000fe2000e701270 */
[----:B-1----:R-:W-:-:S02]  /*b6da0*/  IMAD.WIDE R4, R103, 0x4, R108 ;  /* 0x0000000467047825 */ /* 0x002fc400078e026c */
[----:B------:R-:W3:Y:S10]  /*b6db0*/  LDL.LU R7, [R1+0x9a4] ;  /* 0x0009a40001077983 */ /* 0x000ef40000300800 */
[----:B------:R1:W-:Y:S01]  /*b6dc0*/  @P0 STG.E desc[UR60][R4.64], R114 ;  /* 0x0000007204000986 */ /* 0x0003e2000c10193c */
[----:B------:R-:W-:Y:S01]  /*b6dd0*/  ISETP.LT.AND P0, PT, R152, UR4, !P4 ;  /* 0x0000000498007c0c */ /* 0x000fe2000e701270 */
[----:B-1----:R-:W-:-:S12]  /*b6de0*/  IMAD.WIDE R4, R103, 0x4, R106 ;  /* 0x0000000467047825 */ /* 0x002fd800078e026a */
[----:B------:R1:W-:Y:S04]  /*b6df0*/  @P0 STG.E desc[UR60][R4.64], R155 ;  /* 0x0000009b04000986 */ /* 0x0003e8000c10193c */
[----:B-1----:R-:W3:Y:S01]  /*b6e00*/  LDL.LU R155, [R1+0x994] ;  /* 0x00099400019b7983 */ /* 0x002ee20000300800 */
[----:B------:R-:W-:Y:S01]  /*b6e10*/  IMAD.WIDE R4, R103, 0x4, R104 ;  /* 0x0000000467047825 */ /* 0x000fe200078e0268 */
[----:B------:R-:W-:Y:S02]  /*b6e20*/  ISETP.LT.AND P0, PT, R153, UR4, !P4 ;  /* 0x0000000499007c0c */ /* 0x000fe4000e701270 */
[----:B------:R-:W3:Y:S04]  /*b6e30*/  LDL.LU R103, [R1+0x8b4] ;  /* 0x0008b40001677983 */ /* 0x000ee80000300800 */
[----:B------:R-:W3:Y:S07]  /*b6e40*/  LDL.LU R114, [R1+0x17b4] ;  /* 0x0017b40001727983 */ /* 0x000eee0000300800 */
[----:B----4-:R1:W-:Y:S01]  /*b6e50*/  @P0 STG.E desc[UR60][R4.64], R115 ;  /* 0x0000007304000986 */ /* 0x0103e2000c10193c */
[----:B------:R-:W-:-:S03]  /*b6e60*/  ISETP.LT.AND P0, PT, R122, UR4, !P3 ;  /* 0x000000047a007c0c */ /* 0x000fc6000df01270 */
[----:B-1----:R-:W4:Y:S01]  /*b6e70*/  LDL.LU R115, [R1+0x384] ;  /* 0x0003840001737983 */ /* 0x002f220000300800 */
[----:B------:R-:W-:-:S09]  /*b6e80*/  IMAD.WIDE R4, R123, 0x4, R110 ;  /* 0x000000047b047825 */ /* 0x000fd200078e026e */
        /* <DEDUP_REMOVED lines=17> */
[----:B-1----:R-:W-:Y:S02]  /*b6fa0*/  IMAD.WIDE R4, R154, 0x4, R110 ;  /* 0x000000049a047825 */ /* 0x002fe400078e026e */
[----:B------:R-:W3:Y:S10]  /*b6fb0*/  LDL.LU R19, [R1+0x9b8] ;  /* 0x0009b80001137983 */ /* 0x000ef40000300800 */
[----:B------:R1:W-:Y:S01]  /*b6fc0*/  @P0 STG.E desc[UR60][R4.64], R7 ;  /* 0x0000000704000986 */ /* 0x0003e2000c10193c */
[----:B------:R-:W-:Y:S01]  /*b6fd0*/  ISETP.LT.AND P0, PT, R252, UR4, !P5 ;  /* 0x00000004fc007c0c */ /* 0x000fe2000ef01270 */
[----:B-1----:R-:W-:-:S12]  /*b6fe0*/  IMAD.WIDE R4, R154, 0x4, R108 ;  /* 0x000000049a047825 */ /* 0x002fd800078e026c */
[----:B------:R1:W-:Y:S01]  /*b6ff0*/  @P0 STG.E desc[UR60][R4.64], R155 ;  /* 0x0000009b04000986 */ /* 0x0003e2000c10193c */
[----:B------:R-:W-:-:S03]  /*b7000*/  ISETP.LT.AND P0, PT, R152, UR4, !P5 ;  /* 0x0000000498007c0c */ /* 0x000fc6000ef01270 */
[----:B-1----:R-:W3:Y:S01]  /*b7010*/  LDL.LU R155, [R1+0x9a8] ;  /* 0x0009a800019b7983 */ /* 0x002ee20000300800 */
[----:B------:R-:W-:-:S03]  /*b7020*/  IMAD.WIDE R4, R154, 0x4, R106 ;  /* 0x000000049a047825 */ /* 0x000fc600078e026a */
[----:B------:R-:W3:Y:S06]  /*b7030*/  LDL.LU R7, [R1+0x998] ;  /* 0x0009980001077983 */ /* 0x000eec0000300800 */
[----:B------:R1:W-:Y:S01]  /*b7040*/  @P0 STG.E desc[UR60][R4.64], R103 ;  /* 0x0000006704000986 */ /* 0x0003e2000c10193c */
[----:B------:R-:W-:Y:S01]  /*b7050*/  ISETP.LT.AND P0, PT, R153, UR4, !P5 ;  /* 0x0000000499007c0c */ /* 0x000fe2000ef01270 */
[----:B-1----:R-:W-:Y:S02]  /*b7060*/  IMAD.WIDE R4, R154, 0x4, R104 ;  /* 0x000000049a047825 */ /* 0x002fe400078e0268 */
[----:B------:R-:W3:Y:S10]  /*b7070*/  LDL.LU R103, [R1+0x8b8] ;  /* 0x0008b80001677983 */ /* 0x000ef40000300800 */
[----:B----4-:R1:W-:Y:S01]  /*b7080*/  @P0 STG.E desc[UR60][R4.64], R115 ;  /* 0x0000007304000986 */ /* 0x0103e2000c10193c */
[----:B------:R-:W-:-:S03]  /*b7090*/  ISETP.LT.AND P0, PT, R122, UR4, !P4 ;  /* 0x000000047a007c0c */ /* 0x000fc6000e701270 */
[----:B------:R-:W4:Y:S01]  /*b70a0*/  LDL.LU R154, [R1+0x17bc] ;  /* 0x0017bc00019a7983 */ /* 0x000f220000300800 */
[----:B-1----:R-:W-:-:S09]  /*b70b0*/  IMAD.WIDE R4, R114, 0x4, R110 ;  /* 0x0000000472047825 */ /* 0x002fd200078e026e */
[----:B------:R1:W-:Y:S04]  /*b70c0*/  @P0 STG.E desc[UR60][R4.64], R113 ;  /* 0x0000007104000986 */ /* 0x0003e8000c10193c */
[----:B-1----:R-:W4:Y:S01]  /*b70d0*/  LDL.LU R113, [R1+0x388] ;  /* 0x0003880001717983 */ /* 0x002f220000300800 */
[----:B------:R-:W-:-:S03]  /*b70e0*/  ISETP.LT.AND P0, PT, R252, UR4, !P4 ;  /* 0x00000004fc007c0c */ /* 0x000fc6000e701270 */
[----:B------:R-:W4:Y:S01]  /*b70f0*/  LDL.LU R115, [R1+0x9ec] ;  /* 0x0009ec0001737983 */ /* 0x000f220000300800 */
[----:B------:R-:W-:-:S09]  /*b7100*/  IMAD.WIDE R4, R114, 0x4, R108 ;  /* 0x0000000472047825 */ /* 0x000fd200078e026c */
        /* <DEDUP_REMOVED lines=26> */
[----:B------:R-:W3:Y:S04]  /*b72b0*/  LDL.LU R123, [R1+0x8bc] ;  /* 0x0008bc00017b7983 */ /* 0x000ee80000300800 */
[----:B------:R-:W3:Y:S06]  /*b72c0*/  LDL.LU R103, [R1+0x17c4] ;  /* 0x0017c40001677983 */ /* 0x000eec0000300800 */
[----:B----4-:R1:W-:Y:S01]  /*b72d0*/  @P0 STG.E desc[UR60][R4.64], R113 ;  /* 0x0000007104000986 */ /* 0x0103e2000c10193c */
[----:B------:R-:W-:Y:S01]  /*b72e0*/  ISETP.LT.AND P0, PT, R122, UR4, !P3 ;  /* 0x000000047a007c0c */ /* 0x000fe2000df01270 */
[----:B-1----:R-:W-:-:S02]  /*b72f0*/  IMAD.WIDE R4, R154, 0x4, R110 ;  /* 0x000000049a047825 */ /* 0x002fc400078e026e */
[----:B------:R-:W4:Y:S10]  /*b7300*/  LDL.LU R113, [R1+0x38c] ;  /* 0x00038c0001717983 */ /* 0x000f340000300800 */
[----:B------:R1:W-:Y:S01]  /*b7310*/  @P0 STG.E desc[UR60][R4.64], R115 ;  /* 0x0000007304000986 */ /* 0x0003e2000c10193c */
[----:B------:R-:W-:Y:S01]  /*b7320*/  ISETP.LT.AND P0, PT, R252, UR4, !P3 ;  /* 0x00000004fc007c0c */ /* 0x000fe2000df01270 */
[----:B-1----:R-:W-:-:S12]  /*b7330*/  IMAD.WIDE R4, R154, 0x4, R108 ;  /* 0x000000049a047825 */ /* 0x002fd800078e026c */
[----:B--2---:R1:W-:Y:S01]  /*b7340*/  @P0 STG.E desc[UR60][R4.64], R6 ;  /* 0x0000000604000986 */ /* 0x0043e2000c10193c */
[----:B------:R-:W-:-:S03]  /*b7350*/  ISETP.LT.AND P0, PT, R152, UR4, !P3 ;  /* 0x0000000498007c0c */ /* 0x000fc6000df01270 */
[----:B-1----:R-:W2:Y:S01]  /*b7360*/  LDL.LU R6, [R1+0xa80] ;  /* 0x000a800001067983 */ /* 0x002ea20000300800 */
[----:B------:R-:W-:-:S09]  /*b7370*/  IMAD.WIDE R4, R154, 0x4, R106 ;  /* 0x000000049a047825 */ /* 0x000fd200078e026a */
[----:B------:R1:W-:Y:S04]  /*b7380*/  @P0 STG.E desc[UR60][R4.64], R112 ;  /* 0x0000007004000986 */ /* 0x0003e8000c10193c */
[----:B-1----:R-:W2:Y:S01]  /*b7390*/  LDL.LU R112, [R1+0xa30] ;  /* 0x000a300001707983 */ /* 0x002ea20000300800 */
[----:B------:R-:W-:-:S03]  /*b73a0*/  IMAD.WIDE R4, R154, 0x4, R104 ;  /* 0x000000049a047825 */ /* 0x000fc600078e0268 */
[----:B------:R-:W2:Y:S01]  /*b73b0*/  LDL.LU R154, [R1+0xa20] ;  /* 0x000a2000019a7983 */ /* 0x000ea20000300800 */
[----:B------:R-:W-:Y:S02]  /*b73c0*/  ISETP.LT.AND P0, PT, R153, UR4, !P3 ;  /* 0x0000000499007c0c */ /* 0x000fe4000df01270 */
[C---:B------:R-:W-:Y:S01]  /*b73d0*/  LOP3.LUT P5, RZ, R3.reuse, 0x40000, RZ, 0xc0, !PT ;  /* 0x0004000003ff7812 */ /* 0x040fe200078ac0ff */
[----:B------:R-:W2:Y:S01]  /*b73e0*/  LDL.LU R115, [R1+0xa10] ;  /* 0x000a100001737983 */ /* 0x000ea20000300800 */
[----:B------:R-:W-:-:S09]  /*b73f0*/  LOP3.LUT P4, RZ, R3, 0x100000, RZ, 0xc0, !PT ;  /* 0x0010000003ff7812 */ /* 0x000fd2000788c0ff */
[----:B---3--:R1:W-:Y:S01]  /*b7400*/  @P0 STG.E desc[UR60][R4.64], R19 ;  /* 0x0000001304000986 */ /* 0x0083e2000c10193c */
[----:B------:R-:W-:Y:S01]  /*b7410*/  ISETP.LT.AND P0, PT, R122, UR4, !P5 ;  /* 0x000000047a007c0c */ /* 0x000fe2000ef01270 */
[----:B-1----:R-:W-:-:S12]  /*b7420*/  IMAD.WIDE R4, R114, 0x4, R110 ;  /* 0x0000000472047825 */ /* 0x002fd800078e026e */
[----:B------:R1:W-:Y:S01]  /*b7430*/  @P0 STG.E desc[UR60][R4.64], R155 ;  /* 0x0000009b04000986 */ /* 0x0003e2000c10193c */
[----:B------:R-:W-:Y:S01]  /*b7440*/  ISETP.LT.AND P0, PT, R252, UR4, !P5 ;  /* 0x00000004fc007c0c */ /* 0x000fe2000ef01270 */
[----:B-1----:R-:W-:Y:S02]  /*b7450*/  IMAD.WIDE R4, R114, 0x4, R108 ;  /* 0x0000000472047825 */ /* 0x002fe400078e026c */
[----:B------:R-:W3:Y:S10]  /*b7460*/  LDL.LU R155, [R1+0x17c8] ;  /* 0x0017c800019b7983 */ /* 0x000ef40000300800 */
[----:B------:R1:W-:Y:S01]  /*b7470*/  @P0 STG.E desc[UR60][R4.64], R7 ;  /* 0x0000000704000986 */ /* 0x0003e2000c10193c */
[----:B------:R-:W-:-:S03]  /*b7480*/  ISETP.LT.AND P0, PT, R152, UR4, !P5 ;  /* 0x0000000498007c0c */ /* 0x000fc6000ef01270 */
[----:B------:R-:W3:Y:S01]  /*b7490*/  LDL.LU R19, [R1+0xa00] ;  /* 0x000a000001137983 */ /* 0x000ee20000300800 */
[----:B-1----:R-:W-:-:S09]  /*b74a0*/  IMAD.WIDE R4, R114, 0x4, R106 ;  /* 0x0000000472047825 */ /* 0x002fd200078e026a */
[----:B------:R1:W-:Y:S01]  /*b74b0*/  @P0 STG.E desc[UR60][R4.64], R123 ;  /* 0x0000007b04000986 */ /* 0x0003e2000c10193c */
[----:B------:R-:W-:-:S03]  /*b74c0*/  ISETP.LT.AND P0, PT, R153, UR4, !P5 ;  /* 0x0000000499007c0c */ /* 0x000fc6000ef01270 */
[----:B-1----:R-:W3:Y:S01]  /*b74d0*/  LDL.LU R123, [R1+0x9f0] ;  /* 0x0009f000017b7983 */ /* 0x002ee20000300800 */
[----:B------:R-:W-:-:S03]  /*b74e0*/  IMAD.WIDE R4, R114, 0x4, R104 ;  /* 0x0000000472047825 */ /* 0x000fc600078e0268 */
[----:B------:R-:W3:Y:S06]  /*b74f0*/  LDL.LU R7, [R1+0x8c0] ;  /* 0x0008c00001077983 */ /* 0x000eec0000300800 */
[----:B----4-:R1:W-:Y:S01]  /*b7500*/  @P0 STG.E desc[UR60][R4.64], R113 ;  /* 0x0000007104000986 */ /* 0x0103e2000c10193c */
[----:B------:R-:W-:Y:S01]  /*b7510*/  ISETP.LT.AND P0, PT, R122, UR4, !P4 ;  /* 0x000000047a007c0c */ /* 0x000fe2000e701270 */
[C---:B-1----:R-:W-:Y:S02]  /*b7520*/  IMAD.WIDE R4, R103.reuse, 0x4, R110 ;  /* 0x0000000467047825 */ /* 0x042fe400078e026e */
[----:B------:R-:W4:Y:S04]  /*b7530*/  LDL.LU R113, [R1+0x17cc] ;  /* 0x0017cc0001717983 */ /* 0x000f280000300800 */
[----:B------:R-:W4:Y:S06]  /*b7540*/  LDL.LU R114, [R1+0x370] ;  /* 0x0003700001727983 */ /* 0x000f2c0000300800 */
[----:B--2---:R1:W-:Y:S01]  /*b7550*/  @P0 STG.E desc[UR60][R4.64], R6 ;  /* 0x0000000604000986 */ /* 0x0043e2000c10193c */
[----:B------:R-:W-:Y:S01]  /*b7560*/  ISETP.LT.AND P0, PT, R252, UR4, !P4 ;  /* 0x00000004fc007c0c */ /* 0x000fe2000e701270 */
[----:B-1----:R-:W-:-:S12]  /*b7570*/  IMAD.WIDE R4, R103, 0x4, R108 ;  /* 0x0000000467047825 */ /* 0x002fd800078e026c */
[----:B------:R1:W-:Y:S01]  /*b7580*/  @P0 STG.E desc[UR60][R4.64], R112 ;  /* 0x0000007004000986 */ /* 0x0003e2000c10193c */
[----:B------:R-:W-:-:S03]  /*b7590*/  ISETP.LT.AND P0, PT, R152, UR4, !P4 ;  /* 0x0000000498007c0c */ /* 0x000fc6000e701270 */
[----:B-1----:R-:W2:Y:S01]  /*b75a0*/  LDL.LU R112, [R1+0xa84] ;  /* 0x000a840001707983 */ /* 0x002ea20000300800 */
[----:B------:R-:W-:-:S09]  /*b75b0*/  IMAD.WIDE R4, R103, 0x4, R106 ;  /* 0x0000000467047825 */ /* 0x000fd200078e026a */
[----:B------:R1:W-:Y:S04]  /*b75c0*/  @P0 STG.E desc[UR60][R4.64], R154 ;  /* 0x0000009a04000986 */ /* 0x0003e8000c10193c */
[----:B-1----:R-:W2:Y:S04]  /*b75d0*/  LDL.LU R154, [R1+0xa34] ;  /* 0x000a3400019a7983 */ /* 0x002ea80000300800 */
[----:B------:R-:W2:Y:S01]  /*b75e0*/  LDL.LU R6, [R1+0xa24] ;  /* 0x000a240001067983 */ /* 0x000ea20000300800 */
[----:B------:R-:W-:Y:S01]  /*b75f0*/  ISETP.LT.AND P0, PT, R153, UR4, !P4 ;  /* 0x0000000499007c0c */ /* 0x000fe2000e701270 */
[----:B------:R-:W-:Y:S01]  /*b7600*/  IMAD.WIDE R4, R103, 0x4, R104 ;  /* 0x0000000467047825 */ /* 0x000fe200078e0268 */
[----:B------:R-:W-:Y:S01]  /*b7610*/  LOP3.LUT P3, RZ, R3, 0x400000, RZ, 0xc0, !PT ;  /* 0x0040000003ff7812 */ /* 0x000fe2000786c0ff */
[----:B------:R-:W2:Y:S10]  /*b7620*/  LDL.LU R103, [R1+0x17d0] ;  /* 0x0017d00001677983 */ /* 0x000eb40000300800 */
[----:B------:R1:W-:Y:S01]  /*b7630*/  @P0 STG.E desc[UR60][R4.64], R115 ;  /* 0x0000007304000986 */ /* 0x0003e2000c10193c */
[----:B------:R-:W-:-:S03]  /*b7640*/  ISETP.LT.AND P0, PT, R122, UR4, !P3 ;  /* 0x000000047a007c0c */ /* 0x000fc6000df01270 */
[----:B-1----:R-:W2:Y:S01]  /*b7650*/  LDL.LU R115, [R1+0xa14] ;  /* 0x000a140001737983 */ /* 0x002ea20000300800 */
[----:B------:R-:W-:Y:S01]  /*b7660*/  LOP3.LUT P5, RZ, R3, 0x800000, RZ, 0xc0, !PT ;  /* 0x0080000003ff7812 */ /* 0x000fe200078ac0ff */
[----:B---3--:R-:W-:-:S08]  /*b7670*/  IMAD.WIDE R4, R155, 0x4, R110 ;  /* 0x000000049b047825 */ /* 0x008fd000078e026e */
        /* <DEDUP_REMOVED lines=16> */
[----:B--2---:R1:W-:Y:S01]  /*b7780*/  @P0 STG.E desc[UR60][R4.64], R112 ;  /* 0x0000007004000986 */ /* 0x0043e2000c10193c */
[----:B------:R-:W-:-:S03]  /*b7790*/  ISETP.LT.AND P0, PT, R252, UR4, !P5 ;  /* 0x00000004fc007c0c */ /* 0x000fc6000ef01270 */
[----:B-1----:R-:W2:Y:S01]  /*b77a0*/  LDL.LU R112, [R1+0x374] ;  /* 0x0003740001707983 */ /* 0x002ea20000300800 */
[----:B------:R-:W-:-:S09]  /*b77b0*/  IMAD.WIDE R4, R113, 0x4, R108 ;  /* 0x0000000471047825 */ /* 0x000fd200078e026c */
[----:B------:R1:W-:Y:S04]  /*b77c0*/  @P0 STG.E desc[UR60][R4.64], R154 ;  /* 0x0000009a04000986 */ /* 0x0003e8000c10193c */
[----:B-1----:R-:W4:Y:S01]  /*b77d0*/  LDL.LU R154, [R1+0xa88] ;  /* 0x000a8800019a7983 */ /* 0x002f220000300800 */
[----:B------:R-:W-:-:S03]  /*b77e0*/  ISETP.LT.AND P0, PT, R152, UR4, !P5 ;  /* 0x0000000498007c0c */ /* 0x000fc6000ef01270 */
[----:B------:R-:W4:Y:S01]  /*b77f0*/  LDL.LU R114, [R1+0xa38] ;  /* 0x000a380001727983 */ /* 0x000f220000300800 */
[----:B------:R-:W-:-:S09]  /*b7800*/  IMAD.WIDE R4, R113, 0x4, R106 ;  /* 0x0000000471047825 */ /* 0x000fd200078e026a */
[----:B------:R1:W-:Y:S04]  /*b7810*/  @P0 STG.E desc[UR60][R4.64], R6 ;  /* 0x0000000604000986 */ /* 0x0003e8000c10193c */
[----:B-1----:R-:W4:Y:S01]  /*b7820*/  LDL.LU R6, [R1+0xa28] ;  /* 0x000a280001067983 */ /* 0x002f220000300800 */
[----:B------:R-:W-:Y:S01]  /*b7830*/  ISETP.LT.AND P0, PT, R153, UR4, !P5 ;  /* 0x0000000499007c0c */ /* 0x000fe2000ef01270 */
[----:B------:R-:W-:Y:S01]  /*b7840*/  IMAD.WIDE R4, R113, 0x4, R104 ;  /* 0x0000000471047825 */ /* 0x000fe200078e0268 */
[----:B------:R-:W-:Y:S01]  /*b7850*/  LOP3.LUT P6, RZ, R3, 0x2000000, RZ, 0xc0, !PT ;  /* 0x0200000003ff7812 */ /* 0x000fe200078cc0ff */
[----:B------:R-:W4:Y:S10]  /*b7860*/  LDL.LU R113, [R1+0x17d8] ;  /* 0x0017d80001717983 */ /* 0x000f340000300800 */
[----:B------:R1:W-:Y:S01]  /*b7870*/  @P0 STG.E desc[UR60][R4.64], R115 ;  /* 0x0000007304000986 */ /* 0x0003e2000c10193c */
[----:B------:R-:W-:-:S03]  /*b7880*/  ISETP.LT.AND P0, PT, R122, UR4, !P6 ;  /* 0x000000047a007c0c */ /* 0x000fc6000f701270 */
[----:B-1----:R-:W4:Y:S01]  /*b7890*/  LDL.LU R115, [R1+0xa18] ;  /* 0x000a180001737983 */ /* 0x002f220000300800 */
[----:B------:R-:W-:Y:S01]  /*b78a0*/  IMAD.WIDE R4, R103, 0x4, R110 ;  /* 0x0000000467047825 */ /* 0x000fe200078e026e */
[----:B------:R-:W-:-:S08]  /*b78b0*/  LOP3.LUT P4, RZ, R3, 0x8000000, RZ, 0xc0, !PT ;  /* 0x0800000003ff7812 */ /* 0x000fd0000788c0ff */
[----:B---3--:R1:W-:Y:S01]  /*b78c0*/  @P0 STG.E desc[UR60][R4.64], R123 ;  /* 0x0000007b04000986 */ /* 0x0083e2000c10193c */
[----:B------:R-:W-:-:S03]  /*b78d0*/  ISETP.LT.AND P0, PT, R252, UR4, !P6 ;  /* 0x00000004fc007c0c */ /* 0x000fc6000f701270 */
[----:B-1----:R-:W3:Y:S01]  /*b78e0*/  LDL.LU R123, [R1+0xa08] ;  /* 0x000a0800017b7983 */ /* 0x002ee20000300800 */
[----:B------:R-:W-:-:S09]  /*b78f0*/  IMAD.WIDE R4, R103, 0x4, R108 ;  /* 0x0000000467047825 */ /* 0x000fd200078e026c */
[----:B------:R1:W-:Y:S01]  /*b7900*/  @P0 STG.E desc[UR60][R4.64], R19 ;  /* 0x0000001304000986 */ /* 0x0003e2000c10193c */
[----:B------:R-:W-:-:S03]  /*b7910*/  ISETP.LT.AND P0, PT, R152, UR4, !P6 ;  /* 0x0000000498007c0c */ /* 0x000fc6000f701270 */
[----:B-1----:R-:W3:Y:S01]  /*b7920*/  LDL.LU R19, [R1+0x9f8] ;  /* 0x0009f80001137983 */ /* 0x002ee20000300800 */
[----:B------:R-:W-:-:S09]  /*b7930*/  IMAD.WIDE R4, R103, 0x4, R106 ;  /* 0x0000000467047825 */ /* 0x000fd200078e026a */
[----:B------:R1:W-:Y:S01]  /*b7940*/  @P0 STG.E desc[UR60][R4.64], R7 ;  /* 0x0000000704000986 */ /* 0x0003e2000c10193c */
[----:B------:R-:W-:-:S03]  /*b7950*/  ISETP.LT.AND P0, PT, R153, UR4, !P6 ;  /* 0x0000000499007c0c */ /* 0x000fc6000f701270 */
[----:B-1----:R-:W3:Y:S01]  /*b7960*/  LDL.LU R7, [R1+0x8c8] ;  /* 0x0008c80001077983 */ /* 0x002ee20000300800 */
[----:B------:R-:W-:-:S03]  /*b7970*/  IMAD.WIDE R4, R103, 0x4, R104 ;  /* 0x0000000467047825 */ /* 0x000fc600078e0268 */
[----:B------:R-:W3:Y:S06]  /*b7980*/  LDL.LU R103, [R1+0x17dc] ;  /* 0x0017dc0001677983 */ /* 0x000eec0000300800 */
[----:B--2---:R1:W-:Y:S01]  /*b7990*/  @P0 STG.E desc[UR60][R4.64], R112 ;  /* 0x0000007004000986 */ /* 0x0043e2000c10193c */
[----:B------:R-:W-:-:S03]  /*b79a0*/  ISETP.LT.AND P0, PT, R122, UR4, !P4 ;  /* 0x000000047a007c0c */ /* 0x000fc6000e701270 */
[----:B-1----:R-:W2:Y:S01]  /*b79b0*/  LDL.LU R112, [R1+0x378] ;  /* 0x0003780001707983 */ /* 0x002ea20000300800 */
[----:B----4-:R-:W-:-:S09]  /*b79c0*/  IMAD.WIDE R4, R155, 0x4, R110 ;  /* 0x000000049b047825 */ /* 0x010fd200078e026e */
[----:B------:R1:W-:Y:S01]  /*b79d0*/  @P0 STG.E desc[UR60][R4.64], R154 ;  /* 0x0000009a04000986 */ /* 0x0003e2000c10193c */
[----:B------:R-:W-:Y:S01]  /*b79e0*/  ISETP.LT.AND P0, PT, R252, UR4, !P4 ;  /* 0x00000004fc007c0c */ /* 0x000fe2000e701270 */
[C---:B-1----:R-:W-:Y:S02]  /*b79f0*/  IMAD.WIDE R4, R155.reuse, 0x4, R108 ;  /* 0x000000049b047825 */ /* 0x042fe400078e026c */
[----:B------:R-:W4:Y:S10]  /*b7a00*/  LDL.LU R154, [R1+0xa8c] ;  /* 0x000a8c00019a7983 */ /* 0x000f340000300800 */
[----:B------:R1:W-:Y:S01]  /*b7a10*/  @P0 STG.E desc[UR60][R4.64], R114 ;  /* 0x0000007204000986 */ /* 0x0003e2000c10193c */
[----:B------:R-:W-:Y:S01]  /*b7a20*/  ISETP.LT.AND P0, PT, R152, UR4, !P4 ;  /* 0x0000000498007c0c */ /* 0x000fe2000e701270 */
[----:B-1----:R-:W-:-:S12]  /*b7a30*/  IMAD.WIDE R4, R155, 0x4, R106 ;  /* 0x000000049b047825 */ /* 0x002fd800078e026a */
[----:B------:R1:W-:Y:S04]  /*b7a40*/  @P0 STG.E desc[UR60][R4.64], R6 ;  /* 0x0000000604000986 */ /* 0x0003e8000c10193c */
[----:B-1----:R-:W4:Y:S01]  /*b7a50*/  LDL.LU R6, [R1+0xa3c] ;  /* 0x000a3c0001067983 */ /* 0x002f220000300800 */
[----:B------:R-:W-:-:S03]  /*b7a60*/  IMAD.WIDE R4, R155, 0x4, R104 ;  /* 0x000000049b047825 */ /* 0x000fc600078e0268 */
[----:B------:R-:W4:Y:S01]  /*b7a70*/  LDL.LU R155, [R1+0xa2c] ;  /* 0x000a2c00019b7983 */ /* 0x000f220000300800 */
[----:B------:R-:W-:Y:S02]  /*b7a80*/  ISETP.LT.AND P0, PT, R153, UR4, !P4 ;  /* 0x0000000499007c0c */ /* 0x000fe4000e701270 */
[----:B------:R-:W-:Y:S01]  /*b7a90*/  LOP3.LUT P3, RZ, R3, 0x20000000, RZ, 0xc0, !PT ;  /* 0x2000000003ff7812 */ /* 0x000fe2000786c0ff */
[----:B------:R-:W4:Y:S10]  /*b7aa0*/  LDL.LU R114, [R1+0x17e0] ;  /* 0x0017e00001727983 */ /* 0x000f340000300800 */
[----:B------:R1:W-:Y:S01]  /*b7ab0*/  @P0 STG.E desc[UR60][R4.64], R115 ;  /* 0x0000007304000986 */ /* 0x0003e2000c10193c */
[----:B------:R-:W-:Y:S01]  /*b7ac0*/  ISETP.LT.AND P0, PT, R122, UR4, !P3 ;  /* 0x000000047a007c0c */ /* 0x000fe2000df01270 */
[----:B-1----:R-:W-:Y:S01]  /*b7ad0*/  IMAD.WIDE R4, R113, 0x4, R110 ;  /* 0x0000000471047825 */ /* 0x002fe200078e026e */
[----:B------:R-:W-:-:S11]  /*b7ae0*/  LOP3.LUT P5, RZ, R3, 0x40000000, RZ, 0xc0, !PT ;  /* 0x4000000003ff7812 */ /* 0x000fd600078ac0ff */
        /* <DEDUP_REMOVED lines=12> */
[----:B--2---:R1:W-:Y:S04]  /*b7bb0*/  @P0 STG.E desc[UR60][R4.64], R112 ;  /* 0x0000007004000986 */ /* 0x0043e8000c10193c */
[----:B-1----:R-:W2:Y:S01]  /*b7bc0*/  LDL.LU R112, [R1+0x8cc] ;  /* 0x0008cc0001707983 */ /* 0x002ea20000300800 */
[----:B------:R-:W-:Y:S01]  /*b7bd0*/  ISETP.LT.AND P0, PT, R122, UR4, !P5 ;  /* 0x000000047a007c0c */ /* 0x000fe2000ef01270 */
[----:B------:R-:W-:-:S12]  /*b7be0*/  IMAD.WIDE R4, R103, 0x4, R110 ;  /* 0x0000000467047825 */ /* 0x000fd800078e026e */
[----:B----4-:R1:W-:Y:S01]  /*b7bf0*/  @P0 STG.E desc[UR60][R4.64], R154 ;  /* 0x0000009a04000986 */ /* 0x0103e2000c10193c */
[----:B------:R-:W-:-:S03]  /*b7c00*/  ISETP.LT.AND P0, PT, R252, UR4, !P5 ;  /* 0x00000004fc007c0c */ /* 0x000fc6000ef01270 */
[----:B-1----:R-:W4:Y:S01]  /*b7c10*/  LDL.LU R154, [R1+0x37c] ;  /* 0x00037c00019a7983 */ /* 0x002f220000300800 */
[----:B------:R-:W-:-:S03]  /*b7c20*/  IMAD.WIDE R4, R103, 0x4, R108 ;  /* 0x0000000467047825 */ /* 0x000fc600078e026c */
[----:B------:R-:W4:Y:S06]  /*b7c30*/  LDL.LU R113, [R1+0x17e4] ;  /* 0x0017e40001717983 */ /* 0x000f2c0000300800 */
[----:B------:R1:W-:Y:S01]  /*b7c40*/  @P0 STG.E desc[UR60][R4.64], R6 ;  /* 0x0000000604000986 */ /* 0x0003e2000c10193c */
[----:B------:R-:W-:-:S03]  /*b7c50*/  ISETP.LT.AND P0, PT, R152, UR4, !P5 ;  /* 0x0000000498007c0c */ /* 0x000fc6000ef01270 */
[----:B-1----:R-:W4:Y:S01]  /*b7c60*/  LDL.LU R6, [R1+0xb00] ;  /* 0x000b000001067983 */ /* 0x002f220000300800 */
[----:B------:R-:W-:-:S09]  /*b7c70*/  IMAD.WIDE R4, R103, 0x4, R106 ;  /* 0x0000000467047825 */ /* 0x000fd200078e026a */
[----:B------:R1:W-:Y:S04]  /*b7c80*/  @P0 STG.E desc[UR60][R4.64], R155 ;  /* 0x0000009b04000986 */ /* 0x0003e8000c10193c */
[----:B-1----:R-:W4:Y:S01]  /*b7c90*/  LDL.LU R155, [R1+0xaf0] ;  /* 0x000af000019b7983 */ /* 0x002f220000300800 */
[----:B------:R-:W-:-:S03]  /*b7ca0*/  IMAD.WIDE R4, R103, 0x4, R104 ;  /* 0x0000000467047825 */ /* 0x000fc600078e0268 */
[----:B------:R-:W4:Y:S01]  /*b7cb0*/  LDL.LU R103, [R1+0xae0] ;  /* 0x000ae00001677983 */ /* 0x000f220000300800 */
[----:B------:R-:W-:Y:S02]  /*b7cc0*/  ISETP.LT.AND P0, PT, R153, UR4, !P5 ;  /* 0x0000000499007c0c */ /* 0x000fe4000ef01270 */
[C---:B------:R-:W-:Y:S02]  /*b7cd0*/  LOP3.LUT P4, RZ, R96.reuse, 0x1, RZ, 0xc0, !PT ;  /* 0x0000000160ff7812 */ /* 0x040fe4000788c0ff */
[----:B------:R-:W-:-:S09]  /*b7ce0*/  LOP3.LUT P3, RZ, R96, 0x4, RZ, 0xc0, !PT ;  /* 0x0000000460ff7812 */ /* 0x000fd2000786c0ff */
[----:B---3--:R1:W-:Y:S01]  /*b7cf0*/  @P0 STG.E desc[UR60][R4.64], R123 ;  /* 0x0000007b04000986 */ /* 0x0083e2000c10193c */
[----:B------:R-:W-:Y:S01]  /*b7d00*/  ISETP.LT.AND P0, PT, R122, UR4, !P4 ;  /* 0x000000047a007c0c */ /* 0x000fe2000e701270 */
[----:B-1----:R-:W-:Y:S02]  /*b7d10*/  IMAD.WIDE R4, R114, 0x4, R110 ;  /* 0x0000000472047825 */ /* 0x002fe400078e026e */
[----:B------:R-:W3:Y:S04]  /*b7d20*/  LDL.LU R123, [R1+0x17e8] ;  /* 0x0017e800017b7983 */ /* 0x000ee80000300800 */
[----:B------:R-:W3:Y:S06]  /*b7d30*/  LDL.LU R115, [R1+0xad0] ;  /* 0x000ad00001737983 */ /* 0x000eec0000300800 */
[----:B------:R1:W-:Y:S01]  /*b7d40*/  @P0 STG.E desc[UR60][R4.64], R19 ;  /* 0x0000001304000986 */ /* 0x0003e2000c10193c */
[----:B------:R-:W-:Y:S01]  /*b7d50*/  ISETP.LT.AND P0, PT, R252, UR4, !P4 ;  /* 0x00000004fc007c0c */ /* 0x000fe2000e701270 */
[----:B-1----:R-:W-:-:S02]  /*b7d60*/  IMAD.WIDE R4, R114, 0x4, R108 ;  /* 0x0000000472047825 */ /* 0x002fc400078e026c */
[----:B------:R-:W3:Y:S10]  /*b7d70*/  LDL.LU R19, [R1+0xac0] ;  /* 0x000ac00001137983 */ /* 0x000ef40000300800 */
[----:B------:R1:W-:Y:S01]  /*b7d80*/  @P0 STG.E desc[UR60][R4.64], R7 ;  /* 0x0000000704000986 */ /* 0x0003e2000c10193c */
[----:B------:R-:W-:Y:S01]  /*b7d90*/  ISETP.LT.AND P0, PT, R152, UR4, !P4 ;  /* 0x0000000498007c0c */ /* 0x000fe2000e701270 */
[----:B-1----:R-:W-:-:S12]  /*b7da0*/  IMAD.WIDE R4, R114, 0x4, R106 ;  /* 0x0000000472047825 */ /* 0x002fd800078e026a */
[----:B--2---:R1:W-:Y:S04]  /*b7db0*/  @P0 STG.E desc[UR60][R4.64], R112 ;  /* 0x0000007004000986 */ /* 0x0043e8000c10193c */
[----:B-1----:R-:W2:Y:S01]  /*b7dc0*/  LDL.LU R112, [R1+0xab0] ;  /* 0x000ab00001707983 */ /* 0x002ea20000300800 */
[----:B------:R-:W-:-:S03]  /*b7dd0*/  ISETP.LT.AND P0, PT, R153, UR4, !P4 ;  /* 0x0000000499007c0c */ /* 0x000fc6000e701270 */
[----:B------:R-:W2:Y:S01]  /*b7de0*/  LDL.LU R7, [R1+0xaa0] ;  /* 0x000aa00001077983 */ /* 0x000ea20000300800 */
[----:B------:R-:W-:-:S09]  /*b7df0*/  IMAD.WIDE R4, R114, 0x4, R104 ;  /* 0x0000000472047825 */ /* 0x000fd200078e0268 */
[----:B----4-:R1:W-:Y:S01]  /*b7e00*/  @P0 STG.E desc[UR60][R4.64], R154 ;  /* 0x0000009a04000986 */ /* 0x0103e2000c10193c */
[----:B------:R-:W-:-:S03]  /*b7e10*/  ISETP.LT.AND P0, PT, R122, UR4, !P3 ;  /* 0x000000047a007c0c */ /* 0x000fc6000df01270 */
[----:B-1----:R-:W4:Y:S04]  /*b7e20*/  LDL.LU R154, [R1+0x17ec] ;  /* 0x0017ec00019a7983 */ /* 0x002f280000300800 */
[----:B------:R-:W4:Y:S01]  /*b7e30*/  LDL.LU R114, [R1+0x360] ;  /* 0x0003600001727983 */ /* 0x000f220000300800 */
[----:B------:R-:W-:-:S05]  /*b7e40*/  IMAD.WIDE R4, R113, 0x4, R110 ;  /* 0x0000000471047825 */ /* 0x000fca00078e026e */
        /* <DEDUP_REMOVED lines=8> */
[----:B------:R1:W-:Y:S04]  /*b7ed0*/  @P0 STG.E desc[UR60][R4.64], R103 ;  /* 0x0000006704000986 */ /* 0x0003e8000c10193c */
[----:B-1----:R-:W4:Y:S01]  /*b7ee0*/  LDL.LU R103, [R1+0xae4] ;  /* 0x000ae40001677983 */ /* 0x002f220000300800 */
[----:B------:R-:W-:Y:S01]  /*b7ef0*/  ISETP.LT.AND P0, PT, R153, UR4, !P3 ;  /* 0x0000000499007c0c */ /* 0x000fe2000df01270 */
[----:B------:R-:W-:Y:S01]  /*b7f00*/  IMAD.WIDE R4, R113, 0x4, R104 ;  /* 0x0000000471047825 */ /* 0x000fe200078e0268 */
[C---:B------:R-:W-:Y:S01]  /*b7f10*/  LOP3.LUT P6, RZ, R96.reuse, 0x8, RZ, 0xc0, !PT ;  /* 0x0000000860ff7812 */ /* 0x040fe200078cc0ff */
[----:B------:R-:W4:Y:S01]  /*b7f20*/  LDL.LU R113, [R1+0x17f0] ;  /* 0x0017f00001717983 */ /* 0x000f220000300800 */
[----:B------:R-:W-:-:S09]  /*b7f30*/  LOP3.LUT P5, RZ, R96, 0x20, RZ, 0xc0, !PT ;  /* 0x0000002060ff7812 */ /* 0x000fd200078ac0ff */
        /* <DEDUP_REMOVED lines=8> */
[----:B--2---:R1:W-:Y:S01]  /*b7fc0*/  @P0 STG.E desc[UR60][R4.64], R112 ;  /* 0x0000007004000986 */ /* 0x0043e2000c10193c */
[----:B------:R-:W-:-:S03]  /*b7fd0*/  ISETP.LT.AND P0, PT, R152, UR4, !P6 ;  /* 0x0000000498007c0c */ /* 0x000fc6000f701270 */
[----:B-1----:R-:W2:Y:S01]  /*b7fe0*/  LDL.LU R112, [R1+0xab4] ;  /* 0x000ab40001707983 */ /* 0x002ea20000300800 */
[----:B------:R-:W-:-:S09]  /*b7ff0*/  IMAD.WIDE R4, R123, 0x4, R106 ;  /* 0x000000047b047825 */ /* 0x000fd200078e026a */
[----:B------:R1:W-:Y:S01]  /*b8000*/  @P0 STG.E desc[UR60][R4.64], R7 ;  /* 0x0000000704000986 */ /* 0x0003e2000c10193c */
[----:B------:R-:W-:-:S03]  /*b8010*/  ISETP.LT.AND P0, PT, R153, UR4, !P6 ;  /* 0x0000000499007c0c */ /* 0x000fc6000f701270 */
[----:B-1----:R-:W2:Y:S01]  /*b8020*/  LDL.LU R7, [R1+0xaa4] ;  /* 0x000aa40001077983 */ /* 0x002ea20000300800 */
[----:B------:R-:W-:-:S03]  /*b8030*/  IMAD.WIDE R4, R123, 0x4, R104 ;  /* 0x000000047b047825 */ /* 0x000fc600078e0268 */
[----:B------:R-:W2:Y:S06]  /*b8040*/  LDL.LU R123, [R1+0x17f4] ;  /* 0x0017f400017b7983 */ /* 0x000eac0000300800 */
[----:B----4-:R1:W-:Y:S01]  /*b8050*/  @P0 STG.E desc[UR60][R4.64], R114 ;  /* 0x0000007204000986 */ /* 0x0103e2000c10193c */
[----:B------:R-:W-:Y:S01]  /*b8060*/  ISETP.LT.AND P0, PT, R122, UR4, !P5 ;  /* 0x000000047a007c0c */ /* 0x000fe2000ef01270 */
[----:B-1----:R-:W-:Y:S02]  /*b8070*/  IMAD.WIDE R4, R154, 0x4, R110 ;  /* 0x000000049a047825 */ /* 0x002fe400078e026e */
[----:B------:R-:W4:Y:S10]  /*b8080*/  LDL.LU R114, [R1+0x364] ;  /* 0x0003640001727983 */ /* 0x000f340000300800 */
[----:B------:R1:W-:Y:S01]  /*b8090*/  @P0 STG.E desc[UR60][R4.64], R6 ;  /* 0x0000000604000986 */ /* 0x0003e2000c10193c */
[----:B------:R-:W-:Y:S01]  /*b80a0*/  ISETP.LT.AND P0, PT, R252, UR4, !P5 ;  /* 0x00000004fc007c0c */ /* 0x000fe2000ef01270 */
[----:B-1----:R-:W-:-:S12]  /*b80b0*/  IMAD.WIDE R4, R154, 0x4, R108 ;  /* 0x000000049a047825 */ /* 0x002fd800078e026c */
        /* <DEDUP_REMOVED lines=13> */
[----:B------:R-:W-:Y:S01]  /*b8190*/  ISETP.LT.AND P0, PT, R122, UR4, !P4 ;  /* 0x000000047a007c0c */ /* 0x000fe2000e701270 */
[C---:B-1----:R-:W-:Y:S02]  /*b81a0*/  IMAD.WIDE R4, R113.reuse, 0x4, R110 ;  /* 0x0000000471047825 */ /* 0x042fe400078e026e */
[----:B------:R-:W3:Y:S10]  /*b81b0*/  LDL.LU R115, [R1+0xad8] ;  /* 0x000ad80001737983 */ /* 0x000ef40000300800 */
        /* <DEDUP_REMOVED lines=9> */
[----:B------:R-:W-:Y:S01]  /*b8250*/  IMAD.WIDE R4, R113, 0x4, R104 ;  /* 0x0000000471047825 */ /* 0x000fe200078e0268 */
[----:B------:R-:W-:Y:S02]  /*b8260*/  ISETP.LT.AND P0, PT, R153, UR4, !P4 ;  /* 0x0000000499007c0c */ /* 0x000fe4000e701270 */
[----:B------:R-:W2:Y:S04]  /*b8270*/  LDL.LU R113, [R1+0xaa8] ;  /* 0x000aa80001717983 */ /* 0x000ea80000300800 */
[----:B------:R-:W2:Y:S07]  /*b8280*/  LDL.LU R19, [R1+0x17fc] ;  /* 0x0017fc0001137983 */ /* 0x000eae0000300800 */
[----:B----4-:R1:W-:Y:S01]  /*b8290*/  @P0 STG.E desc[UR60][R4.64], R114 ;  /* 0x0000007204000986 */ /* 0x0103e2000c10193c */
[----:B------:R-:W-:Y:S01]  /*b82a0*/  ISETP.LT.AND P0, PT, R122, UR4, !P3 ;  /* 0x000000047a007c0c */ /* 0x000fe2000df01270 */
[----:B-1----:R-:W-:-:S12]  /*b82b0*/  IMAD.WIDE R4, R123, 0x4, R110 ;  /* 0x000000047b047825 */ /* 0x002fd800078e026e */
[----:B------:R1:W-:Y:S01]  /*b82c0*/  @P0 STG.E desc[UR60][R4.64], R155 ;  /* 0x0000009b04000986 */ /* 0x0003e2000c10193c */
[----:B------:R-:W-:-:S03]  /*b82d0*/  ISETP.LT.AND P0, PT, R252, UR4, !P3 ;  /* 0x00000004fc007c0c */ /* 0x000fc6000df01270 */
[----:B-1----:R-:W4:Y:S01]  /*b82e0*/  LDL.LU R155, [R1+0x368] ;  /* 0x00036800019b7983 */ /* 0x002f220000300800 */
[----:B------:R-:W-:-:S03]  /*b82f0*/  IMAD.WIDE R4, R123, 0x4, R108 ;  /* 0x000000047b047825 */ /* 0x000fc600078e026c */
[----:B------:R-:W4:Y:S06]  /*b8300*/  LDL.LU R114, [R1+0xb0c] ;  /* 0x000b0c0001727983 */ /* 0x000f2c0000300800 */
        /* <DEDUP_REMOVED lines=8> */
[C---:B------:R-:W-:Y:S01]  /*b8390*/  LOP3.LUT P5, RZ, R96.reuse, 0x800, RZ, 0xc0, !PT ;  /* 0x0000080060ff7812 */ /* 0x040fe200078ac0ff */
[----:B------:R-:W4:Y:S01]  /*b83a0*/  LDL.LU R6, [R1+0x1800] ;  /* 0x0018000001067983 */ /* 0x000f220000300800 */
[----:B------:R-:W-:-:S09]  /*b83b0*/  LOP3.LUT P4, RZ, R96, 0x1000, RZ, 0xc0, !PT ;  /* 0x0000100060ff7812 */ /* 0x000fd2000788c0ff */
[----:B---3--:R1:W-:Y:S01]  /*b83c0*/  @P0 STG.E desc[UR60][R4.64], R115 ;  /* 0x0000007304000986 */ /* 0x0083e2000c10193c */
[----:B------:R-:W-:Y:S01]  /*b83d0*/  ISETP.LT.AND P0, PT, R122, UR4, !P5 ;  /* 0x000000047a007c0c */ /* 0x000fe2000ef01270 */
[----:B-1----:R-:W-:-:S12]  /*b83e0*/  IMAD.WIDE R4, R154, 0x4, R110 ;  /* 0x000000049a047825 */ /* 0x002fd800078e026e */
[----:B--2---:R1:W-:Y:S01]  /*b83f0*/  @P0 STG.E desc[UR60][R4.64], R112 ;  /* 0x0000007004000986 */ /* 0x0043e2000c10193c */
[----:B------:R-:W-:-:S03]  /*b8400*/  ISETP.LT.AND P0, PT, R252, UR4, !P5 ;  /* 0x00000004fc007c0c */ /* 0x000fc6000ef01270 */
[----:B-1----:R-:W2:Y:S01]  /*b8410*/  LDL.LU R112, [R1+0xadc] ;  /* 0x000adc0001707983 */ /* 0x002ea20000300800 */
[----:B------:R-:W-:-:S09]  /*b8420*/  IMAD.WIDE R4, R154, 0x4, R108 ;  /* 0x000000049a047825 */ /* 0x000fd200078e026c */
[----:B------:R1:W-:Y:S01]  /*b8430*/  @P0 STG.E desc[UR60][R4.64], R7 ;  /* 0x0000000704000986 */ /* 0x0003e2000c10193c */
[----:B------:R-:W-:-:S03]  /*b8440*/  ISETP.LT.AND P0, PT, R152, UR4, !P5 ;  /* 0x0000000498007c0c */ /* 0x000fc6000ef01270 */
[----:B-1----:R-:W3:Y:S01]  /*b8450*/  LDL.LU R7, [R1+0xacc] ;  /* 0x000acc0001077983 */ /* 0x002ee20000300800 */
[----:B------:R-:W-:-:S09]  /*b8460*/  IMAD.WIDE R4, R154, 0x4, R106 ;  /* 0x000000049a047825 */ /* 0x000fd200078e026a */
[----:B------:R1:W-:Y:S04]  /*b8470*/  @P0 STG.E desc[UR60][R4.64], R113 ;  /* 0x0000007104000986 */ /* 0x0003e8000c10193c */
[----:B-1----:R-:W3:Y:S01]  /*b8480*/  LDL.LU R113, [R1+0xabc] ;  /* 0x000abc0001717983 */ /* 0x002ee20000300800 */
[----:B------:R-:W-:-:S03]  /*b8490*/  ISETP.LT.AND P0, PT, R153, UR4, !P5 ;  /* 0x0000000499007c0c */ /* 0x000fc6000ef01270 */
[----:B------:R-:W3:Y:S01]  /*b84a0*/  LDL.LU R115, [R1+0xaac] ;  /* 0x000aac0001737983 */ /* 0x000ee20000300800 */
[----:B------:R-:W-:-:S03]  /*b84b0*/  IMAD.WIDE R4, R154, 0x4, R104 ;  /* 0x000000049a047825 */ /* 0x000fc600078e0268 */
[----:B------:R-:W3:Y:S06]  /*b84c0*/  LDL.LU R154, [R1+0x1804] ;  /* 0x00180400019a7983 */ /* 0x000eec0000300800 */
        /* <DEDUP_REMOVED lines=15> */
[----:B------:R-:W-:Y:S01]  /*b85c0*/  IMAD.WIDE R4, R19, 0x4, R104 ;  /* 0x0000000413047825 */ /* 0x000fe200078e0268 */
[C---:B------:R-:W-:Y:S02]  /*b85d0*/  LOP3.LUT P6, RZ, R96.reuse, 0x4000, RZ, 0xc0, !PT ;  /* 0x0000400060ff7812 */ /* 0x040fe400078cc0ff */
[----:B------:R-:W-:-:S09]  /*b85e0*/  LOP3.LUT P3, RZ, R96, 0x10000, RZ, 0xc0, !PT ;  /* 0x0001000060ff7812 */ /* 0x000fd2000786c0ff */
[----:B--2---:R1:W-:Y:S01]  /*b85f0*/  @P0 STG.E desc[UR60][R4.64], R112 ;  /* 0x0000007004000986 */ /* 0x0043e2000c10193c */
[----:B------:R-:W-:Y:S01]  /*b8600*/  ISETP.LT.AND P0, PT, R122, UR4, !P6 ;  /* 0x000000047a007c0c */ /* 0x000fe2000f701270 */
[----:B-1----:R-:W-:Y:S02]  /*b8610*/  IMAD.WIDE R4, R6, 0x4, R110 ;  /* 0x0000000406047825 */ /* 0x002fe400078e026e */
[----:B------:R-:W2:Y:S04]  /*b8620*/  LDL.LU R112, [R1+0x1808] ;  /* 0x0018080001707983 */ /* 0x000ea80000300800 */
[----:B------:R-:W2:Y:S06]  /*b8630*/  LDL.LU R19, [R1+0xb40] ;  /* 0x000b400001137983 */ /* 0x000eac0000300800 */
[----:B---3--:R1:W-:Y:S01]  /*b8640*/  @P0 STG.E desc[UR60][R4.64], R7 ;  /* 0x0000000704000986 */ /* 0x0083e2000c10193c */
        /* <DEDUP_REMOVED lines=11> */
[----:B----4-:R1:W-:Y:S01]  /*b8700*/  @P0 STG.E desc[UR60][R4.64], R155 ;  /* 0x0000009b04000986 */ /* 0x0103e2000c10193c */
[----:B------:R-:W-:Y:S01]  /*b8710*/  ISETP.LT.AND P0, PT, R122, UR4, !P3 ;  /* 0x000000047a007c0c */ /* 0x000fe2000df01270 */
[----:B-1----:R-:W-:-:S02]  /*b8720*/  IMAD.WIDE R4, R154, 0x4, R110 ;  /* 0x000000049a047825 */ /* 0x002fc400078e026e */
[----:B------:R-:W4:Y:S10]  /*b8730*/  LDL.LU R155, [R1+0x180c] ;  /* 0x00180c00019b7983 */ /* 0x000f340000300800 */
[----:B------:R1:W-:Y:S01]  /*b8740*/  @P0 STG.E desc[UR60][R4.64], R114 ;  /* 0x0000007204000986 */ /* 0x0003e2000c10193c */
[----:B------:R-:W-:-:S03]  /*b8750*/  ISETP.LT.AND P0, PT, R252, UR4, !P3 ;  /* 0x00000004fc007c0c */ /* 0x000fc6000df01270 */
[----:B------:R-:W4:Y:S01]  /*b8760*/  LDL.LU R115, [R1+0x350] ;  /* 0x0003500001737983 */ /* 0x000f220000300800 */
[----:B-1----:R-:W-:-:S03]  /*b8770*/  IMAD.WIDE R4, R154, 0x4, R108 ;  /* 0x000000049a047825 */ /* 0x002fc600078e026c */
[----:B------:R-:W4:Y:S06]  /*b8780*/  LDL.LU R114, [R1+0xb74] ;  /* 0x000b740001727983 */ /* 0x000f2c0000300800 */
[----:B------:R1:W-:Y:S01]  /*b8790*/  @P0 STG.E desc[UR60][R4.64], R103 ;  /* 0x0000006704000986 */ /* 0x0003e2000c10193c */
[----:B------:R-:W-:Y:S01]  /*b87a0*/  ISETP.LT.AND P0, PT, R152, UR4, !P3 ;  /* 0x0000000498007c0c */ /* 0x000fe2000df01270 */
[----:B-1----:R-:W-:-:S12]  /*b87b0*/  IMAD.WIDE R4, R154, 0x4, R106 ;  /* 0x000000049a047825 */ /* 0x002fd800078e026a */
[----:B------:R1:W-:Y:S04]  /*b87c0*/  @P0 STG.E desc[UR60][R4.64], R123 ;  /* 0x0000007b04000986 */ /* 0x0003e8000c10193c */
[----:B-1----:R-:W4:Y:S04]  /*b87d0*/  LDL.LU R123, [R1+0xb64] ;  /* 0x000b6400017b7983 */ /* 0x002f280000300800 */
[----:B------:R-:W4:Y:S01]  /*b87e0*/  LDL.LU R103, [R1+0xb54] ;  /* 0x000b540001677983 */ /* 0x000f220000300800 */
[----:B------:R-:W-:Y:S01]  /*b87f0*/  ISETP.LT.AND P0, PT, R153, UR4, !P3 ;  /* 0x0000000499007c0c */ /* 0x000fe2000df01270 */
[----:B------:R-:W-:Y:S01]  /*b8800*/  IMAD.WIDE R4, R154, 0x4, R104 ;  /* 0x000000049a047825 */ /* 0x000fe200078e0268 */
[C---:B------:R-:W-:Y:S01]  /*b8810*/  LOP3.LUT P5, RZ, R96.reuse, 0x40000, RZ, 0xc0, !PT ;  /* 0x0004000060ff7812 */ /* 0x040fe200078ac0ff */
[----:B------:R-:W4:Y:S01]  /*b8820*/  LDL.LU R154, [R1+0x1810] ;  /* 0x00181000019a7983 */ /* 0x000f220000300800 */
[----:B------:R-:W-:-:S09]  /*b8830*/  LOP3.LUT P4, RZ, R96, 0x100000, RZ, 0xc0, !PT ;  /* 0x0010000060ff7812 */ /* 0x000fd2000788c0ff */
[----:B--2---:R1:W-:Y:S01]  /*b8840*/  @P0 STG.E desc[UR60][R4.64], R19 ;  /* 0x0000001304000986 */ /* 0x0043e2000c10193c */
[----:B------:R-:W-:Y:S01]  /*b8850*/  ISETP.LT.AND P0, PT, R122, UR4, !P5 ;  /* 0x000000047a007c0c */ /* 0x000fe2000ef01270 */
[----:B-1----:R-:W-:Y:S02]  /*b8860*/  IMAD.WIDE R4, R112, 0x4, R110 ;  /* 0x0000000470047825 */ /* 0x002fe400078e026e */
[----:B------:R-:W2:Y:S10]  /*b8870*/  LDL.LU R19, [R1+0xb44] ;  /* 0x000b440001137983 */ /* 0x000eb40000300800 */
[----:B---3--:R1:W-:Y:S01]  /*b8880*/  @P0 STG.E desc[UR60][R4.64], R7 ;  /* 0x0000000704000986 */ /* 0x0083e2000c10193c */
[----:B------:R-:W-:Y:S01]  /*b8890*/  ISETP.LT.AND P0, PT, R252, UR4, !P5 ;  /* 0x00000004fc007c0c */ /* 0x000fe2000ef01270 */
[----:B-1----:R-:W-:-:S02]  /*b88a0*/  IMAD.WIDE R4, R112, 0x4, R108 ;  /* 0x0000000470047825 */ /* 0x002fc400078e026c */
        /* <DEDUP_REMOVED lines=8> */
[----:B------:R-:W3:Y:S04]  /*b8930*/  LDL.LU R112, [R1+0xb14] ;  /* 0x000b140001707983 */ /* 0x000ee80000300800 */
[----:B------:R-:W3:Y:S04]  /*b8940*/  LDL.LU R113, [R1+0x1814] ;  /* 0x0018140001717983 */ /* 0x000ee80000300800 */
[----:B----4-:R1:W-:Y:S01]  /*b8950*/  @P0 STG.E desc[UR60][R4.64], R115 ;  /* 0x0000007304000986 */ /* 0x0103e2000c10193c */
[----:B------:R-:W-:Y:S01]  /*b8960*/  ISETP.LT.AND P0, PT, R122, UR4, !P4 ;  /* 0x000000047a007c0c */ /* 0x000fe2000e701270 */
[----:B-1----:R-:W-:-:S02]  /*b8970*/  IMAD.WIDE R4, R155, 0x4, R110 ;  /* 0x000000049b047825 */ /* 0x002fc400078e026e */
        /* <DEDUP_REMOVED lines=9> */
[----:B------:R1:W-:Y:S02]  /*b8a10*/  @P0 STG.E desc[UR60][R4.64], R103 ;  /* 0x0000006704000986 */ /* 0x0003e4000c10193c */
[----:B-1----:R-:W-:Y:S02]  /*b8a20*/  IMAD.WIDE R4, R155, 0x4, R104 ;  /* 0x000000049b047825 */ /* 0x002fe400078e0268 */
[----:B------:R-:W4:Y:S01]  /*b8a30*/  LDL.LU R155, [R1+0xb58] ;  /* 0x000b5800019b7983 */ /* 0x000f220000300800 */
[----:B------:R-:W-:Y:S02]  /*b8a40*/  ISETP.LT.AND P0, PT, R153, UR4, !P4 ;  /* 0x0000000499007c0c */ /* 0x000fe4000e701270 */
        /* <DEDUP_REMOVED lines=39> */
[----:B--2---:R1:W-:Y:S01]  /*b8cc0*/  @P0 STG.E desc[UR60][R4.64], R19 ;  /* 0x0000001304000986 */ /* 0x0043e2000c10193c */
[----:B------:R-:W-:Y:S01]  /*b8cd0*/  ISETP.LT.AND P0, PT, R122, UR4, !P6 ;  /* 0x000000047a007c0c */ /* 0x000fe2000f701270 */
[C---:B-1----:R-:W-:Y:S02]  /*b8ce0*/  IMAD.WIDE R4, R103.reuse, 0x4, R110 ;  /* 0x0000000467047825 */ /* 0x042fe400078e026e */
[----:B------:R-:W2:Y:S10]  /*b8cf0*/  LDL.LU R19, [R1+0xb4c] ;  /* 0x000b4c0001137983 */ /* 0x000eb40000300800 */
        /* <DEDUP_REMOVED lines=26> */
[----:B------:R-:W-:Y:S01]  /*b8ea0*/  IMAD.WIDE R4, R154, 0x4, R104 ;  /* 0x000000049a047825 */ /* 0x000fe200078e0268 */
[----:B------:R-:W-:Y:S02]  /*b8eb0*/  ISETP.LT.AND P0, PT, R153, UR4, !P4 ;  /* 0x0000000499007c0c */ /* 0x000fe4000e701270 */
[----:B------:R-:W4:Y:S01]  /*b8ec0*/  LDL.LU R154, [R1+0xbc0] ;  /* 0x000bc000019a7983 */ /* 0x000f220000300800 */
[----:B------:R-:W-:-:S03]  /*b8ed0*/  LOP3.LUT P3, RZ, R96, 0x10000000, RZ, 0xc0, !PT ;  /* 0x1000000060ff7812 */ /* 0x000fc6000786c0ff */
[----:B------:R-:W4:Y:S01]  /*b8ee0*/  LDL.LU R115, [R1+0xbb0] ;  /* 0x000bb00001737983 */ /* 0x000f220000300800 */
[----:B------:R-:W-:-:S06]  /*b8ef0*/  LOP3.LUT P5, RZ, R96, 0x40000000, RZ, 0xc0, !PT ;  /* 0x4000000060ff7812 */ /* 0x000fcc00078ac0ff */
[----:B--2---:R1:W-:Y:S01]  /*b8f00*/  @P0 STG.E desc[UR60][R4.64], R19 ;  /* 0x0000001304000986 */ /* 0x0043e2000c10193c */
[----:B------:R-:W-:Y:S01]  /*b8f10*/  ISETP.LT.AND P0, PT, R122, UR4, !P3 ;  /* 0x000000047a007c0c */ /* 0x000fe2000df01270 */
[----:B-1----:R-:W-:-:S12]  /*b8f20*/  IMAD.WIDE R4, R113, 0x4, R110 ;  /* 0x0000000471047825 */ /* 0x002fd800078e026e */
[----:B---3--:R1:W-:Y:S01]  /*b8f30*/  @P0 STG.E desc[UR60][R4.64], R6 ;  /* 0x0000000604000986 */ /* 0x0083e2000c10193c */
[----:B------:R-:W-:Y:S01]  /*b8f40*/  ISETP.LT.AND P0, PT, R252, UR4, !P3 ;  /* 0x00000004fc007c0c */ /* 0x000fe2000df01270 */
[----:B-1----:R-:W-:Y:S02]  /*b8f50*/  IMAD.WIDE R4, R113, 0x4, R108 ;  /* 0x0000000471047825 */ /* 0x002fe400078e026c */
[----:B------:R-:W2:Y:S10]  /*b8f60*/  LDL.LU R6, [R1+0x1828] ;  /* 0x0018280001067983 */ /* 0x000eb40000300800 */
        /* <DEDUP_REMOVED lines=14> */
[----:B------:R1:W-:Y:S01]  /*b9050*/  @P0 STG.E desc[UR60][R4.64], R114 ;  /* 0x0000007204000986 */ /* 0x0003e2000c10193c */
[----:B------:R-:W-:Y:S01]  /*b9060*/  ISETP.LT.AND P0, PT, R252, UR4, !P5 ;  /* 0x00000004fc007c0c */ /* 0x000fe2000ef01270 */
[----:B-1----:R-:W-:-:S12]  /*b9070*/  IMAD.WIDE R4, R103, 0x4, R108 ;  /* 0x0000000467047825 */ /* 0x002fd800078e026c */
        /* <DEDUP_REMOVED lines=8> */
[----:B------:R-:W-:Y:S01]  /*b9100*/  LOP3.LUT P4, RZ, R96, 0x80000000, RZ, 0xc0, !PT ;  /* 0x8000000060ff7812 */ /* 0x000fe2000788c0ff */
[----:B------:R-:W4:Y:S04]  /*b9110*/  LDL.LU R114, [R1+0xbc4] ;  /* 0x000bc40001727983 */ /* 0x000f280000300800 */
[----:B------:R-:W4:Y:S06]  /*b9120*/  LDL.LU R103, [R1+0x1830] ;  /* 0x0018300001677983 */ /* 0x000f2c0000300800 */
[----:B------:R1:W-:Y:S01]  /*b9130*/  @P0 STG.E desc[UR60][R4.64], R115 ;  /* 0x0000007304000986 */ /* 0x0003e2000c10193c */
[----:B------:R-:W-:-:S03]  /*b9140*/  ISETP.LT.AND P0, PT, R122, UR4, !P4 ;  /* 0x000000047a007c0c */ /* 0x000fc6000e701270 */
[----:B-1----:R-:W4:Y:S01]  /*b9150*/  LDL.LU R115, [R1+0xbb4] ;  /* 0x000bb40001737983 */ /* 0x002f220000300800 */
[----:B------:R-:W-:Y:S01]  /*b9160*/  LOP3.LUT P3, RZ, R97, 0x1, RZ, 0xc0, !PT ;  /* 0x0000000161ff7812 */ /* 0x000fe2000786c0ff */
[----:B--2---:R-:W-:-:S08]  /*b9170*/  IMAD.WIDE R4, R6, 0x4, R110 ;  /* 0x0000000406047825 */ /* 0x004fd000078e026e */
[----:B---3--:R1:W-:Y:S01]  /*b9180*/  @P0 STG.E desc[UR60][R4.64], R7 ;  /* 0x0000000704000986 */ /* 0x0083e2000c10193c */
[----:B------:R-:W-:Y:S01]  /*b9190*/  ISETP.LT.AND P0, PT, R252, UR4, !P4 ;  /* 0x00000004fc007c0c */ /* 0x000fe2000e701270 */
[----:B-1----:R-:W-:-:S12]  /*b91a0*/  IMAD.WIDE R4, R6, 0x4, R108 ;  /* 0x0000000406047825 */ /* 0x002fd800078e026c */
[----:B------:R1:W-:Y:S01]  /*b91b0*/  @P0 STG.E desc[UR60][R4.64], R112 ;  /* 0x0000007004000986 */ /* 0x0003e2000c10193c */
[----:B------:R-:W-:-:S03]  /*b91c0*/  ISETP.LT.AND P0, PT, R152, UR4, !P4 ;  /* 0x0000000498007c0c */ /* 0x000fc6000e701270 */
[----:B-1----:R-:W2:Y:S01]  /*b91d0*/  LDL.LU R112, [R1+0xba4] ;  /* 0x000ba40001707983 */ /* 0x002ea20000300800 */
[----:B------:R-:W-:-:S03]  /*b91e0*/  IMAD.WIDE R4, R6, 0x4, R106 ;  /* 0x0000000406047825 */ /* 0x000fc600078e026a */
[----:B------:R-:W3:Y:S06]  /*b91f0*/  LDL.LU R7, [R1+0xb94] ;  /* 0x000b940001077983 */ /* 0x000eec0000300800 */
[----:B------:R1:W-:Y:S01]  /*b9200*/  @P0 STG.E desc[UR60][R4.64], R113 ;  /* 0x0000007104000986 */ /* 0x0003e2000c10193c */
[----:B------:R-:W-:Y:S01]  /*b9210*/  ISETP.LT.AND P0, PT, R153, UR4, !P4 ;  /* 0x0000000499007c0c */ /* 0x000fe2000e701270 */
[----:B-1----:R-:W-:Y:S02]  /*b9220*/  IMAD.WIDE R4, R6, 0x4, R104 ;  /* 0x0000000406047825 */ /* 0x002fe400078e0268 */
[----:B------:R-:W3:Y:S04]  /*b9230*/  LDL.LU R113, [R1+0xb84] ;  /* 0x000b840001717983 */ /* 0x000ee80000300800 */
[----:B------:R-:W3:Y:S06]  /*b9240*/  LDL.LU R6, [R1+0x1834] ;  /* 0x0018340001067983 */ /* 0x000eec0000300800 */
[----:B----4-:R1:W-:Y:S01]  /*b9250*/  @P0 STG.E desc[UR60][R4.64], R19 ;  /* 0x0000001304000986 */ /* 0x0103e2000c10193c */
        /* <DEDUP_REMOVED lines=14> */
[----:B------:R-:W-:Y:S01]  /*b9340*/  IMAD.WIDE R4, R123, 0x4, R104 ;  /* 0x000000047b047825 */ /* 0x000fe200078e0268 */
[----:B------:R-:W-:Y:S02]  /*b9350*/  LOP3.LUT P6, RZ, R97, 0x4, RZ, 0xc0, !PT ;  /* 0x0000000461ff7812 */ /* 0x000fe400078cc0ff */
[----:B------:R-:W4:Y:S06]  /*b9360*/  LDL.LU R123, [R1+0x1838] ;  /* 0x00183800017b7983 */ /* 0x000f2c0000300800 */
[----:B------:R1:W-:Y:S01]  /*b9370*/  @P0 STG.E desc[UR60][R4.64], R115 ;  /* 0x0000007304000986 */ /* 0x0003e2000c10193c */
[----:B------:R-:W-:-:S03]  /*b9380*/  ISETP.LT.AND P0, PT, R122, UR4, !P6 ;  /* 0x000000047a007c0c */ /* 0x000fc6000f701270 */
[----:B-1----:R-:W4:Y:S01]  /*b9390*/  LDL.LU R115, [R1+0xbb8] ;  /* 0x000bb80001737983 */ /* 0x002f220000300800 */
[----:B------:R-:W-:-:S09]  /*b93a0*/  IMAD.WIDE R4, R103, 0x4, R110 ;  /* 0x0000000467047825 */ /* 0x000fd200078e026e */
[----:B--2---:R1:W-:Y:S01]  /*b93b0*/  @P0 STG.E desc[UR60][R4.64], R112 ;  /* 0x0000007004000986 */ /* 0x0043e2000c10193c */
[----:B------:R-:W-:-:S03]  /*b93c0*/  ISETP.LT.AND P0, PT, R252, UR4, !P6 ;  /* 0x00000004fc007c0c */ /* 0x000fc6000f701270 */
[----:B-1----:R-:W2:Y:S01]  /*b93d0*/  LDL.LU R112, [R1+0xba8] ;  /* 0x000ba80001707983 */ /* 0x002ea20000300800 */
[----:B------:R-:W-:-:S09]  /*b93e0*/  IMAD.WIDE R4, R103, 0x4, R108 ;  /* 0x0000000467047825 */ /* 0x000fd200078e026c */
[----:B---3--:R1:W-:Y:S01]  /*b93f0*/  @P0 STG.E desc[UR60][R4.64], R7 ;  /* 0x0000000704000986 */ /* 0x0083e2000c10193c */
        /* <DEDUP_REMOVED lines=8> */
[----:B----4-:R1:W-:Y:S04]  /*b9480*/  @P0 STG.E desc[UR60][R4.64], R155 ;  /* 0x0000009b04000986 */ /* 0x0103e8000c10193c */
[----:B-1----:R-:W4:Y:S01]  /*b9490*/  LDL.LU R155, [R1+0x348] ;  /* 0x00034800019b7983 */ /* 0x002f220000300800 */
[----:B------:R-:W-:-:S04]  /*b94a0*/  LOP3.LUT P5, RZ, R97, 0x10, RZ, 0xc0, !PT ;  /* 0x0000001061ff7812 */ /* 0x000fc800078ac0ff */
[----:B------:R-:W-:Y:S01]  /*b94b0*/  ISETP.LT.AND P0, PT, R122, UR4, !P5 ;  /* 0x000000047a007c0c */ /* 0x000fe2000ef01270 */
[----:B------:R-:W-:-:S12]  /*b94c0*/  IMAD.WIDE R4, R6, 0x4, R110 ;  /* 0x0000000406047825 */ /* 0x000fd800078e026e */
[----:B------:R1:W-:Y:S01]  /*b94d0*/  @P0 STG.E desc[UR60][R4.64], R154 ;  /* 0x0000009a04000986 */ /* 0x0003e2000c10193c */
[----:B------:R-:W-:-:S03]  /*b94e0*/  ISETP.LT.AND P0, PT, R252, UR4, !P5 ;  /* 0x00000004fc007c0c */ /* 0x000fc6000ef01270 */
[----:B-1----:R-:W4:Y:S01]  /*b94f0*/  LDL.LU R154, [R1+0xbec] ;  /* 0x000bec00019a7983 */ /* 0x002f220000300800 */
[----:B------:R-:W-:-:S09]  /*b9500*/  IMAD.WIDE R4, R6, 0x4, R108 ;  /* 0x0000000406047825 */ /* 0x000fd200078e026c */
[----:B------:R1:W-:Y:S01]  /*b9510*/  @P0 STG.E desc[UR60][R4.64], R19 ;  /* 0x0000001304000986 */ /* 0x0003e2000c10193c */
[----:B------:R-:W-:Y:S01]  /*b9520*/  ISETP.LT.AND P0, PT, R152, UR4, !P5 ;  /* 0x0000000498007c0c */ /* 0x000fe2000ef01270 */
[----:B-1----:R-:W-:Y:S02]  /*b9530*/  IMAD.WIDE R4, R6, 0x4, R106 ;  /* 0x0000000406047825 */ /* 0x002fe400078e026a */
[----:B------:R-:W4:Y:S10]  /*b9540*/  LDL.LU R19, [R1+0xbdc] ;  /* 0x000bdc0001137983 */ /* 0x000f340000300800 */
[----:B------:R1:W-:Y:S01]  /*b9550*/  @P0 STG.E desc[UR60][R4.64], R114 ;  /* 0x0000007204000986 */ /* 0x0003e2000c10193c */
[----:B------:R-:W-:-:S02]  /*b9560*/  ISETP.LT.AND P0, PT, R153, UR4, !P5 ;  /* 0x0000000499007c0c */ /* 0x000fc4000ef01270 */
[----:B------:R-:W-:Y:S01]  /*b9570*/  LOP3.LUT P4, RZ, R97, 0x40, RZ, 0xc0, !PT ;  /* 0x0000004061ff7812 */ /* 0x000fe2000788c0ff */
[----:B-1----:R-:W-:Y:S01]  /*b9580*/  IMAD.WIDE R4, R6, 0x4, R104 ;  /* 0x0000000406047825 */ /* 0x002fe200078e0268 */
[----:B------:R-:W4:Y:S09]  /*b9590*/  LDL.LU R114, [R1+0xbcc] ;  /* 0x000bcc0001727983 */ /* 0x000f320000300800 */
[----:B------:R1:W-:Y:S01]  /*b95a0*/  @P0 STG.E desc[UR60][R4.64], R115 ;  /* 0x0000007304000986 */ /* 0x0003e2000c10193c */
[----:B------:R-:W-:-:S03]  /*b95b0*/  ISETP.LT.AND P0, PT, R122, UR4, !P4 ;  /* 0x000000047a007c0c */ /* 0x000fc6000e701270 */
[----:B------:R-:W4:Y:S01]  /*b95c0*/  LDL.LU R6, [R1+0x1840] ;  /* 0x0018400001067983 */ /* 0x000f220000300800 */
[----:B-1----:R-:W-:-:S09]  /*b95d0*/  IMAD.WIDE R4, R123, 0x4, R110 ;  /* 0x000000047b047825 */ /* 0x002fd200078e026e */
        /* <DEDUP_REMOVED lines=26> */
[----:B------:R1:W-:Y:S01]  /*b9780*/  @P0 STG.E desc[UR60][R4.64], R114 ;  /* 0x0000007204000986 */ /* 0x0003e2000c10193c */
[----:B------:R-:W-:-:S03]  /*b9790*/  ISETP.LT.AND P0, PT, R153, UR4, !P3 ;  /* 0x0000000499007c0c */ /* 0x000fc6000df01270 */
[----:B-1----:R-:W4:Y:S01]  /*b97a0*/  LDL.LU R114, [R1+0xc70] ;  /* 0x000c700001727983 */ /* 0x002f220000300800 */
[----:B------:R-:W-:Y:S01]  /*b97b0*/  IMAD.WIDE R4, R103, 0x4, R104 ;  /* 0x0000000467047825 */ /* 0x000fe200078e0268 */
[----:B------:R-:W-:Y:S02]  /*b97c0*/  LOP3.LUT P5, RZ, R97, 0x200, RZ, 0xc0, !PT ;  /* 0x0000020061ff7812 */ /* 0x000fe400078ac0ff */
[----:B------:R-:W4:Y:S06]  /*b97d0*/  LDL.LU R103, [R1+0xc50] ;  /* 0x000c500001677983 */ /* 0x000f2c0000300800 */
[----:B--2---:R1:W-:Y:S01]  /*b97e0*/  @P0 STG.E desc[UR60][R4.64], R112 ;  /* 0x0000007004000986 */ /* 0x0043e2000c10193c */
[----:B------:R-:W-:Y:S01]  /*b97f0*/  ISETP.LT.AND P0, PT, R122, UR4, !P5 ;  /* 0x000000047a007c0c */ /* 0x000fe2000ef01270 */
[----:B-1----:R-:W-:-:S02]  /*b9800*/  IMAD.WIDE R4, R6, 0x4, R110 ;  /* 0x0000000406047825 */ /* 0x002fc400078e026e */
[----:B------:R-:W2:Y:S10]  /*b9810*/  LDL.LU R112, [R1+0x1848] ;  /* 0x0018480001707983 */ /* 0x000eb40000300800 */
[----:B---3--:R1:W-:Y:S01]  /*b9820*/  @P0 STG.E desc[UR60][R4.64], R7 ;  /* 0x0000000704000986 */ /* 0x0083e2000c10193c */
[----:B------:R-:W-:-:S03]  /*b9830*/  ISETP.LT.AND P0, PT, R252, UR4, !P5 ;  /* 0x00000004fc007c0c */ /* 0x000fc6000ef01270 */
[----:B-1----:R-:W3:Y:S01]  /*b9840*/  LDL.LU R7, [R1+0xc40] ;  /* 0x000c400001077983 */ /* 0x002ee20000300800 */
[----:B------:R-:W-:-:S09]  /*b9850*/  IMAD.WIDE R4, R6, 0x4, R108 ;  /* 0x0000000406047825 */ /* 0x000fd200078e026c */
[----:B------:R1:W-:Y:S01]  /*b9860*/  @P0 STG.E desc[UR60][R4.64], R113 ;  /* 0x0000007104000986 */ /* 0x0003e2000c10193c */
[----:B------:R-:W-:-:S03]  /*b9870*/  ISETP.LT.AND P0, PT, R152, UR4, !P5 ;  /* 0x0000000498007c0c */ /* 0x000fc6000ef01270 */
[----:B-1----:R-:W2:Y:S01]  /*b9880*/  LDL.LU R113, [R1+0xc10] ;  /* 0x000c100001717983 */ /* 0x002ea20000300800 */
[----:B------:R-:W-:-:S09]  /*b9890*/  IMAD.WIDE R4, R6, 0x4, R106 ;  /* 0x0000000406047825 */ /* 0x000fd200078e026a */
[----:B----4-:R1:W-:Y:S04]  /*b98a0*/  @P0 STG.E desc[UR60][R4.64], R155 ;  /* 0x0000009b04000986 */ /* 0x0103e8000c10193c */
[----:B-1----:R-:W4:Y:S01]  /*b98b0*/  LDL.LU R155, [R1+0xc00] ;  /* 0x000c0000019b7983 */ /* 0x002f220000300800 */
[----:B------:R-:W-:-:S03]  /*b98c0*/  IMAD.WIDE R4, R6, 0x4, R104 ;  /* 0x0000000406047825 */ /* 0x000fc600078e0268 */
[----:B------:R-:W4:Y:S01]  /*b98d0*/  LDL.LU R6, [R1+0xbf0] ;  /* 0x000bf00001067983 */ /* 0x000f220000300800 */
[----:B------:R-:W-:Y:S02]  /*b98e0*/  ISETP.LT.AND P0, PT, R153, UR4, !P5 ;  /* 0x0000000499007c0c */ /* 0x000fe4000ef01270 */
[----:B------:R-:W-:-:S11]  /*b98f0*/  LOP3.LUT P6, RZ, R97, 0x800, RZ, 0xc0, !PT ;  /* 0x0000080061ff7812 */ /* 0x000fd600078cc0ff */
[----:B------:R1:W-:Y:S01]  /*b9900*/  @P0 STG.E desc[UR60][R4.64], R154 ;  /* 0x0000009a04000986 */ /* 0x0003e2000c10193c */
[----:B------:R-:W-:Y:S01]  /*b9910*/  ISETP.LT.AND P0, PT, R122, UR4, !P6 ;  /* 0x000000047a007c0c */ /* 0x000fe2000f701270 */
[C---:B-1----:R-:W-:Y:S02]  /*b9920*/  IMAD.WIDE R4, R123.reuse, 0x4, R110 ;  /* 0x000000047b047825 */ /* 0x042fe400078e026e */
[----:B------:R-:W4:Y:S04]  /*b9930*/  LDL.LU R154, [R1+0x184c] ;  /* 0x00184c00019a7983 */ /* 0x000f280000300800 */
[----:B------:R-:W4:Y:S06]  /*b9940*/  LDL.LU R115, [R1+0x330] ;  /* 0x0003300001737983 */ /* 0x000f2c0000300800 */
[----:B------:R1:W-:Y:S01]  /*b9950*/  @P0 STG.E desc[UR60][R4.64], R19 ;  /* 0x0000001304000986 */ /* 0x0003e2000c10193c */
        /* <DEDUP_REMOVED lines=9> */
[----:B------:R-:W-:Y:S01]  /*b99f0*/  IMAD.WIDE R4, R123, 0x4, R104 ;  /* 0x000000047b047825 */ /* 0x000fe200078e0268 */
[----:B------:R-:W-:Y:S02]  /*b9a00*/  LOP3.LUT P3, RZ, R97, 0x2000, RZ, 0xc0, !PT ;  /* 0x0000200061ff7812 */ /* 0x000fe4000786c0ff */
[----:B------:R-:W4:Y:S04]  /*b9a10*/  LDL.LU R114, [R1+0xc54] ;  /* 0x000c540001727983 */ /* 0x000f280000300800 */
[----:B------:R-:W4:Y:S04]  /*b9a20*/  LDL.LU R123, [R1+0x1850] ;  /* 0x00185000017b7983 */ /* 0x000f280000300800 */
[----:B---3--:R2:W-:Y:S01]  /*b9a30*/  @P0 STG.E desc[UR60][R4.64], R7 ;  /* 0x0000000704000986 */ /* 0x0085e2000c10193c */
[----:B------:R-:W-:Y:S01]  /*b9a40*/  ISETP.LT.AND P0, PT, R122, UR4, !P3 ;  /* 0x000000047a007c0c */ /* 0x000fe2000df01270 */
[----:B--2---:R-:W-:-:S02]  /*b9a50*/  IMAD.WIDE R4, R112, 0x4, R110 ;  /* 0x0000000470047825 */ /* 0x004fc400078e026e */
[----:B------:R-:W2:Y:S10]  /*b9a60*/  LDL.LU R7, [R1+0xc44] ;  /* 0x000c440001077983 */ /* 0x000eb40000300800 */
[----:B------:R1:W-:Y:S01]  /*b9a70*/  @P0 STG.E desc[UR60][R4.64], R113 ;  /* 0x0000007104000986 */ /* 0x0003e2000c10193c */
[----:B------:R-:W-:Y:S01]  /*b9a80*/  ISETP.LT.AND P0, PT, R252, UR4, !P3 ;  /* 0x00000004fc007c0c */ /* 0x000fe2000df01270 */
[----:B-1----:R-:W-:-:S12]  /*b9a90*/  IMAD.WIDE R4, R112, 0x4, R108 ;  /* 0x0000000470047825 */ /* 0x002fd800078e026c */
[----:B----4-:R1:W-:Y:S04]  /*b9aa0*/  @P0 STG.E desc[UR60][R4.64], R155 ;  /* 0x0000009b04000986 */ /* 0x0103e8000c10193c */
[----:B-1----:R-:W3:Y:S01]  /*b9ab0*/  LDL.LU R155, [R1+0xc14] ;  /* 0x000c1400019b7983 */ /* 0x002ee20000300800 */
        /* <DEDUP_REMOVED lines=22> */
[----:B------:R-:W-:Y:S02]  /*b9c20*/  ISETP.LT.AND P0, PT, R153, UR4, !P4 ;  /* 0x0000000499007c0c */ /* 0x000fe4000e701270 */
[----:B------:R-:W-:Y:S01]  /*b9c30*/  LOP3.LUT P5, RZ, R97, 0x20000, RZ, 0xc0, !PT ;  /* 0x0002000061ff7812 */ /* 0x000fe200078ac0ff */
[----:B-1----:R-:W-:Y:S01]  /*b9c40*/  IMAD.WIDE R4, R154, 0x4, R104 ;  /* 0x000000049a047825 */ /* 0x002fe200078e0268 */
[----:B------:R-:W4:Y:S04]  /*b9c50*/  LDL.LU R114, [R1+0xc58] ;  /* 0x000c580001727983 */ /* 0x000f280000300800 */
[----:B------:R-:W4:Y:S05]  /*b9c60*/  LDL.LU R154, [R1+0x1858] ;  /* 0x00185800019a7983 */ /* 0x000f2a0000300800 */
[----:B--2---:R1:W-:Y:S01]  /*b9c70*/  @P0 STG.E desc[UR60][R4.64], R7 ;  /* 0x0000000704000986 */ /* 0x0043e2000c10193c */
[----:B------:R-:W-:Y:S01]  /*b9c80*/  ISETP.LT.AND P0, PT, R122, UR4, !P5 ;  /* 0x000000047a007c0c */ /* 0x000fe2000ef01270 */
[----:B-1----:R-:W-:-:S12]  /*b9c90*/  IMAD.WIDE R4, R123, 0x4, R110 ;  /* 0x000000047b047825 */ /* 0x002fd800078e026e */
[----:B---3--:R1:W-:Y:S04]  /*b9ca0*/  @P0 STG.E desc[UR60][R4.64], R155 ;  /* 0x0000009b04000986 */ /* 0x0083e8000c10193c */
[----:B-1----:R-:W2:Y:S01]  /*b9cb0*/  LDL.LU R155, [R1+0xc48] ;  /* 0x000c4800019b7983 */ /* 0x002ea20000300800 */
[----:B------:R-:W-:Y:S01]  /*b9cc0*/  ISETP.LT.AND P0, PT, R252, UR4, !P5 ;  /* 0x00000004fc007c0c */ /* 0x000fe2000ef01270 */
[----:B------:R-:W-:-:S12]  /*b9cd0*/  IMAD.WIDE R4, R123, 0x4, R108 ;  /* 0x000000047b047825 */ /* 0x000fd800078e026c */
[----:B----4-:R1:W-:Y:S01]  /*b9ce0*/  @P0 STG.E desc[UR60][R4.64], R113 ;  /* 0x0000007104000986 */ /* 0x0103e2000c10193c */
[----:B------:R-:W-:-:S03]  /*b9cf0*/  ISETP.LT.AND P0, PT, R152, UR4, !P5 ;  /* 0x0000000498007c0c */ /* 0x000fc6000ef01270 */
[----:B-1----:R-:W3:Y:S01]  /*b9d00*/  LDL.LU R113, [R1+0xc18] ;  /* 0x000c180001717983 */ /* 0x002ee20000300800 */
[----:B------:R-:W-:-:S09]  /*b9d10*/  IMAD.WIDE R4, R123, 0x4, R106 ;  /* 0x000000047b047825 */ /* 0x000fd200078e026a */
        /* <DEDUP_REMOVED lines=9> */
[----:B-1----:R-:W-:-:S12]  /*b9db0*/  IMAD.WIDE R4, R112, 0x4, R110 ;  /* 0x0000000470047825 */ /* 0x002fd800078e026e */
[----:B------:R1:W-:Y:S01]  /*b9dc0*/  @P0 STG.E desc[UR60][R4.64], R103 ;  /* 0x0000006704000986 */ /* 0x0003e2000c10193c */
        /* <DEDUP_REMOVED lines=8> */
[----:B------:R1:W-:Y:S01]  /*b9e50*/  @P0 STG.E desc[UR60][R4.64], R114 ;  /* 0x0000007204000986 */ /* 0x0003e2000c10193c */
[----:B------:R-:W-:-:S03]  /*b9e60*/  ISETP.LT.AND P0, PT, R153, UR4, !P6 ;  /* 0x0000000499007c0c */ /* 0x000fc6000f701270 */
[----:B-1----:R-:W4:Y:S01]  /*b9e70*/  LDL.LU R114, [R1+0xc5c] ;  /* 0x000c5c0001727983 */ /* 0x002f220000300800 */
[----:B------:R-:W-:-:S03]  /*b9e80*/  IMAD.WIDE R4, R112, 0x4, R104 ;  /* 0x0000000470047825 */ /* 0x000fc600078e0268 */
[----:B------:R-:W4:Y:S01]  /*b9e90*/  LDL.LU R112, [R1+0x1860] ;  /* 0x0018600001707983 */ /* 0x000f220000300800 */
[----:B------:R-:W-:-:S05]  /*b9ea0*/  LOP3.LUT P1, RZ, R2, 0x4000000, RZ, 0xc0, !PT ;  /* 0x0400000002ff7812 */ /* 0x000fca000782c0ff */
[----:B--2---:R1:W-:Y:S04]  /*b9eb0*/  @P0 STG.E desc[UR60][R4.64], R155 ;  /* 0x0000009b04000986 */ /* 0x0043e8000c10193c */
[----:B-1----:R-:W2:Y:S01]  /*b9ec0*/  LDL.LU R155, [R1+0xc4c] ;  /* 0x000c4c00019b7983 */ /* 0x002ea20000300800 */
[----:B------:R-:W-:Y:S01]  /*b9ed0*/  ISETP.LT.AND P0, PT, R122, UR4, !P1 ;  /* 0x000000047a007c0c */ /* 0x000fe2000cf01270 */
[----:B------:R-:W-:-:S12]  /*b9ee0*/  IMAD.WIDE R4, R154, 0x4, R110 ;  /* 0x000000049a047825 */ /* 0x000fd800078e026e */
[----:B---3--:R1:W-:Y:S01]  /*b9ef0*/  @P0 STG.E desc[UR60][R4.64], R113 ;  /* 0x0000007104000986 */ /* 0x0083e2000c10193c */
[----:B------:R-:W-:-:S03]  /*b9f00*/  ISETP.LT.AND P0, PT, R252, UR4, !P1 ;  /* 0x00000004fc007c0c */ /* 0x000fc6000cf01270 */
[----:B-1----:R-:W3:Y:S01]  /*b9f10*/  LDL.LU R113, [R1+0xc1c] ;  /* 0x000c1c0001717983 */ /* 0x002ee20000300800 */
[----:B------:R-:W-:-:S09]  /*b9f20*/  IMAD.WIDE R4, R154, 0x4, R108 ;  /* 0x000000049a047825 */ /* 0x000fd200078e026c */
[----:B----4-:R1:W-:Y:S01]  /*b9f30*/  @P0 STG.E desc[UR60][R4.64], R6 ;  /* 0x0000000604000986 */ /* 0x0103e2000c10193c */
[----:B------:R-:W-:-:S03]  /*b9f40*/  ISETP.LT.AND P0, PT, R152, UR4, !P1 ;  /* 0x0000000498007c0c */ /* 0x000fc6000cf01270 */
[----:B-1----:R-:W4:Y:S01]  /*b9f50*/  LDL.LU R6, [R1+0xc0c] ;  /* 0x000c0c0001067983 */ /* 0x002f220000300800 */
[----:B------:R-:W-:-:S09]  /*b9f60*/  IMAD.WIDE R4, R154, 0x4, R106 ;  /* 0x000000049a047825 */ /* 0x000fd200078e026a */
[----:B------:R1:W-:Y:S02]  /*b9f70*/  @P0 STG.E desc[UR60][R4.64], R123 ;  /* 0x0000007b04000986 */ /* 0x0003e4000c10193c */
[----:B-1----:R-:W-:Y:S02]  /*b9f80*/  IMAD.WIDE R4, R154, 0x4, R104 ;  /* 0x000000049a047825 */ /* 0x002fe400078e0268 */
[----:B------:R-:W4:Y:S01]  /*b9f90*/  LDL.LU R154, [R1+0xbfc] ;  /* 0x000bfc00019a7983 */ /* 0x000f220000300800 */
[----:B------:R-:W-:Y:S02]  /*b9fa0*/  ISETP.LT.AND P1, PT, R153, UR4, !P1 ;  /* 0x0000000499007c0c */ /* 0x000fe4000cf21270 */
[----:B------:R-:W-:Y:S01]  /*b9fb0*/  LOP3.LUT P2, RZ, R2, 0x2000000, RZ, 0xc0, !PT ;  /* 0x0200000002ff7812 */ /* 0x000fe2000784c0ff */
[----:B------:R-:W4:Y:S03]  /*b9fc0*/  LDL.LU R123, [R1+0x1864] ;  /* 0x00186400017b7983 */ /* 0x000f260000300800 */
[----:B------:R-:W-:-:S07]  /*b9fd0*/  ISETP.LT.AND P0, PT, R122, UR4, !P2 ;  /* 0x000000047a007c0c */ /* 0x000fce000d701270 */
[----:B------:R1:W-:Y:S02]  /*b9fe0*/  @P1 STG.E desc[UR60][R4.64], R103 ;  /* 0x0000006704001986 */ /* 0x0003e4000c10193c */
[C---:B-1----:R-:W-:Y:S02]  /*b9ff0*/  IMAD.WIDE R4, R7.reuse, 0x4, R110 ;  /* 0x0000000407047825 */ /* 0x042fe400078e026e */
[----:B------:R-:W4:Y:S04]  /*ba000*/  LDL.LU R103, [R1+0x33c] ;  /* 0x00033c0001677983 */ /* 0x000f280000300800 */
[----:B------:R1:W-:Y:S01]  /*ba010*/  @P0 STG.E desc[UR60][R4.64], R115 ;  /* 0x0000007304000986 */ /* 0x0003e2000c10193c */
[----:B------:R-:W-:Y:S01]  /*ba020*/  ISETP.LT.AND P0, PT, R252, UR4, !P2 ;  /* 0x00000004fc007c0c */ /* 0x000fe2000d701270 */
[----:B-1----:R-:W-:-:S12]  /*ba030*/  IMAD.WIDE R4, R7, 0x4, R108 ;  /* 0x0000000407047825 */ /* 0x002fd800078e026c */
[----:B------:R1:W-:Y:S01]  /*ba040*/  @P0 STG.E desc[UR60][R4.64], R19 ;  /* 0x0000001304000986 */ /* 0x0003e2000c10193c */
[----:B------:R-:W-:-:S03]  /*ba050*/  ISETP.LT.AND P0, PT, R152, UR4, !P2 ;  /* 0x0000000498007c0c */ /* 0x000fc6000d701270 */
[----:B-1----:R-:W4:Y:S01]  /*ba060*/  LDL.LU R19, [R1+0xd00] ;  /* 0x000d000001137983 */ /* 0x002f220000300800 */
[----:B------:R-:W-:Y:S01]  /*ba070*/  IMAD.WIDE R4, R7, 0x4, R106 ;  /* 0x0000000407047825 */ /* 0x000fe200078e026a */
[----:B------:R-:W-:-:S08]  /*ba080*/  ISETP.LT.AND P2, PT, R153, UR4, !P2 ;  /* 0x0000000499007c0c */ /* 0x000fd0000d741270 */
[----:B------:R1:W-:Y:S04]  /*ba090*/  @P0 STG.E desc[UR60][R4.64], R114 ;  /* 0x0000007204000986 */ /* 0x0003e8000c10193c */
[----:B-1----:R-:W4:Y:S01]  /*ba0a0*/  LDL.LU R114, [R1+0xcf0] ;  /* 0x000cf00001727983 */ /* 0x002f220000300800 */
[----:B------:R-:W-:Y:S01]  /*ba0b0*/  IMAD.WIDE R4, R7, 0x4, R104 ;  /* 0x0000000407047825 */ /* 0x000fe200078e0268 */
[----:B------:R-:W-:-:S04]  /*ba0c0*/  LOP3.LUT P5, RZ, R98, 0x10000, RZ, 0xc0, !PT ;  /* 0x0001000062ff7812 */ /* 0x000fc800078ac0ff */
[----:B------:R-:W-:Y:S01]  /*ba0d0*/  ISETP.LT.AND P0, PT, R122, UR4, !P5 ;  /* 0x000000047a007c0c */ /* 0x000fe2000ef01270 */
[----:B--2---:R1:W-:Y:S04]  /*ba0e0*/  @P2 STG.E desc[UR60][R4.64], R155 ;  /* 0x0000009b04002986 */ /* 0x0043e8000c10193c */
[----:B-1----:R-:W2:Y:S01]  /*ba0f0*/  LDL.LU R155, [R1+0xce0] ;  /* 0x000ce000019b7983 */ /* 0x002ea20000300800 */
[----:B------:R-:W-:-:S03]  /*ba100*/  IMAD.WIDE R4, R112, 0x4, R110 ;  /* 0x0000000470047825 */ /* 0x000fc600078e026e */
[----:B------:R-:W2:Y:S04]  /*ba110*/  LDL.LU R7, [R1+0xcd0] ;  /* 0x000cd00001077983 */ /* 0x000ea80000300800 */
[----:B---3--:R1:W-:Y:S01]  /*ba120*/  @P0 STG.E desc[UR60][R4.64], R113 ;  /* 0x0000007104000986 */ /* 0x0083e2000c10193c */
[----:B------:R-:W-:Y:S01]  /*ba130*/  ISETP.LT.AND P0, PT, R252, UR4, !P5 ;  /* 0x00000004fc007c0c */ /* 0x000fe2000ef01270 */
[----:B-1----:R-:W-:Y:S02]  /*ba140*/  IMAD.WIDE R4, R112, 0x4, R108 ;  /* 0x0000000470047825 */ /* 0x002fe400078e026c */
[----:B------:R-:W3:Y:S10]  /*ba150*/  LDL.LU R113, [R1+0x1868] ;  /* 0x0018680001717983 */ /* 0x000ef40000300800 */
[----:B----4-:R1:W-:Y:S01]  /*ba160*/  @P0 STG.E desc[UR60][R4.64], R6 ;  /* 0x0000000604000986 */ /* 0x0103e2000c10193c */
        /* <DEDUP_REMOVED lines=20> */
[----:B-1----:R-:W-:Y:S01]  /*ba2b0*/  IMAD.WIDE R4, R123, 0x4, R106 ;  /* 0x000000047b047825 */ /* 0x002fe200078e026a */
[----:B------:R-:W-:-:S11]  /*ba2c0*/  LOP3.LUT P6, RZ, R98, 0x80000, RZ, 0xc0, !PT ;  /* 0x0008000062ff7812 */ /* 0x000fd600078cc0ff */
[----:B--2---:R1:W-:Y:S04]  /*ba2d0*/  @P0 STG.E desc[UR60][R4.64], R155 ;  /* 0x0000009b04000986 */ /* 0x0043e8000c10193c */
[----:B-1----:R-:W2:Y:S04]  /*ba2e0*/  LDL.LU R155, [R1+0xcf4] ;  /* 0x000cf400019b7983 */ /* 0x002ea80000300800 */
[----:B------:R-:W2:Y:S01]  /*ba2f0*/  LDL.LU R114, [R1+0xce4] ;  /* 0x000ce40001727983 */ /* 0x000ea20000300800 */
[----:B------:R-:W-:Y:S01]  /*ba300*/  ISETP.LT.AND P0, PT, R153, UR4, !P1 ;  /* 0x0000000499007c0c */ /* 0x000fe2000cf01270 */
[----:B------:R-:W-:-:S02]  /*ba310*/  IMAD.WIDE R4, R123, 0x4, R104 ;  /* 0x000000047b047825 */ /* 0x000fc400078e0268 */
[----:B------:R-:W2:Y:S10]  /*ba320*/  LDL.LU R123, [R1+0x1870] ;  /* 0x00187000017b7983 */ /* 0x000eb40000300800 */
[----:B------:R1:W-:Y:S01]  /*ba330*/  @P0 STG.E desc[UR60][R4.64], R7 ;  /* 0x0000000704000986 */ /* 0x0003e2000c10193c */
[----:B------:R-:W-:-:S03]  /*ba340*/  ISETP.LT.AND P0, PT, R122, UR4, !P6 ;  /* 0x000000047a007c0c */ /* 0x000fc6000f701270 */
[----:B-1----:R-:W2:Y:S01]  /*ba350*/  LDL.LU R7, [R1+0xcd4] ;  /* 0x000cd40001077983 */ /* 0x002ea20000300800 */
[----:B---3--:R-:W-:-:S09]  /*ba360*/  IMAD.WIDE R4, R113, 0x4, R110 ;  /* 0x0000000471047825 */ /* 0x008fd200078e026e */
[----:B----4-:R1:W-:Y:S01]  /*ba370*/  @P0 STG.E desc[UR60][R4.64], R6 ;  /* 0x0000000604000986 */ /* 0x0103e2000c10193c */
[----:B------:R-:W-:-:S03]  /*ba380*/  ISETP.LT.AND P0, PT, R252, UR4, !P6 ;  /* 0x00000004fc007c0c */ /* 0x000fc6000f701270 */
[----:B-1----:R-:W3:Y:S01]  /*ba390*/  LDL.LU R6, [R1+0xcc4] ;  /* 0x000cc40001067983 */ /* 0x002ee20000300800 */
        /* <DEDUP_REMOVED lines=19> */
[----:B------:R-:W-:-:S08]  /*ba4d0*/  LOP3.LUT P5, RZ, R98, 0x2000000, RZ, 0xc0, !PT ;  /* 0x0200000062ff7812 */ /* 0x000fd000078ac0ff */
[----:B--2---:R1:W-:Y:S01]  /*ba4e0*/  @P0 STG.E desc[UR60][R4.64], R155 ;  /* 0x0000009b04000986 */ /* 0x0043e2000c10193c */
[----:B------:R-:W-:-:S03]  /*ba4f0*/  ISETP.LT.AND P0, PT, R152, UR4, !P2 ;  /* 0x0000000498007c0c */ /* 0x000fc6000d701270 */
[----:B-1----:R-:W2:Y:S01]  /*ba500*/  LDL.LU R155, [R1+0xcf8] ;  /* 0x000cf800019b7983 */ /* 0x002ea20000300800 */
[----:B------:R-:W-:-:S09]  /*ba510*/  IMAD.WIDE R4, R103, 0x4, R106 ;  /* 0x0000000467047825 */ /* 0x000fd200078e026a */
[----:B------:R1:W-:Y:S04]  /*ba520*/  @P0 STG.E desc[UR60][R4.64], R114 ;  /* 0x0000007204000986 */ /* 0x0003e8000c10193c */
[----:B-1----:R-:W2:Y:S01]  /*ba530*/  LDL.LU R114, [R1+0xce8] ;  /* 0x000ce80001727983 */ /* 0x002ea20000300800 */
[----:B------:R-:W-:Y:S01]  /*ba540*/  ISETP.LT.AND P0, PT, R153, UR4, !P2 ;  /* 0x0000000499007c0c */ /* 0x000fe2000d701270 */
[----:B------:R-:W-:Y:S02]  /*ba550*/  IMAD.WIDE R4, R103, 0x4, R104 ;  /* 0x0000000467047825 */ /* 0x000fe400078e0268 */
[----:B------:R-:W2:Y:S10]  /*ba560*/  LDL.LU R103, [R1+0x1878] ;  /* 0x0018780001677983 */ /* 0x000eb40000300800 */
[----:B------:R1:W-:Y:S01]  /*ba570*/  @P0 STG.E desc[UR60][R4.64], R7 ;  /* 0x0000000704000986 */ /* 0x0003e2000c10193c */
[----:B------:R-:W-:Y:S01]  /*ba580*/  ISETP.LT.AND P0, PT, R122, UR4, !P5 ;  /* 0x000000047a007c0c */ /* 0x000fe2000ef01270 */
[----:B-1----:R-:W-:-:S02]  /*ba590*/  IMAD.WIDE R4, R123, 0x4, R110 ;  /* 0x000000047b047825 */ /* 0x002fc400078e026e */
[----:B------:R-:W2:Y:S10]  /*ba5a0*/  LDL.LU R7, [R1+0xcd8] ;  /* 0x000cd80001077983 */ /* 0x000eb40000300800 */
[----:B---3--:R1:W-:Y:S01]  /*ba5b0*/  @P0 STG.E desc[UR60][R4.64], R6 ;  /* 0x0000000604000986 */ /* 0x0083e2000c10193c */
[----:B------:R-:W-:Y:S01]  /*ba5c0*/  ISETP.LT.AND P0, PT, R252, UR4, !P5 ;  /* 0x00000004fc007c0c */ /* 0x000fe2000ef01270 */
[----:B-1----:R-:W-:-:S12]  /*ba5d0*/  IMAD.WIDE R4, R123, 0x4, R108 ;  /* 0x000000047b047825 */ /* 0x002fd800078e026c */
[----:B----4-:R1:W-:Y:S04]  /*ba5e0*/  @P0 STG.E desc[UR60][R4.64], R154 ;  /* 0x0000009a04000986 */ /* 0x0103e8000c10193c */
[----:B-1----:R-:W3:Y:S01]  /*ba5f0*/  LDL.LU R154, [R1+0xcc8] ;  /* 0x000cc800019a7983 */ /* 0x002ee20000300800 */
[----:B------:R-:W-:-:S03]  /*ba600*/  ISETP.LT.AND P0, PT, R152, UR4, !P5 ;  /* 0x0000000498007c0c */ /* 0x000fc6000ef01270 */
[----:B------:R-:W4:Y:S01]  /*ba610*/  LDL.LU R6, [R1+0xcb8] ;  /* 0x000cb80001067983 */ /* 0x000f220000300800 */
[----:B------:R-:W-:-:S09]  /*ba620*/  IMAD.WIDE R4, R123, 0x4, R106 ;  /* 0x000000047b047825 */ /* 0x000fd200078e026a */
[----:B------:R1:W-:Y:S02]  /*ba630*/  @P0 STG.E desc[UR60][R4.64], R112 ;  /* 0x0000007004000986 */ /* 0x0003e4000c10193c */
[----:B-1----:R-:W-:Y:S02]  /*ba640*/  IMAD.WIDE R4, R123, 0x4, R104 ;  /* 0x000000047b047825 */ /* 0x002fe400078e0268 */
[----:B------:R-:W4:Y:S01]  /*ba650*/  LDL.LU R123, [R1+0xca8] ;  /* 0x000ca800017b7983 */ /* 0x000f220000300800 */
[----:B------:R-:W-:Y:S02]  /*ba660*/  ISETP.LT.AND P0, PT, R153, UR4, !P5 ;  /* 0x0000000499007c0c */ /* 0x000fe4000ef01270 */
        /* <DEDUP_REMOVED lines=18> */
[----:B------:R-:W-:Y:S01]  /*ba790*/  LOP3.LUT P6, RZ, R98, 0x10000000, RZ, 0xc0, !PT ;  /* 0x1000000062ff7812 */ /* 0x000fe200078cc0ff */
[----:B------:R-:W2:Y:S10]  /*ba7a0*/  LDL.LU R19, [R1+0x1880] ;  /* 0x0018800001137983 */ /* 0x000eb40000300800 */
[----:B------:R1:W-:Y:S01]  /*ba7b0*/  @P0 STG.E desc[UR60][R4.64], R7 ;  /* 0x0000000704000986 */ /* 0x0003e2000c10193c */
[----:B------:R-:W-:Y:S01]  /*ba7c0*/  ISETP.LT.AND P0, PT, R122, UR4, !P6 ;  /* 0x000000047a007c0c */ /* 0x000fe2000f701270 */
[----:B-1----:R-:W-:-:S12]  /*ba7d0*/  IMAD.WIDE R4, R103, 0x4, R110 ;  /* 0x0000000467047825 */ /* 0x002fd800078e026e */
[----:B---3--:R1:W-:Y:S01]  /*ba7e0*/  @P0 STG.E desc[UR60][R4.64], R154 ;  /* 0x0000009a04000986 */ /* 0x0083e2000c10193c */
[----:B------:R-:W-:-:S03]  /*ba7f0*/  ISETP.LT.AND P0, PT, R252, UR4, !P6 ;  /* 0x00000004fc007c0c */ /* 0x000fc6000f701270 */
[----:B-1----:R-:W3:Y:S01]  /*ba800*/  LDL.LU R154, [R1+0xcdc] ;  /* 0x000cdc00019a7983 */ /* 0x002ee20000300800 */
[----:B------:R-:W-:-:S03]  /*ba810*/  IMAD.WIDE R4, R103, 0x4, R108 ;  /* 0x0000000467047825 */ /* 0x000fc600078e026c */
[----:B------:R-:W3:Y:S06]  /*ba820*/  LDL.LU R7, [R1+0xccc] ;  /* 0x000ccc0001077983 */ /* 0x000eec0000300800 */
[----:B----4-:R1:W-:Y:S01]  /*ba830*/  @P0 STG.E desc[UR60][R4.64], R6 ;  /* 0x0000000604000986 */ /* 0x0103e2000c10193c */
[----:B------:R-:W-:Y:S01]  /*ba840*/  ISETP.LT.AND P0, PT, R152, UR4, !P6 ;  /* 0x0000000498007c0c */ /* 0x000fe2000f701270 */
[----:B-1----:R-:W-:-:S12]  /*ba850*/  IMAD.WIDE R4, R103, 0x4, R106 ;  /* 0x0000000467047825 */ /* 0x002fd800078e026a */
        /* <DEDUP_REMOVED lines=23> */
[----:B------:R-:W-:-:S11]  /*ba9d0*/  LOP3.LUT P1, RZ, R99, 0x2, RZ, 0xc0, !PT ;  /* 0x0000000263ff7812 */ /* 0x000fd6000782c0ff */
[----:B---3--:R1:W-:Y:S01]  /*ba9e0*/  @P0 STG.E desc[UR60][R4.64], R154 ;  /* 0x0000009a04000986 */ /* 0x0083e2000c10193c */
[----:B------:R-:W-:-:S03]  /*ba9f0*/  ISETP.LT.AND P0, PT, R122, UR4, !P1 ;  /* 0x000000047a007c0c */ /* 0x000fc6000cf01270 */
[----:B-1----:R-:W3:Y:S04]  /*baa00*/  LDL.LU R154, [R1+0x1888] ;  /* 0x00188800019a7983 */ /* 0x002ee80000300800 */
[----:B------:R-:W3:Y:S01]  /*baa10*/  LDL.LU R115, [R1+0xd50] ;  /* 0x000d500001737983 */ /* 0x000ee20000300800 */
[----:B------:R-:W-:-:S05]  /*baa20*/  IMAD.WIDE R4, R19, 0x4, R110 ;  /* 0x0000000413047825 */ /* 0x000fca00078e026e */
[----:B------:R1:W-:Y:S01]  /*baa30*/  @P0 STG.E desc[UR60][R4.64], R7 ;  /* 0x0000000704000986 */ /* 0x0003e2000c10193c */
[----:B------:R-:W-:-:S03]  /*baa40*/  ISETP.LT.AND P0, PT, R252, UR4, !P1 ;  /* 0x00000004fc007c0c */ /* 0x000fc6000cf01270 */
[----:B-1----:R-:W3:Y:S01]  /*baa50*/  LDL.LU R7, [R1+0xd20] ;  /* 0x000d200001077983 */ /* 0x002ee20000300800 */
[----:B------:R-:W-:-:S09]  /*baa60*/  IMAD.WIDE R4, R19, 0x4, R108 ;  /* 0x0000000413047825 */ /* 0x000fd200078e026c */
[----:B----4-:R1:W-:Y:S04]  /*baa70*/  @P0 STG.E desc[UR60][R4.64], R123 ;  /* 0x0000007b04000986 */ /* 0x0103e8000c10193c */
[----:B-1----:R-:W4:Y:S01]  /*baa80*/  LDL.LU R123, [R1+0xd10] ;  /* 0x000d1000017b7983 */ /* 0x002f220000300800 */
[----:B------:R-:W-:Y:S01]  /*baa90*/  ISETP.LT.AND P0, PT, R152, UR4, !P1 ;  /* 0x0000000498007c0c */ /* 0x000fe2000cf01270 */
[----:B------:R-:W-:Y:S01]  /*baaa0*/  IMAD.WIDE R4, R19, 0x4, R106 ;  /* 0x0000000413047825 */ /* 0x000fe200078e026a */
[----:B------:R-:W-:-:S11]  /*baab0*/  LOP3.LUT P2, RZ, R99, 0x8, RZ, 0xc0, !PT ;  /* 0x0000000863ff7812 */ /* 0x000fd6000784c0ff */
[----:B------:R1:W-:Y:S01]  /*baac0*/  @P0 STG.E desc[UR60][R4.64], R6 ;  /* 0x0000000604000986 */ /* 0x0003e2000c10193c */
[----:B------:R-:W-:-:S03]  /*baad0*/  ISETP.LT.AND P0, PT, R153, UR4, !P1 ;  /* 0x0000000499007c0c */ /* 0x000fc6000cf01270 */
[----:B-1----:R-:W4:Y:S01]  /*baae0*/  LDL.LU R6, [R1+0xc60] ;  /* 0x000c600001067983 */ /* 0x002f220000300800 */
[----:B------:R-:W-:-:S09]  /*baaf0*/  IMAD.WIDE R4, R19, 0x4, R104 ;  /* 0x0000000413047825 */ /* 0x000fd200078e0268 */
[----:B--2---:R1:W-:Y:S01]  /*bab00*/  @P0 STG.E desc[UR60][R4.64], R155 ;  /* 0x0000009b04000986 */ /* 0x0043e2000c10193c */
[----:B------:R-:W-:-:S03]  /*bab10*/  ISETP.LT.AND P0, PT, R122, UR4, !P2 ;  /* 0x000000047a007c0c */ /* 0x000fc6000d701270 */
[----:B-1----:R-:W2:Y:S04]  /*bab20*/  LDL.LU R155, [R1+0x1898] ;  /* 0x00189800019b7983 */ /* 0x002ea80000300800 */
[----:B------:R-:W2:Y:S01]  /*bab30*/  LDL.LU R19, [R1+0x320] ;  /* 0x0003200001137983 */ /* 0x000ea20000300800 */
[----:B------:R-:W-:-:S05]  /*bab40*/  IMAD.WIDE R4, R103, 0x4, R110 ;  /* 0x0000000467047825 */ /* 0x000fca00078e026e */
[----:B------:R1:W-:Y:S01]  /*bab50*/  @P0 STG.E desc[UR60][R4.64], R114 ;  /* 0x0000007204000986 */ /* 0x0003e2000c10193c */
[----:B------:R-:W-:-:S03]  /*bab60*/  ISETP.LT.AND P0, PT, R252, UR4, !P2 ;  /* 0x00000004fc007c0c */ /* 0x000fc6000d701270 */
[----:B-1----:R-:W2:Y:S01]  /*bab70*/  LDL.LU R114, [R1+0xdf4] ;  /* 0x000df40001727983 */ /* 0x002ea20000300800 */
[----:B------:R-:W-:-:S09]  /*bab80*/  IMAD.WIDE R4, R103, 0x4, R108 ;  /* 0x0000000467047825 */ /* 0x000fd200078e026c */
[----:B------:R1:W-:Y:S01]  /*bab90*/  @P0 STG.E desc[UR60][R4.64], R113 ;  /* 0x0000007104000986 */ /* 0x0003e2000c10193c */
[----:B------:R-:W-:-:S03]  /*baba0*/  ISETP.LT.AND P0, PT, R152, UR4, !P2 ;  /* 0x0000000498007c0c */ /* 0x000fc6000d701270 */
[----:B-1----:R-:W2:Y:S01]  /*babb0*/  LDL.LU R113, [R1+0xdc4] ;  /* 0x000dc40001717983 */ /* 0x002ea20000300800 */
[----:B------:R-:W-:-:S09]  /*babc0*/  IMAD.WIDE R4, R103, 0x4, R106 ;  /* 0x0000000467047825 */ /* 0x000fd200078e026a */
[----:B------:R1:W-:Y:S02]  /*babd0*/  @P0 STG.E desc[UR60][R4.64], R112 ;  /* 0x0000007004000986 */ /* 0x0003e4000c10193c */
[----:B-1----:R-:W-:Y:S02]  /*babe0*/  IMAD.WIDE R4, R103, 0x4, R104 ;  /* 0x0000000467047825 */ /* 0x002fe400078e0268 */
[----:B------:R-:W2:Y:S01]  /*babf0*/  LDL.LU R103, [R1+0xda4] ;  /* 0x000da40001677983 */ /* 0x000ea20000300800 */
[----:B------:R-:W-:Y:S02]  /*bac00*/  ISETP.LT.AND P0, PT, R153, UR4, !P2 ;  /* 0x0000000499007c0c */ /* 0x000fe4000d701270 */
[----:B------:R-:W-:Y:S01]  /*bac10*/  LOP3.LUT P6, RZ, R99, 0x20, RZ, 0xc0, !PT ;  /* 0x0000002063ff7812 */ /* 0x000fe200078cc0ff */
        /* <DEDUP_REMOVED lines=8> */
[----:B----4-:R1:W-:Y:S04]  /*baca0*/  @P0 STG.E desc[UR60][R4.64], R123 ;  /* 0x0000007b04000986 */ /* 0x0103e8000c10193c */
        /* <DEDUP_REMOVED lines=24> */
[----:B------:R-:W-:Y:S01]  /*bae30*/  ISETP.LT.AND P0, PT, R153, UR4, !P5 ;  /* 0x0000000499007c0c */ /* 0x000fe2000ef01270 */
[----:B------:R-:W-:Y:S01]  /*bae40*/  IMAD.WIDE R4, R155, 0x4, R104 ;  /* 0x000000049b047825 */ /* 0x000fe200078e0268 */
[----:B------:R-:W-:Y:S01]  /*bae50*/  LOP3.LUT P1, RZ, R99, 0x200, RZ, 0xc0, !PT ;  /* 0x0000020063ff7812 */ /* 0x000fe2000782c0ff */
[----:B------:R-:W2:Y:S10]  /*bae60*/  LDL.LU R155, [R1+0x18b8] ;  /* 0x0018b800019b7983 */ /* 0x000eb40000300800 */
[----:B---3--:R1:W-:Y:S01]  /*bae70*/  @P0 STG.E desc[UR60][R4.64], R115 ;  /* 0x0000007304000986 */ /* 0x0083e2000c10193c */
[----:B------:R-:W-:Y:S01]  /*bae80*/  ISETP.LT.AND P0, PT, R122, UR4, !P1 ;  /* 0x000000047a007c0c */ /* 0x000fe2000cf01270 */
[----:B-1----:R-:W-:-:S12]  /*bae90*/  IMAD.WIDE R4, R112, 0x4, R110 ;  /* 0x0000000470047825 */ /* 0x002fd800078e026e */
[----:B----4-:R1:W-:Y:S04]  /*baea0*/  @P0 STG.E desc[UR60][R4.64], R123 ;  /* 0x0000007b04000986 */ /* 0x0103e8000c10193c */
[----:B-1----:R-:W3:Y:S01]  /*baeb0*/  LDL.LU R123, [R1+0xd58] ;  /* 0x000d5800017b7983 */ /* 0x002ee20000300800 */
[----:B------:R-:W-:Y:S01]  /*baec0*/  ISETP.LT.AND P0, PT, R252, UR4, !P1 ;  /* 0x00000004fc007c0c */ /* 0x000fe2000cf01270 */
[----:B------:R-:W-:-:S12]  /*baed0*/  IMAD.WIDE R4, R112, 0x4, R108 ;  /* 0x0000000470047825 */ /* 0x000fd800078e026c */
        /* <DEDUP_REMOVED lines=9> */
[----:B------:R-:W4:Y:S04]  /*baf70*/  LDL.LU R112, [R1+0xc68] ;  /* 0x000c680001707983 */ /* 0x000f280000300800 */
[----:B------:R-:W4:Y:S04]  /*baf80*/  LDL.LU R115, [R1+0x18bc] ;  /* 0x0018bc0001737983 */ /* 0x000f280000300800 */
[----:B--2---:R1:W-:Y:S01]  /*baf90*/  @P0 STG.E desc[UR60][R4.64], R19 ;  /* 0x0000001304000986 */ /* 0x0043e2000c10193c */
[----:B------:R-:W-:Y:S01]  /*bafa0*/  ISETP.LT.AND P0, PT, R122, UR4, !P6 ;  /* 0x000000047a007c0c */ /* 0x000fe2000f701270 */
[----:B-1----:R-:W-:-:S12]  /*bafb0*/  IMAD.WIDE R4, R154, 0x4, R110 ;  /* 0x000000049a047825 */ /* 0x002fd800078e026e */
        /* <DEDUP_REMOVED lines=14> */
[----:B---3--:R1:W-:Y:S04]  /*bb0a0*/  @P0 STG.E desc[UR60][R4.64], R123 ;  /* 0x0000007b04000986 */ /* 0x0083e8000c10193c */
[----:B-1----:R-:W3:Y:S01]  /*bb0b0*/  LDL.LU R123, [R1+0xd5c] ;  /* 0x000d5c00017b7983 */ /* 0x002ee20000300800 */
[----:B------:R-:W-:-:S03]  /*bb0c0*/  LOP3.LUT P5, RZ, R99, 0x4000, RZ, 0xc0, !PT ;  /* 0x0000400063ff7812 */ /* 0x000fc600078ac0ff */
[----:B------:R-:W3:Y:S01]  /*bb0d0*/  LDL.LU R19, [R1+0xd2c] ;  /* 0x000d2c0001137983 */ /* 0x000ee20000300800 */
[----:B------:R-:W-:Y:S01]  /*bb0e0*/  ISETP.LT.AND P0, PT, R122, UR4, !P5 ;  /* 0x000000047a007c0c */ /* 0x000fe2000ef01270 */
[----:B------:R-:W-:-:S12]  /*bb0f0*/  IMAD.WIDE R4, R155, 0x4, R110 ;  /* 0x000000049b047825 */ /* 0x000fd800078e026e */
        /* <DEDUP_REMOVED lines=25> */
[----:B------:R-:W-:-:S12]  /*bb290*/  IMAD.WIDE R4, R115, 0x4, R106 ;  /* 0x0000000473047825 */ /* 0x000fd800078e026a */
[----:B------:R1:W-:Y:S01]  /*bb2a0*/  @P0 STG.E desc[UR60][R4.64], R116 ;  /* 0x0000007404000986 */ /* 0x0003e2000c10193c */
[----:B------:R-:W-:Y:S01]  /*bb2b0*/  ISETP.LT.AND P0, PT, R153, UR4, !P2 ;  /* 0x0000000499007c0c */ /* 0x000fe2000d701270 */
[----:B-1----:R-:W-:-:S12]  /*bb2c0*/  IMAD.WIDE R4, R115, 0x4, R104 ;  /* 0x0000000473047825 */ /* 0x002fd800078e0268 */
[----:B---3--:R1:W-:Y:S04]  /*bb2d0*/  @P0 STG.E desc[UR60][R4.64], R123 ;  /* 0x0000007b04000986 */ /* 0x0083e8000c10193c */
[----:B-1----:R-:W3:Y:S01]  /*bb2e0*/  LDL.LU R123, [R1+0x18dc] ;  /* 0x0018dc00017b7983 */ /* 0x002ee20000300800 */
[----:B------:R-:W-:-:S04]  /*bb2f0*/  LOP3.LUT P1, RZ, R99, 0x20000, RZ, 0xc0, !PT ;  /* 0x0002000063ff7812 */ /* 0x000fc8000782c0ff */
[----:B------:R-:W-:Y:S01]  /*bb300*/  ISETP.LT.AND P0, PT, R122, UR4, !P1 ;  /* 0x000000047a007c0c */ /* 0x000fe2000cf01270 */
[----:B------:R-:W-:-:S12]  /*bb310*/  IMAD.WIDE R4, R154, 0x4, R110 ;  /* 0x000000049a047825 */ /* 0x000fd800078e026e */
[----:B------:R1:W-:Y:S01]  /*bb320*/  @P0 STG.E desc[UR60][R4.64], R19 ;  /* 0x0000001304000986 */ /* 0x0003e2000c10193c */
[----:B------:R-:W-:Y:S01]  /*bb330*/  ISETP.LT.AND P0, PT, R252, UR4, !P1 ;  /* 0x00000004fc007c0c */ /* 0x000fe2000cf01270 */
[----:B-1----:R-:W-:-:S12]  /*bb340*/  IMAD.WIDE R4, R154, 0x4, R108 ;  /* 0x000000049a047825 */ /* 0x002fd800078e026c */
[----:B----4-:R1:W-:Y:S01]  /*bb350*/  @P0 STG.E desc[UR60][R4.64], R7 ;  /* 0x0000000704000986 */ /* 0x0103e2000c10193c */
[----:B------:R-:W-:Y:S01]  /*bb360*/  ISETP.LT.AND P0, PT, R152, UR4, !P1 ;  /* 0x0000000498007c0c */ /* 0x000fe2000cf01270 */
[----:B-1----:R-:W-:-:S12]  /*bb370*/  IMAD.WIDE R4, R154, 0x4, R106 ;  /* 0x000000049a047825 */ /* 0x002fd800078e026a */
[----:B------:R1:W-:Y:S01]  /*bb380*/  @P0 STG.E desc[UR60][R4.64], R6 ;  /* 0x0000000604000986 */ /* 0x0003e2000c10193c */
[----:B------:R-:W-:Y:S02]  /*bb390*/  ISETP.LT.AND P0, PT, R153, UR4, !P1 ;  /* 0x0000000499007c0c */ /* 0x000fe4000cf01270 */
[----:B------:R-:W-:Y:S01]  /*bb3a0*/  LOP3.LUT P6, RZ, R99, 0x100000, RZ, 0xc0, !PT ;  /* 0x0010000063ff7812 */ /* 0x000fe200078cc0ff */
[----:B-1----:R-:W-:Y:S02]  /*bb3b0*/  IMAD.WIDE R4, R154, 0x4, R104 ;  /* 0x000000049a047825 */ /* 0x002fe400078e0268 */
[----:B------:R-:W4:Y:S08]  /*bb3c0*/  LDL.LU R154, [R1+0x18ec] ;  /* 0x0018ec00019a7983 */ /* 0x000f300000300800 */
[----:B------:R1:W-:Y:S01]  /*bb3d0*/  @P0 STG.E desc[UR60][R4.64], R112 ;  /* 0x0000007004000986 */ /* 0x0003e2000c10193c */
[----:B------:R-:W-:-:S03]  /*bb3e0*/  ISETP.LT.AND P0, PT, R122, UR4, !P6 ;  /* 0x000000047a007c0c */ /* 0x000fc6000f701270 */
[----:B------:R-:W4:Y:S01]  /*bb3f0*/  LDL.LU R6, [R1+0xd34] ;  /* 0x000d340001067983 */ /* 0x000f220000300800 */
[----:B-1----:R-:W-:-:S03]  /*bb400*/  IMAD.WIDE R4, R155, 0x4, R110 ;  /* 0x000000049b047825 */ /* 0x002fc600078e026e */
[----:B------:R-:W4:Y:S06]  /*bb410*/  LDL.LU R112, [R1+0x314] ;  /* 0x0003140001707983 */ /* 0x000f2c0000300800 */
[----:B--2---:R1:W-:Y:S01]  /*bb420*/  @P0 STG.E desc[UR60][R4.64], R114 ;  /* 0x0000007204000986 */ /* 0x0043e2000c10193c */
[----:B------:R-:W-:Y:S01]  /*bb430*/  ISETP.LT.AND P0, PT, R252, UR4, !P6 ;  /* 0x00000004fc007c0c */ /* 0x000fe2000f701270 */
[----:B-1----:R-:W-:-:S12]  /*bb440*/  IMAD.WIDE R4, R155, 0x4, R108 ;  /* 0x000000049b047825 */ /* 0x002fd800078e026c */
[----:B------:R1:W-:Y:S01]  /*bb450*/  @P0 STG.E desc[UR60][R4.64], R113 ;  /* 0x0000007104000986 */ /* 0x0003e2000c10193c */
[----:B------:R-:W-:Y:S01]  /*bb460*/  ISETP.LT.AND P0, PT, R152, UR4, !P6 ;  /* 0x0000000498007c0c */ /* 0x000fe2000f701270 */
[----:B-1----:R-:W-:-:S12]  /*bb470*/  IMAD.WIDE R4, R155, 0x4, R106 ;  /* 0x000000049b047825 */ /* 0x002fd800078e026a */
[----:B------:R1:W-:Y:S04]  /*bb480*/  @P0 STG.E desc[UR60][R4.64], R103 ;  /* 0x0000006704000986 */ /* 0x0003e8000c10193c */
[----:B-1----:R-:W2:Y:S01]  /*bb490*/  LDL.LU R103, [R1+0x44] ;  /* 0x0000440001677983 */ /* 0x002ea20000300800 */
[----:B------:R-:W-:-:S03]  /*bb4a0*/  IMAD.WIDE R4, R155, 0x4, R104 ;  /* 0x000000049b047825 */ /* 0x000fc600078e0268 */
[----:B------:R-:W2:Y:S01]  /*bb4b0*/  LDL.LU R155, [R1+0x18f4] ;  /* 0x0018f400019b7983 */ /* 0x000ea20000300800 */
[----:B------:R-:W-:Y:S02]  /*bb4c0*/  ISETP.LT.AND P0, PT, R153, UR4, !P6 ;  /* 0x0000000499007c0c */ /* 0x000fe4000f701270 */
[----:B------:R-:W-:-:S11]  /*bb4d0*/  LOP3.LUT P5, RZ, R99, 0x800000, RZ, 0xc0, !PT ;  /* 0x0080000063ff7812 */ /* 0x000fd600078ac0ff */
[----:B------:R3:W-:Y:S01]  /*bb4e0*/  @P0 STG.E desc[UR60][R4.64], R248 ;  /* 0x000000f804000986 */ /* 0x0007e2000c10193c */
[----:B------:R-:W-:Y:S01]  /*bb4f0*/  ISETP.LT.AND P0, PT, R122, UR4, !P5 ;  /* 0x000000047a007c0c */ /* 0x000fe2000ef01270 */
[----:B---3--:R-:W-:-:S12]  /*bb500*/  IMAD.WIDE R4, R123, 0x4, R110 ;  /* 0x000000047b047825 */ /* 0x008fd800078e026e */
[----:B------:R1:W-:Y:S01]  /*bb510*/  @P0 STG.E desc[UR60][R4.64], R244 ;  /* 0x000000f404000986 */ /* 0x0003e2000c10193c */
[----:B------:R-:W-:Y:S01]  /*bb520*/  ISETP.LT.AND P0, PT, R252, UR4, !P5 ;  /* 0x00000004fc007c0c */ /* 0x000fe2000ef01270 */
[----:B-1----:R-:W-:-:S12]  /*bb530*/  IMAD.WIDE R4, R123, 0x4, R108 ;  /* 0x000000047b047825 */ /* 0x002fd800078e026c */
[----:B------:R1:W-:Y:S01]  /*bb540*/  @P0 STG.E desc[UR60][R4.64], R240 ;  /* 0x000000f004000986 */ /* 0x0003e2000c10193c */
[----:B------:R-:W-:Y:S01]  /*bb550*/  ISETP.LT.AND P0, PT, R152, UR4, !P5 ;  /* 0x0000000498007c0c */ /* 0x000fe2000ef01270 */
[----:B-1----:R-:W-:-:S12]  /*bb560*/  IMAD.WIDE R4, R123, 0x4, R106 ;  /* 0x000000047b047825 */ /* 0x002fd800078e026a */
[----:B------:R1:W-:Y:S02]  /*bb570*/  @P0 STG.E desc[UR60][R4.64], R236 ;  /* 0x000000ec04000986 */ /* 0x0003e4000c10193c */
[----:B-1----:R-:W-:Y:S02]  /*bb580*/  IMAD.WIDE R4, R123, 0x4, R104 ;  /* 0x000000047b047825 */ /* 0x002fe400078e0268 */
[----:B------:R-:W3:Y:S04]  /*bb590*/  LDL.LU R123, [R1+0x18f8] ;  /* 0x0018f800017b7983 */ /* 0x000ee80000300800 */
[----:B------:R-:W3:Y:S04]  /*bb5a0*/  LDL.LU R19, [R1+0xd38] ;  /* 0x000d380001137983 */ /* 0x000ee80000300800 */
[----:B------:R-:W3:Y:S04]  /*bb5b0*/  LDL.LU R7, [R1+0x318] ;  /* 0x0003180001077983 */ /* 0x000ee80000300800 */
[----:B------:R-:W3:Y:S01]  /*bb5c0*/  LDL.LU R114, [R1+0x48] ;  /* 0x0000480001727983 */ /* 0x000ee20000300800 */
[----:B------:R-:W-:-:S03]  /*bb5d0*/  ISETP.LT.AND P0, PT, R153, UR4, !P5 ;  /* 0x0000000499007c0c */ /* 0x000fc6000ef01270 */
[----:B------:R-:W3:Y:S01]  /*bb5e0*/  LDL.LU R113, [R1+0x18fc] ;  /* 0x0018fc0001717983 */ /* 0x000ee20000300800 */
[----:B------:R-:W-:-:S09]  /*bb5f0*/  LOP3.LUT P2, RZ, R99, 0x1000000, RZ, 0xc0, !PT ;  /* 0x0100000063ff7812 */ /* 0x000fd2000784c0ff */
[----:B------:R4:W-:Y:S01]  /*bb600*/  @P0 STG.E desc[UR60][R4.64], R232 ;  /* 0x000000e804000986 */ /* 0x0009e2000c10193c */
[----:B------:R-:W-:Y:S01]  /*bb610*/  ISETP.LT.AND P0, PT, R122, UR4, !P2 ;  /* 0x000000047a007c0c */ /* 0x000fe2000d701270 */
[----:B----4-:R-:W-:-:S12]  /*bb620*/  IMAD.WIDE R4, R154, 0x4, R110 ;  /* 0x000000049a047825 */ /* 0x010fd800078e026e */
[----:B------:R1:W-:Y:S01]  /*bb630*/  @P0 STG.E desc[UR60][R4.64], R6 ;  /* 0x0000000604000986 */ /* 0x0003e2000c10193c */
[----:B------:R-:W-:Y:S01]  /*bb640*/  ISETP.LT.AND P0, PT, R252, UR4, !P2 ;  /* 0x00000004fc007c0c */ /* 0x000fe2000d701270 */
[----:B-1----:R-:W-:-:S12]  /*bb650*/  IMAD.WIDE R4, R154, 0x4, R108 ;  /* 0x000000049a047825 */ /* 0x002fd800078e026c */
[----:B------:R1:W-:Y:S01]  /*bb660*/  @P0 STG.E desc[UR60][R4.64], R112 ;  /* 0x0000007004000986 */ /* 0x0003e2000c10193c */
[----:B------:R-:W-:Y:S01]  /*bb670*/  ISETP.LT.AND P0, PT, R152, UR4, !P2 ;  /* 0x0000000498007c0c */ /* 0x000fe2000d701270 */
[----:B-1----:R-:W-:Y:S01]  /*bb680*/  IMAD.WIDE R4, R154, 0x4, R106 ;  /* 0x000000049a047825 */ /* 0x002fe200078e026a */
[----:B------:R-:W-:-:S11]  /*bb690*/  LOP3.LUT P1, RZ, R99, 0x4000000, RZ, 0xc0, !PT ;  /* 0x0400000063ff7812 */ /* 0x000fd6000782c0ff */
[----:B--2---:R1:W-:Y:S02]  /*bb6a0*/  @P0 STG.E desc[UR60][R4.64], R103 ;  /* 0x0000006704000986 */ /* 0x0043e4000c10193c */
[----:B-1----:R-:W-:Y:S02]  /*bb6b0*/  IMAD.WIDE R4, R154, 0x4, R104 ;  /* 0x000000049a047825 */ /* 0x002fe400078e0268 */
[----:B------:R-:W2:Y:S04]  /*bb6c0*/  LDL.LU R154, [R1+0x1908] ;  /* 0x00190800019a7983 */ /* 0x000ea80000300800 */
[----:B------:R-:W4:Y:S04]  /*bb6d0*/  LDL.LU R6, [R1+0xd3c] ;  /* 0x000d3c0001067983 */ /* 0x000f280000300800 */
[----:B------:R-:W4:Y:S04]  /*bb6e0*/  LDL.LU R112, [R1+0x31c] ;  /* 0x00031c0001707983 */ /* 0x000f280000300800 */
[----:B------:R-:W4:Y:S01]  /*bb6f0*/  LDL.LU R103, [R1+0x4c] ;  /* 0x00004c0001677983 */ /* 0x000f220000300800 */
[----:B------:R-:W-:-:S13]  /*bb700*/  ISETP.LT.AND P0, PT, R153, UR4, !P2 ;  /* 0x0000000499007c0c */ /* 0x000fda000d701270 */
[----:B------:R1:W-:Y:S01]  /*bb710*/  @P0 STG.E desc[UR60][R4.64], R249 ;  /* 0x000000f904000986 */ /* 0x0003e2000c10193c */
[----:B------:R-:W-:Y:S01]  /*bb720*/  ISETP.LT.AND P0, PT, R122, UR4, !P1 ;  /* 0x000000047a007c0c */ /* 0x000fe2000cf01270 */
[----:B-1----:R-:W-:-:S12]  /*bb730*/  IMAD.WIDE R4, R155, 0x4, R110 ;  /* 0x000000049b047825 */ /* 0x002fd800078e026e */
        /* <DEDUP_REMOVED lines=8> */
[----:B------:R-:W4:Y:S01]  /*bb7c0*/  LDL.LU R155, [R1+0x1914] ;  /* 0x00191400019b7983 */ /* 0x000f220000300800 */
        /* <DEDUP_REMOVED lines=11> */
[----:B------:R1:W-:Y:S01]  /*bb880*/  @P0 STG.E desc[UR60][R4.64], R114 ;  /* 0x0000007204000986 */ /* 0x0003e2000c10193c */
[----:B------:R-:W-:Y:S02]  /*bb890*/  ISETP.LT.AND P0, PT, R153, UR4, !P5 ;  /* 0x0000000499007c0c */ /* 0x000fe4000ef01270 */
[----:B------:R-:W-:Y:S01]  /*bb8a0*/  LOP3.LUT P6, RZ, R99, 0x80000000, RZ, 0xc0, !PT ;  /* 0x8000000063ff7812 */ /* 0x000fe200078cc0ff */
[----:B-1----:R-:W-:Y:S02]  /*bb8b0*/  IMAD.WIDE R4, R123, 0x4, R104 ;  /* 0x000000047b047825 */ /* 0x002fe400078e0268 */
[----:B------:R-:W3:Y:S08]  /*bb8c0*/  LDL.LU R123, [R1+0x1920] ;  /* 0x00192000017b7983 */ /* 0x000ef00000300800 */
        /* <DEDUP_REMOVED lines=9> */
[----:B------:R-:W-:Y:S01]  /*bb960*/  @P0 STG.E desc[UR60][R4.64], R238 ;  /* 0x000000ee04000986 */ /* 0x000fe2000c10193c */
[----:B------:R-:W-:Y:S02]  /*bb970*/  ISETP.LT.AND P0, PT, R153, UR4, !P6 ;  /* 0x0000000499007c0c */ /* 0x000fe4000f701270 */
[C---:B------:R-:W-:Y:S02]  /*bb980*/  LOP3.LUT P3, RZ, R2.reuse, 0x1000000, RZ, 0xc0, !PT ;  /* 0x0100000002ff7812 */ /* 0x040fe4000786c0ff */
[C---:B------:R-:W-:Y:S02]  /*bb990*/  LOP3.LUT P4, RZ, R2.reuse, 0x800000, RZ, 0xc0, !PT ;  /* 0x0080000002ff7812 */ /* 0x040fe4000788c0ff */
[C---:B------:R-:W-:Y:S02]  /*bb9a0*/  LOP3.LUT P5, RZ, R2.reuse, 0x400000, RZ, 0xc0, !PT ;  /* 0x0040000002ff7812 */ /* 0x040fe400078ac0ff */
[----:B------:R-:W-:Y:S01]  /*bb9b0*/  LOP3.LUT P6, RZ, R2, 0x200000, RZ, 0xc0, !PT ;  /* 0x0020000002ff7812 */ /* 0x000fe200078cc0ff */
[----:B------:R-:W-:Y:S01]  /*bb9c0*/  IMAD.WIDE R2, R113, 0x4, R104 ;  /* 0x0000000471027825 */ /* 0x000fe200078e0268 */
[----:B------:R-:W-:-:S04]  /*bb9d0*/  LOP3.LUT P2, RZ, R100, 0x2, RZ, 0xc0, !PT ;  /* 0x0000000264ff7812 */ /* 0x000fc8000784c0ff */
[----:B------:R2:W-:Y:S01]  /*bb9e0*/  @P0 STG.E desc[UR60][R2.64], R234 ;  /* 0x000000ea02000986 */ /* 0x0005e2000c10193c */
[----:B------:R-:W-:Y:S01]  /*bb9f0*/  ISETP.LT.AND P0, PT, R122, UR4, !P2 ;  /* 0x000000047a007c0c */ /* 0x000fe2000d701270 */
[----:B--2---:R-:W-:-:S12]  /*bba00*/  IMAD.WIDE R2, R154, 0x4, R110 ;  /* 0x000000049a027825 */ /* 0x004fd800078e026e */
[----:B----4-:R1:W-:Y:S01]  /*bba10*/  @P0 STG.E desc[UR60][R2.64], R6 ;  /* 0x0000000602000986 */ /* 0x0103e2000c10193c */
[----:B------:R-:W-:Y:S01]  /*bba20*/  ISETP.LT.AND P0, PT, R252, UR4, !P2 ;  /* 0x00000004fc007c0c */ /* 0x000fe2000d701270 */
[----:B-1----:R-:W-:-:S12]  /*bba30*/  IMAD.WIDE R2, R154, 0x4, R108 ;  /* 0x000000049a027825 */ /* 0x002fd800078e026c */
[----:B------:R1:W-:Y:S01]  /*bba40*/  @P0 STG.E desc[UR60][R2.64], R112 ;  /* 0x0000007002000986 */ /* 0x0003e2000c10193c */
[----:B------:R-:W-:Y:S01]  /*bba50*/  ISETP.LT.AND P0, PT, R152, UR4, !P2 ;  /* 0x0000000498007c0c */ /* 0x000fe2000d701270 */
[----:B-1----:R-:W-:-:S12]  /*bba60*/  IMAD.WIDE R2, R154, 0x4, R106 ;  /* 0x000000049a027825 */ /* 0x002fd800078e026a */
[----:B------:R1:W-:Y:S02]  /*bba70*/  @P0 STG.E desc[UR60][R2.64], R103 ;  /* 0x0000006702000986 */ /* 0x0003e4000c10193c */
[----:B-1----:R-:W-:Y:S02]  /*bba80*/  IMAD.WIDE R2, R154, 0x4, R104 ;  /* 0x000000049a027825 */ /* 0x002fe400078e0268 */
[----:B------:R-:W2:Y:S01]  /*bba90*/  LDL.LU R154, [R1+0x192c] ;  /* 0x00192c00019a7983 */ /* 0x000ea20000300800 */
[----:B------:R-:W-:Y:S02]  /*bbaa0*/  ISETP.LT.AND P0, PT, R153, UR4, !P2 ;  /* 0x0000000499007c0c */ /* 0x000fe4000d701270 */
[----:B------:R-:W-:-:S11]  /*bbab0*/  LOP3.LUT P1, RZ, R100, 0x8, RZ, 0xc0, !PT ;  /* 0x0000000864ff7812 */ /* 0x000fd6000782c0ff */
        /* <DEDUP_REMOVED lines=12> */
[----:B------:R-:W-:-:S03]  /*bbb80*/  ISETP.LT.AND P0, PT, R153, UR4, !P1 ;  /* 0x0000000499007c0c */ /* 0x000fc6000cf01270 */
[----:B------:R-:W4:Y:S10]  /*bbb90*/  LDL.LU R103, [R1+0x1934] ;  /* 0x0019340001677983 */ /* 0x000f340000300800 */
        /* <DEDUP_REMOVED lines=11> */
[----:B------:R-:W3:Y:S01]  /*bbc50*/  LDL.LU R123, [R1+0x1940] ;  /* 0x00194000017b7983 */ /* 0x000ee20000300800 */
[----:B------:R-:W-:Y:S02]  /*bbc60*/  ISETP.LT.AND P3, PT, R153, UR4, !P3 ;  /* 0x0000000499007c0c */ /* 0x000fe4000df61270 */
[----:B------:R-:W-:-:S11]  /*bbc70*/  ISETP.LT.AND P0, PT, R122, UR4, !P4 ;  /* 0x000000047a007c0c */ /* 0x000fd6000e701270 */
[----:B------:R2:W-:Y:S02]  /*bbc80*/  @P3 STG.E desc[UR60][R2.64], R216 ;  /* 0x000000d802003986 */ /* 0x0005e4000c10193c */
[----:B--2---:R-:W-:-:S05]  /*bbc90*/  IMAD.WIDE R2, R154, 0x4, R110 ;  /* 0x000000049a027825 */ /* 0x004fca00078e026e */
        /* <DEDUP_REMOVED lines=10> */
[----:B------:R-:W-:-:S11]  /*bbd40*/  ISETP.LT.AND P0, PT, R122, UR4, !P5 ;  /* 0x000000047a007c0c */ /* 0x000fd6000ef01270 */
[----:B------:R4:W-:Y:S02]  /*bbd50*/  @P4 STG.E desc[UR60][R2.64], R200 ;  /* 0x000000c802004986 */ /* 0x0009e4000c10193c */
[----:B----4-:R-:W-:-:S05]  /*bbd60*/  IMAD.WIDE R2, R155, 0x4, R110 ;  /* 0x000000049b027825 */ /* 0x010fca00078e026e */
        /* <DEDUP_REMOVED lines=10> */
[----:B------:R-:W-:-:S11]  /*bbe10*/  ISETP.LT.AND P0, PT, R122, UR4, !P6 ;  /* 0x000000047a007c0c */ /* 0x000fd6000f701270 */
[----:B------:R1:W-:Y:S02]  /*bbe20*/  @P5 STG.E desc[UR60][R2.64], R217 ;  /* 0x000000d902005986 */ /* 0x0003e4000c10193c */
[----:B-1----:R-:W-:-:S05]  /*bbe30*/  IMAD.WIDE R2, R103, 0x4, R110 ;  /* 0x0000000467027825 */ /* 0x002fca00078e026e */
[----:B------:R1:W-:Y:S01]  /*bbe40*/  @P0 STG.E desc[UR60][R2.64], R213 ;  /* 0x000000d502000986 */ /* 0x0003e2000c10193c */
[----:B------:R-:W-:Y:S01]  /*bbe50*/  ISETP.LT.AND P0, PT, R252, UR4, !P6 ;  /* 0x00000004fc007c0c */ /* 0x000fe2000f701270 */
[----:B-1----:R-:W-:-:S12]  /*bbe60*/  IMAD.WIDE R2, R103, 0x4, R108 ;  /* 0x0000000467027825 */ /* 0x002fd800078e026c */
[----:B------:R1:W-:Y:S01]  /*bbe70*/  @P0 STG.E desc[UR60][R2.64], R209 ;  /* 0x000000d102000986 */ /* 0x0003e2000c10193c */
[----:B------:R-:W-:Y:S02]  /*bbe80*/  ISETP.LT.AND P0, PT, R152, UR4, !P6 ;  /* 0x0000000498007c0c */ /* 0x000fe4000f701270 */
[----:B------:R-:W-:Y:S02]  /*bbe90*/  ISETP.LT.AND P6, PT, R153, UR4, !P6 ;  /* 0x0000000499007c0c */ /* 0x000fe4000f7c1270 */
[----:B------:R-:W-:Y:S01]  /*bbea0*/  LOP3.LUT P4, RZ, R100, 0x4000, RZ, 0xc0, !PT ;  /* 0x0000400064ff7812 */ /* 0x000fe2000788c0ff */
[----:B-1----:R-:W-:-:S08]  /*bbeb0*/  IMAD.WIDE R2, R103, 0x4, R106 ;  /* 0x0000000467027825 */ /* 0x002fd000078e026a */
[----:B------:R1:W-:Y:S01]  /*bbec0*/  @P0 STG.E desc[UR60][R2.64], R205 ;  /* 0x000000cd02000986 */ /* 0x0003e2000c10193c */
[----:B------:R-:W-:Y:S01]  /*bbed0*/  ISETP.LT.AND P0, PT, R122, UR4, !P4 ;  /* 0x000000047a007c0c */ /* 0x000fe2000e701270 */
[----:B-1----:R-:W-:-:S05]  /*bbee0*/  IMAD.WIDE R2, R103, 0x4, R104 ;  /* 0x0000000467027825 */ /* 0x002fca00078e0268 */
[----:B------:R3:W-:Y:S02]  /*bbef0*/  @P6 STG.E desc[UR60][R2.64], R201 ;  /* 0x000000c902006986 */ /* 0x0007e4000c10193c */
[----:B---3--:R-:W-:-:S05]  /*bbf00*/  IMAD.WIDE R2, R123, 0x4, R110 ;  /* 0x000000047b027825 */ /* 0x008fca00078e026e */
        /* <DEDUP_REMOVED lines=10> */
[----:B------:R-:W-:-:S11]  /*bbfb0*/  LOP3.LUT P2, RZ, R100, 0x10000, RZ, 0xc0, !PT ;  /* 0x0001000064ff7812 */ /* 0x000fd6000784c0ff */
[----:B------:R2:W-:Y:S01]  /*bbfc0*/  @P0 STG.E desc[UR60][R2.64], R218 ;  /* 0x000000da02000986 */ /* 0x0005e2000c10193c */
[----:B------:R-:W-:Y:S01]  /*bbfd0*/  ISETP.LT.AND P0, PT, R122, UR4, !P2 ;  /* 0x000000047a007c0c */ /* 0x000fe2000d701270 */
[----:B--2---:R-:W-:-:S12]  /*bbfe0*/  IMAD.WIDE R2, R154, 0x4, R110 ;  /* 0x000000049a027825 */ /* 0x004fd800078e026e */
        /* <DEDUP_REMOVED lines=9> */
[----:B------:R-:W-:-:S03]  /*bc080*/  ISETP.LT.AND P0, PT, R153, UR4, !P2 ;  /* 0x0000000499007c0c */ /* 0x000fc6000d701270 */
[----:B------:R-:W2:Y:S01]  /*bc090*/  LDL.LU R103, [R1+0x1970] ;  /* 0x0019700001677983 */ /* 0x000ea20000300800 */
        /* <DEDUP_REMOVED lines=16> */
[----:B------:R-:W-:Y:S02]  /*bc1a0*/  ISETP.LT.AND P0, PT, R122, UR4, !P1 ;  /* 0x000000047a007c0c */ /* 0x000fe4000cf01270 */
[----:B------:R-:W-:Y:S01]  /*bc1b0*/  LOP3.LUT P2, RZ, R100, 0x400000, RZ, 0xc0, !PT ;  /* 0x0040000064ff7812 */ /* 0x000fe2000784c0ff */
[----:B---3--:R-:W-:-:S10]  /*bc1c0*/  IMAD.WIDE R2, R123, 0x4, R110 ;  /* 0x000000047b027825 */ /* 0x008fd400078e026e */
        /* <DEDUP_REMOVED lines=9> */
[----:B------:R-:W-:-:S13]  /*bc260*/  ISETP.LT.AND P0, PT, R153, UR4, !P1 ;  /* 0x0000000499007c0c */ /* 0x000fda000cf01270 */
[----:B------:R2:W-:Y:S01]  /*bc270*/  @P0 STG.E desc[UR60][R2.64], R203 ;  /* 0x000000cb02000986 */ /* 0x0005e2000c10193c */
[----:B------:R-:W-:Y:S02]  /*bc280*/  ISETP.LT.AND P0, PT, R122, UR4, !P2 ;  /* 0x000000047a007c0c */ /* 0x000fe4000d701270 */
[----:B------:R-:W-:Y:S01]  /*bc290*/  LOP3.LUT P3, RZ, R100, 0x4000000, RZ, 0xc0, !PT ;  /* 0x0400000064ff7812 */ /* 0x000fe2000786c0ff */
[----:B--2---:R-:W-:-:S10]  /*bc2a0*/  IMAD.WIDE R2, R154, 0x4, R110 ;  /* 0x000000049a027825 */ /* 0x004fd400078e026e */
        /* <DEDUP_REMOVED lines=8> */
[----:B-1----:R-:W-:Y:S02]  /*bc330*/  IMAD.WIDE R2, R154, 0x4, R104 ;  /* 0x000000049a027825 */ /* 0x002fe400078e0268 */
[----:B------:R-:W2:Y:S10]  /*bc340*/  LDL.LU R154, [R1+0x1974] ;  /* 0x00197400019a7983 */ /* 0x000eb40000300800 */
        /* <DEDUP_REMOVED lines=12> */
[----:B-1----:R-:W-:-:S10]  /*bc410*/  IMAD.WIDE R2, R103, 0x4, R104 ;  /* 0x0000000467027825 */ /* 0x002fd400078e0268 */
        /* <DEDUP_REMOVED lines=27> */
[----:B------:R-:W-:Y:S01]  /*bc5d0*/  LOP3.LUT P2, RZ, R100, 0x80000000, RZ, 0xc0, !PT ;  /* 0x8000000064ff7812 */ /* 0x000fe2000784c0ff */
[----:B------:R-:W3:Y:S10]  /*bc5e0*/  LDL.LU R103, [R1+0x1958] ;  /* 0x0019580001677983 */ /* 0x000ef40000300800 */
        /* <DEDUP_REMOVED lines=47> */
[----:B------:R-:W-:-:S12]  /*bc8e0*/  IMAD.WIDE R4, R103, 0x4, R108 ;  /* 0x0000000467047825 */ /* 0x000fd800078e026c */
[----:B------:R1:W-:Y:S01]  /*bc8f0*/  @P0 STG.E desc[UR60][R4.64], R179 ;  /* 0x000000b304000986 */ /* 0x0003e2000c10193c */
[----:B------:R-:W-:Y:S01]  /*bc900*/  ISETP.LT.AND P0, PT, R152, UR4, !P2 ;  /* 0x0000000498007c0c */ /* 0x000fe2000d701270 */
[----:B------:R-:W-:-:S12]  /*bc910*/  IMAD.WIDE R6, R103, 0x4, R106 ;  /* 0x0000000467067825 */ /* 0x000fd800078e026a */
[----:B------:R1:W-:Y:S01]  /*bc920*/  @P0 STG.E desc[UR60][R6.64], R175 ;  /* 0x000000af06000986 */ /* 0x0003e2000c10193c */
[----:B--2---:R-:W-:-:S04]  /*bc930*/  IMAD.WIDE R18, R154, 0x4, R110 ;  /* 0x000000049a127825 */ /* 0x004fc800078e026e */
[----:B-1----:R-:W-:-:S04]  /*bc940*/  IMAD.WIDE R2, R154, 0x4, R108 ;  /* 0x000000049a027825 */ /* 0x002fc800078e026c */
[----:B------:R-:W-:-:S04]  /*bc950*/  IMAD.WIDE R4, R154, 0x4, R106 ;  /* 0x000000049a047825 */ /* 0x000fc800078e026a */
[--C-:B------:R-:W-:Y:S02]  /*bc960*/  IMAD.WIDE R6, R154, 0x4, R104.reuse ;  /* 0x000000049a067825 */ /* 0x100fe400078e0268 */
[----:B------:R-:W2:Y:S01]  /*bc970*/  LDL.LU R154, [R1+0x1944] ;  /* 0x00194400019a7983 */ /* 0x000ea20000300800 */
[----:B------:R-:W-:Y:S01]  /*bc980*/  ISETP.LT.AND P0, PT, R153, UR4, !P2 ;  /* 0x0000000499007c0c */ /* 0x000fe2000d701270 */
[----:B------:R-:W-:Y:S01]  /*bc990*/  IMAD.WIDE R16, R103, 0x4, R104 ;  /* 0x0000000467107825 */ /* 0x000fe200078e0268 */
[----:B------:R-:W-:-:S11]  /*bc9a0*/  LOP3.LUT P4, RZ, R101, 0x100, RZ, 0xc0, !PT ;  /* 0x0000010065ff7812 */ /* 0x000fd6000788c0ff */
[----:B------:R4:W-:Y:S01]  /*bc9b0*/  @P0 STG.E desc[UR60][R16.64], R171 ;  /* 0x000000ab10000986 */ /* 0x0009e2000c10193c */
[----:B------:R-:W-:-:S13]  /*bc9c0*/  ISETP.LT.AND P0, PT, R122, UR4, !P4 ;  /* 0x000000047a007c0c */ /* 0x000fda000e701270 */
[----:B------:R1:W-:Y:S01]  /*bc9d0*/  @P0 STG.E desc[UR60][R18.64], R164 ;  /* 0x000000a412000986 */ /* 0x0003e2000c10193c */
[----:B------:R-:W-:-:S13]  /*bc9e0*/  ISETP.LT.AND P0, PT, R252, UR4, !P4 ;  /* 0x00000004fc007c0c */ /* 0x000fda000e701270 */
[----:B------:R1:W-:Y:S01]  /*bc9f0*/  @P0 STG.E desc[UR60][R2.64], R160 ;  /* 0x000000a002000986 */ /* 0x0003e2000c10193c */
[----:B------:R-:W-:-:S13]  /*bca00*/  ISETP.LT.AND P0, PT, R152, UR4, !P4 ;  /* 0x0000000498007c0c */ /* 0x000fda000e701270 */
[----:B------:R1:W-:Y:S01]  /*bca10*/  @P0 STG.E desc[UR60][R4.64], R156 ;  /* 0x0000009c04000986 */ /* 0x0003e2000c10193c */
[----:B----4-:R-:W-:-:S04]  /*bca20*/  IMAD.WIDE R16, R155, 0x4, R110 ;  /* 0x000000049b107825 */ /* 0x010fc800078e026e */
[----:B-1----:R-:W-:-:S04]  /*bca30*/  IMAD.WIDE R18, R155, 0x4, R108 ;  /* 0x000000049b127825 */ /* 0x002fc800078e026c */
[----:B------:R-:W-:-:S04]  /*bca40*/  IMAD.WIDE R2, R155, 0x4, R106 ;  /* 0x000000049b027825 */ /* 0x000fc800078e026a */
[----:B------:R-:W-:Y:S02]  /*bca50*/  IMAD.WIDE R4, R155, 0x4, R104 ;  /* 0x000000049b047825 */ /* 0x000fe400078e0268 */
[----:B------:R-:W4:Y:S01]  /*bca60*/  LDL.LU R155, [R1+0x193c] ;  /* 0x00193c00019b7983 */ /* 0x000f220000300800 */
[----:B------:R-:W-:Y:S02]  /*bca70*/  ISETP.LT.AND P0, PT, R153, UR4, !P4 ;  /* 0x0000000499007c0c */ /* 0x000fe4000e701270 */
[----:B------:R-:W-:Y:S01]  /*bca80*/  LOP3.LUT P3, RZ, R101, 0x800, RZ, 0xc0, !PT ;  /* 0x0000080065ff7812 */ /* 0x000fe2000786c0ff */
[----:B------:R-:W4:Y:S10]  /*bca90*/  LDL.LU R103, [R1+0x1938] ;  /* 0x0019380001677983 */ /* 0x000f340000300800 */
[----:B------:R3:W-:Y:S01]  /*bcaa0*/  @P0 STG.E desc[UR60][R6.64], R148 ;  /* 0x0000009406000986 */ /* 0x0007e2000c10193c */
[----:B------:R-:W-:-:S13]  /*bcab0*/  ISETP.LT.AND P0, PT, R122, UR4, !P3 ;  /* 0x000000047a007c0c */ /* 0x000fda000df01270 */
[----:B------:R1:W-:Y:S01]  /*bcac0*/  @P0 STG.E desc[UR60][R16.64], R140 ;  /* 0x0000008c10000986 */ /* 0x0003e2000c10193c */
[----:B------:R-:W-:-:S13]  /*bcad0*/  ISETP.LT.AND P0, PT, R252, UR4, !P3 ;  /* 0x00000004fc007c0c */ /* 0x000fda000df01270 */
[----:B------:R1:W-:Y:S01]  /*bcae0*/  @P0 STG.E desc[UR60][R18.64], R132 ;  /* 0x0000008412000986 */ /* 0x0003e2000c10193c */
[----:B------:R-:W-:Y:S02]  /*bcaf0*/  ISETP.LT.AND P0, PT, R152, UR4, !P3 ;  /* 0x0000000498007c0c */ /* 0x000fe4000df01270 */
[----:B------:R-:W-:-:S11]  /*bcb00*/  LOP3.LUT P1, RZ, R101, 0x1000, RZ, 0xc0, !PT ;  /* 0x0000100065ff7812 */ /* 0x000fd6000782c0ff */
[----:B------:R1:W-:Y:S01]  /*bcb10*/  @P0 STG.E desc[UR60][R2.64], R28 ;  /* 0x0000001c02000986 */ /* 0x0003e2000c10193c */
[----:B------:R-:W-:-:S13]  /*bcb20*/  ISETP.LT.AND P0, PT, R153, UR4, !P3 ;  /* 0x0000000499007c0c */ /* 0x000fda000df01270 */
[----:B------:R2:W-:Y:S01]  /*bcb30*/  @P0 STG.E desc[UR60][R4.64], R24 ;  /* 0x0000001804000986 */ /* 0x0005e2000c10193c */
[----:B------:R-:W-:Y:S01]  /*bcb40*/  ISETP.LT.AND P0, PT, R122, UR4, !P1 ;  /* 0x000000047a007c0c */ /* 0x000fe2000cf01270 */
[----:B---3--:R-:W-:-:S04]  /*bcb50*/  IMAD.WIDE R6, R123, 0x4, R110 ;  /* 0x000000047b067825 */ /* 0x008fc800078e026e */
[----:B-1----:R-:W-:-:S04]  /*bcb60*/  IMAD.WIDE R16, R123, 0x4, R108 ;  /* 0x000000047b107825 */ /* 0x002fc800078e026c */
[----:B------:R-:W-:-:S04]  /*bcb70*/  IMAD.WIDE R18, R123, 0x4, R106 ;  /* 0x000000047b127825 */ /* 0x000fc800078e026a */
[----:B------:R-:W-:Y:S02]  /*bcb80*/  IMAD.WIDE R2, R123, 0x4, R104 ;  /* 0x000000047b027825 */ /* 0x000fe400078e0268 */
[----:B------:R-:W3:Y:S04]  /*bcb90*/  LDL.LU R123, [R1+0x1928] ;  /* 0x00192800017b7983 */ /* 0x000ee80000300800 */
[----:B------:R1:W-:Y:S01]  /*bcba0*/  @P0 STG.E desc[UR60][R6.64], R165 ;  /* 0x000000a506000986 */ /* 0x0003e2000c10193c */
[----:B------:R-:W-:-:S13]  /*bcbb0*/  ISETP.LT.AND P0, PT, R252, UR4, !P1 ;  /* 0x00000004fc007c0c */ /* 0x000fda000cf01270 */
[----:B------:R1:W-:Y:S01]  /*bcbc0*/  @P0 STG.E desc[UR60][R16.64], R161 ;  /* 0x000000a110000986 */ /* 0x0003e2000c10193c */
[----:B------:R-:W-:-:S13]  /*bcbd0*/  ISETP.LT.AND P0, PT, R152, UR4, !P1 ;  /* 0x0000000498007c0c */ /* 0x000fda000cf01270 */
[----:B------:R-:W-:Y:S01]  /*bcbe0*/  @P0 STG.E desc[UR60][R18.64], R157 ;  /* 0x0000009d12000986 */ /* 0x000fe2000c10193c */
[----:B------:R-:W-:-:S13]  /*bcbf0*/  ISETP.LT.AND P0, PT, R153, UR4, !P1 ;  /* 0x0000000499007c0c */ /* 0x000fda000cf01270 */
[----:B------:R1:W-:Y:S01]  /*bcc00*/  @P0 STG.E desc[UR60][R2.64], R149 ;  /* 0x0000009502000986 */ /* 0x0003e2000c10193c */
[----:B--2---:R-:W-:-:S04]  /*bcc10*/  IMAD.WIDE R4, R154, 0x4, R110 ;  /* 0x000000049a047825 */ /* 0x004fc800078e026e */
[----:B-1----:R-:W-:-:S04]  /*bcc20*/  IMAD.WIDE R6, R154, 0x4, R108 ;  /* 0x000000049a067825 */ /* 0x002fc800078e026c */
[----:B------:R-:W-:-:S04]  /*bcc30*/  IMAD.WIDE R16, R154, 0x4, R106 ;  /* 0x000000049a107825 */ /* 0x000fc800078e026a */
[----:B------:R-:W-:Y:S02]  /*bcc40*/  IMAD.WIDE R2, R154, 0x4, R104 ;  /* 0x000000049a027825 */ /* 0x000fe400078e0268 */
[----:B------:R-:W2:Y:S01]  /*bcc50*/  LDL.LU R154, [R1+0x1924] ;  /* 0x00192400019a7983 */ /* 0x000ea20000300800 */
[----:B------:R-:W-:-:S04]  /*bcc60*/  LOP3.LUT P2, RZ, R101, 0x8000, RZ, 0xc0, !PT ;  /* 0x0000800065ff7812 */ /* 0x000fc8000784c0ff */
[----:B------:R-:W-:-:S13]  /*bcc70*/  ISETP.LT.AND P0, PT, R122, UR4, !P2 ;  /* 0x000000047a007c0c */ /* 0x000fda000d701270 */
[----:B------:R1:W-:Y:S01]  /*bcc80*/  @P0 STG.E desc[UR60][R4.64], R141 ;  /* 0x0000008d04000986 */ /* 0x0003e2000c10193c */
[----:B------:R-:W-:-:S13]  /*bcc90*/  ISETP.LT.AND P0, PT, R252, UR4, !P2 ;  /* 0x00000004fc007c0c */ /* 0x000fda000d701270 */
[----:B------:R1:W-:Y:S01]  /*bcca0*/  @P0 STG.E desc[UR60][R6.64], R133 ;  /* 0x0000008506000986 */ /* 0x0003e2000c10193c */
[----:B------:R-:W-:-:S13]  /*bccb0*/  ISETP.LT.AND P0, PT, R152, UR4, !P2 ;  /* 0x0000000498007c0c */ /* 0x000fda000d701270 */
[----:B------:R-:W-:Y:S01]  /*bccc0*/  @P0 STG.E desc[UR60][R16.64], R29 ;  /* 0x0000001d10000986 */ /* 0x000fe2000c10193c */
[----:B------:R-:W-:-:S13]  /*bccd0*/  ISETP.LT.AND P0, PT, R153, UR4, !P2 ;  /* 0x0000000499007c0c */ /* 0x000fda000d701270 */
[----:B------:R1:W-:Y:S01]  /*bcce0*/  @P0 STG.E desc[UR60][R2.64], R25 ;  /* 0x0000001902000986 */ /* 0x0003e2000c10193c */
[----:B------:R-:W-:-:S04]  /*bccf0*/  LOP3.LUT P3, RZ, R101, 0x20000, RZ, 0xc0, !PT ;  /* 0x0002000065ff7812 */ /* 0x000fc8000786c0ff */
[----:B------:R-:W-:Y:S01]  /*bcd00*/  ISETP.LT.AND P0, PT, R122, UR4, !P3 ;  /* 0x000000047a007c0c */ /* 0x000fe2000df01270 */
[----:B----4-:R-:W-:-:S04]  /*bcd10*/  IMAD.WIDE R18, R155, 0x4, R110 ;  /* 0x000000049b127825 */ /* 0x010fc800078e026e */
[----:B-1----:R-:W-:-:S04]  /*bcd20*/  IMAD.WIDE R4, R155, 0x4, R108 ;  /* 0x000000049b047825 */ /* 0x002fc800078e026c */
[----:B------:R-:W-:-:S04]  /*bcd30*/  IMAD.WIDE R6, R155, 0x4, R106 ;  /* 0x000000049b067825 */ /* 0x000fc800078e026a */
[----:B------:R-:W-:Y:S02]  /*bcd40*/  IMAD.WIDE R2, R155, 0x4, R104 ;  /* 0x000000049b027825 */ /* 0x000fe400078e0268 */
[----:B------:R-:W4:Y:S04]  /*bcd50*/  LDL.LU R155, [R1+0x191c] ;  /* 0x00191c00019b7983 */ /* 0x000f280000300800 */
[----:B------:R1:W-:Y:S01]  /*bcd60*/  @P0 STG.E desc[UR60][R18.64], R166 ;  /* 0x000000a612000986 */ /* 0x0003e2000c10193c */
[----:B------:R-:W-:-:S13]  /*bcd70*/  ISETP.LT.AND P0, PT, R252, UR4, !P3 ;  /* 0x00000004fc007c0c */ /* 0x000fda000df01270 */
[----:B------:R1:W-:Y:S01]  /*bcd80*/  @P0 STG.E desc[UR60][R4.64], R162 ;  /* 0x000000a204000986 */ /* 0x0003e2000c10193c */
[----:B------:R-:W-:Y:S02]  /*bcd90*/  ISETP.LT.AND P0, PT, R152, UR4, !P3 ;  /* 0x0000000498007c0c */ /* 0x000fe4000df01270 */
[----:B------:R-:W-:-:S11]  /*bcda0*/  LOP3.LUT P1, RZ, R101, 0x80000, RZ, 0xc0, !PT ;  /* 0x0008000065ff7812 */ /* 0x000fd6000782c0ff */
[----:B------:R-:W-:Y:S01]  /*bcdb0*/  @P0 STG.E desc[UR60][R6.64], R158 ;  /* 0x0000009e06000986 */ /* 0x000fe2000c10193c */
[----:B------:R-:W-:Y:S01]  /*bcdc0*/  ISETP.LT.AND P0, PT, R153, UR4, !P3 ;  /* 0x0000000499007c0c */ /* 0x000fe2000df01270 */
[----:B------:R-:W-:-:S12]  /*bcdd0*/  IMAD.WIDE R16, R103, 0x4, R110 ;  /* 0x0000000467107825 */ /* 0x000fd800078e026e */
        /* <DEDUP_REMOVED lines=8> */
[----:B------:R-:W-:Y:S01]  /*bce60*/  IMAD.WIDE R2, R103, 0x4, R104 ;  /* 0x0000000467027825 */ /* 0x000fe200078e0268 */
[----:B------:R-:W-:Y:S01]  /*bce70*/  LOP3.LUT P4, RZ, R101, 0x400000, RZ, 0xc0, !PT ;  /* 0x0040000065ff7812 */ /* 0x000fe2000788c0ff */
[----:B------:R-:W4:Y:S10]  /*bce80*/  LDL.LU R103, [R1+0x1918] ;  /* 0x0019180001677983 */ /* 0x000f340000300800 */
[----:B------:R-:W-:Y:S01]  /*bce90*/  @P0 STG.E desc[UR60][R4.64], R30 ;  /* 0x0000001e04000986 */ /* 0x000fe2000c10193c */
[----:B------:R-:W-:Y:S01]  /*bcea0*/  ISETP.LT.AND P0, PT, R153, UR4, !P1 ;  /* 0x0000000499007c0c */ /* 0x000fe2000cf01270 */
[----:B---3--:R-:W-:-:S12]  /*bceb0*/  IMAD.WIDE R6, R123, 0x4, R110 ;  /* 0x000000047b067825 */ /* 0x008fd800078e026e */
        /* <DEDUP_REMOVED lines=8> */
[----:B---3--:R-:W-:-:S12]  /*bcf40*/  IMAD.WIDE R2, R123, 0x4, R104 ;  /* 0x000000047b027825 */ /* 0x008fd800078e0268 */
[----:B------:R-:W-:Y:S01]  /*bcf50*/  @P0 STG.E desc[UR60][R18.64], R159 ;  /* 0x0000009f12000986 */ /* 0x000fe2000c10193c */
[----:B------:R-:W-:-:S13]  /*bcf60*/  ISETP.LT.AND P0, PT, R153, UR4, !P4 ;  /* 0x0000000499007c0c */ /* 0x000fda000e701270 */
[----:B------:R3:W-:Y:S01]  /*bcf70*/  @P0 STG.E desc[UR60][R2.64], R151 ;  /* 0x0000009702000986 */ /* 0x0007e2000c10193c */
[----:B--2---:R-:W-:-:S04]  /*bcf80*/  IMAD.WIDE R4, R154, 0x4, R110 ;  /* 0x000000049a047825 */ /* 0x004fc800078e026e */
[----:B-1----:R-:W-:-:S04]  /*bcf90*/  IMAD.WIDE R6, R154, 0x4, R108 ;  /* 0x000000049a067825 */ /* 0x002fc800078e026c */
[----:B------:R-:W-:-:S04]  /*bcfa0*/  IMAD.WIDE R16, R154, 0x4, R106 ;  /* 0x000000049a107825 */ /* 0x000fc800078e026a */
[----:B---3--:R-:W-:Y:S02]  /*bcfb0*/  IMAD.WIDE R2, R154, 0x4, R104 ;  /* 0x000000049a027825 */ /* 0x008fe400078e0268 */
[----:B------:R-:W2:Y:S01]  /*bcfc0*/  LDL.LU R154, [R1+0x1910] ;  /* 0x00191000019a7983 */ /* 0x000ea20000300800 */
[----:B------:R-:W-:-:S03]  /*bcfd0*/  LOP3.LUT P2, RZ, R101, 0x1000000, RZ, 0xc0, !PT ;  /* 0x0100000065ff7812 */ /* 0x000fc6000784c0ff */
[----:B------:R-:W3:Y:S01]  /*bcfe0*/  LDL.LU R123, [R1+0x190c] ;  /* 0x00190c00017b7983 */ /* 0x000ee20000300800 */
        /* <DEDUP_REMOVED lines=8> */
[----:B----4-:R-:W-:-:S04]  /*bd070*/  IMAD.WIDE R18, R155, 0x4, R110 ;  /* 0x000000049b127825 */ /* 0x010fc800078e026e */
[----:B-1----:R-:W-:-:S04]  /*bd080*/  IMAD.WIDE R4, R155, 0x4, R108 ;  /* 0x000000049b047825 */ /* 0x002fc800078e026c */
[----:B------:R-:W-:-:S04]  /*bd090*/  IMAD.WIDE R6, R155, 0x4, R106 ;  /* 0x000000049b067825 */ /* 0x000fc800078e026a */
[----:B------:R-:W-:Y:S02]  /*bd0a0*/  IMAD.WIDE R2, R155, 0x4, R104 ;  /* 0x000000049b027825 */ /* 0x000fe400078e0268 */
[----:B------:R-:W4:Y:S01]  /*bd0b0*/  LDL.LU R155, [R1+0x1904] ;  /* 0x00190400019b7983 */ /* 0x000f220000300800 */
[----:B------:R-:W-:-:S04]  /*bd0c0*/  LOP3.LUT P3, RZ, R101, 0x4000000, RZ, 0xc0, !PT ;  /* 0x0400000065ff7812 */ /* 0x000fc8000786c0ff */
[----:B------:R-:W-:-:S13]  /*bd0d0*/  ISETP.LT.AND P0, PT, R122, UR4, !P3 ;  /* 0x000000047a007c0c */ /* 0x000fda000df01270 */
[----:B------:R1:W-:Y:S01]  /*bd0e0*/  @P0 STG.E desc[UR60][R18.64], R20 ;  /* 0x0000001412000986 */ /* 0x0003e2000c10193c */
[----:B------:R-:W-:-:S13]  /*bd0f0*/  ISETP.LT.AND P0, PT, R252, UR4, !P3 ;  /* 0x00000004fc007c0c */ /* 0x000fda000df01270 */
[----:B------:R1:W-:Y:S01]  /*bd100*/  @P0 STG.E desc[UR60][R4.64], R12 ;  /* 0x0000000c04000986 */ /* 0x0003e2000c10193c */
[----:B------:R-:W-:Y:S02]  /*bd110*/  ISETP.LT.AND P0, PT, R152, UR4, !P3 ;  /* 0x0000000498007c0c */ /* 0x000fe4000df01270 */
[----:B------:R-:W-:-:S11]  /*bd120*/  LOP3.LUT P1, RZ, R101, 0x8000000, RZ, 0xc0, !PT ;  /* 0x0800000065ff7812 */ /* 0x000fd6000782c0ff */
[----:B------:R-:W-:Y:S01]  /*bd130*/  @P0 STG.E desc[UR60][R6.64], R32 ;  /* 0x0000002006000986 */ /* 0x000fe2000c10193c */
[----:B------:R-:W-:-:S13]  /*bd140*/  ISETP.LT.AND P0, PT, R153, UR4, !P3 ;  /* 0x0000000499007c0c */ /* 0x000fda000df01270 */
[----:B------:R1:W-:Y:S01]  /*bd150*/  @P0 STG.E desc[UR60][R2.64], R8 ;  /* 0x0000000802000986 */ /* 0x0003e2000c10193c */
[----:B------:R-:W-:Y:S01]  /*bd160*/  ISETP.LT.AND P0, PT, R122, UR4, !P1 ;  /* 0x000000047a007c0c */ /* 0x000fe2000cf01270 */
[----:B------:R-:W-:-:S12]  /*bd170*/  IMAD.WIDE R16, R103, 0x4, R110 ;  /* 0x0000000467107825 */ /* 0x000fd800078e026e */
[----:B------:R2:W-:Y:S01]  /*bd180*/  @P0 STG.E desc[UR60][R16.64], R36 ;  /* 0x0000002410000986 */ /* 0x0005e2000c10193c */
[----:B------:R-:W-:Y:S01]  /*bd190*/  ISETP.LT.AND P0, PT, R252, UR4, !P1 ;  /* 0x00000004fc007c0c */ /* 0x000fe2000cf01270 */
[----:B-1----:R-:W-:-:S12]  /*bd1a0*/  IMAD.WIDE R18, R103, 0x4, R108 ;  /* 0x0000000467127825 */ /* 0x002fd800078e026c */
[----:B------:R1:W-:Y:S01]  /*bd1b0*/  @P0 STG.E desc[UR60][R18.64], R40 ;  /* 0x0000002812000986 */ /* 0x0003e2000c10193c */
[----:B------:R-:W-:Y:S01]  /*bd1c0*/  ISETP.LT.AND P0, PT, R152, UR4, !P1 ;  /* 0x0000000498007c0c */ /* 0x000fe2000cf01270 */
[----:B------:R-:W-:Y:S01]  /*bd1d0*/  IMAD.WIDE R4, R103, 0x4, R106 ;  /* 0x0000000467047825 */ /* 0x000fe200078e026a */
[----:B------:R-:W-:-:S11]  /*bd1e0*/  LOP3.LUT P2, RZ, R101, 0x40000000, RZ, 0xc0, !PT ;  /* 0x4000000065ff7812 */ /* 0x000fd6000784c0ff */
[----:B------:R-:W-:Y:S01]  /*bd1f0*/  @P0 STG.E desc[UR60][R4.64], R60 ;  /* 0x0000003c04000986 */ /* 0x000fe2000c10193c */
[----:B------:R-:W-:Y:S01]  /*bd200*/  ISETP.LT.AND P0, PT, R153, UR4, !P1 ;  /* 0x0000000499007c0c */ /* 0x000fe2000cf01270 */
[----:B------:R-:W-:-:S12]  /*bd210*/  IMAD.WIDE R2, R103, 0x4, R104 ;  /* 0x0000000467027825 */ /* 0x000fd800078e0268 */
[----:B------:R1:W-:Y:S01]  /*bd220*/  @P0 STG.E desc[UR60][R2.64], R56 ;  /* 0x0000003802000986 */ /* 0x0003e2000c10193c */
[----:B------:R-:W-:Y:S02]  /*bd230*/  ISETP.LT.AND P0, PT, R122, UR4, !P2 ;  /* 0x000000047a007c0c */ /* 0x000fe4000d701270 */
[----:B------:R-:W-:Y:S01]  /*bd240*/  LOP3.LUT P3, RZ, R102, 0x2, RZ, 0xc0, !PT ;  /* 0x0000000266ff7812 */ /* 0x000fe2000786c0ff */
[----:B--2---:R-:W-:-:S10]  /*bd250*/  IMAD.WIDE R6, R154, 0x4, R110 ;  /* 0x000000049a067825 */ /* 0x004fd400078e026e */
[----:B------:R2:W-:Y:S01]  /*bd260*/  @P0 STG.E desc[UR60][R6.64], R21 ;  /* 0x0000001506000986 */ /* 0x0005e2000c10193c */
[----:B------:R-:W-:Y:S01]  /*bd270*/  ISETP.LT.AND P0, PT, R252, UR4, !P2 ;  /* 0x00000004fc007c0c */ /* 0x000fe2000d701270 */
[----:B------:R-:W-:-:S12]  /*bd280*/  IMAD.WIDE R16, R154, 0x4, R108 ;  /* 0x000000049a107825 */ /* 0x000fd800078e026c */
[----:B------:R2:W-:Y:S01]  /*bd290*/  @P0 STG.E desc[UR60][R16.64], R13 ;  /* 0x0000000d10000986 */ /* 0x0005e2000c10193c */
[----:B------:R-:W-:Y:S01]  /*bd2a0*/  ISETP.LT.AND P0, PT, R152, UR4, !P2 ;  /* 0x0000000498007c0c */ /* 0x000fe2000d701270 */
[----:B-1----:R-:W-:-:S12]  /*bd2b0*/  IMAD.WIDE R18, R154, 0x4, R106 ;  /* 0x000000049a127825 */ /* 0x002fd800078e026a */
[----:B------:R-:W-:Y:S01]  /*bd2c0*/  @P0 STG.E desc[UR60][R18.64], R33 ;  /* 0x0000002112000986 */ /* 0x000fe2000c10193c */
[----:B------:R-:W-:Y:S01]  /*bd2d0*/  ISETP.LT.AND P0, PT, R153, UR4, !P2 ;  /* 0x0000000499007c0c */ /* 0x000fe2000d701270 */
[----:B------:R-:W-:Y:S02]  /*bd2e0*/  IMAD.WIDE R2, R154, 0x4, R104 ;  /* 0x000000049a027825 */ /* 0x000fe400078e0268 */
[----:B------:R-:W4:Y:S02]  /*bd2f0*/  LDL.LU R154, [R1+0x1900] ;  /* 0x00190000019a7983 */ /* 0x000f240000300800 */
[C---:B---3--:R-:W-:Y:S02]  /*bd300*/  IMAD.WIDE R4, R123.reuse, 0x4, R110 ;  /* 0x000000047b047825 */ /* 0x048fe400078e026e */
[----:B------:R-:W3:Y:S06]  /*bd310*/  LDL.LU R103, [R1+0x18f0] ;  /* 0x0018f00001677983 */ /* 0x000eec0000300800 */
[----:B------:R1:W-:Y:S01]  /*bd320*/  @P0 STG.E desc[UR60][R2.64], R9 ;  /* 0x0000000902000986 */ /* 0x0003e2000c10193c */
[----:B------:R-:W-:Y:S01]  /*bd330*/  ISETP.LT.AND P0, PT, R122, UR4, !P3 ;  /* 0x000000047a007c0c */ /* 0x000fe2000df01270 */
[----:B--2---:R-:W-:-:S12]  /*bd340*/  IMAD.WIDE R6, R123, 0x4, R108 ;  /* 0x000000047b067825 */ /* 0x004fd800078e026c */
[----:B------:R2:W-:Y:S01]  /*bd350*/  @P0 STG.E desc[UR60][R4.64], R37 ;  /* 0x0000002504000986 */ /* 0x0005e2000c10193c */
[----:B------:R-:W-:Y:S01]  /*bd360*/  ISETP.LT.AND P0, PT, R252, UR4, !P3 ;  /* 0x00000004fc007c0c */ /* 0x000fe2000df01270 */
[----:B------:R-:W-:-:S12]  /*bd370*/  IMAD.WIDE R12, R123, 0x4, R106 ;  /* 0x000000047b0c7825 */ /* 0x000fd800078e026a */
[----:B------:R2:W-:Y:S01]  /*bd380*/  @P0 STG.E desc[UR60][R6.64], R41 ;  /* 0x0000002906000986 */ /* 0x0005e2000c10193c */
[----:B------:R-:W-:Y:S01]  /*bd390*/  ISETP.LT.AND P0, PT, R152, UR4, !P3 ;  /* 0x0000000498007c0c */ /* 0x000fe2000df01270 */
[----:B-1----:R-:W-:-:S12]  /*bd3a0*/  IMAD.WIDE R2, R123, 0x4, R104 ;  /* 0x000000047b027825 */ /* 0x002fd800078e0268 */
[----:B------:R-:W-:Y:S01]  /*bd3b0*/  @P0 STG.E desc[UR60][R12.64], R61 ;  /* 0x0000003d0c000986 */ /* 0x000fe2000c10193c */
[----:B------:R-:W-:-:S13]  /*bd3c0*/  ISETP.LT.AND P0, PT, R153, UR4, !P3 ;  /* 0x0000000499007c0c */ /* 0x000fda000df01270 */
[----:B------:R1:W-:Y:S01]  /*bd3d0*/  @P0 STG.E desc[UR60][R2.64], R57 ;  /* 0x0000003902000986 */ /* 0x0003e2000c10193c */
[----:B----4-:R-:W-:-:S04]  /*bd3e0*/  IMAD.WIDE R8, R155, 0x4, R110 ;  /* 0x000000049b087825 */ /* 0x010fc800078e026e */
[----:B--2---:R-:W-:-:S04]  /*bd3f0*/  IMAD.WIDE R4, R155, 0x4, R108 ;  /* 0x000000049b047825 */ /* 0x004fc800078e026c */
[----:B------:R-:W-:-:S04]  /*bd400*/  IMAD.WIDE R6, R155, 0x4, R106 ;  /* 0x000000049b067825 */ /* 0x000fc800078e026a */
[----:B-1----:R-:W-:Y:S02]  /*bd410*/  IMAD.WIDE R2, R155, 0x4, R104 ;  /* 0x000000049b027825 */ /* 0x002fe400078e0268 */
[----:B------:R-:W2:Y:S01]  /*bd420*/  LDL.LU R155, [R1+0x18e8] ;  /* 0x0018e800019b7983 */ /* 0x000ea20000300800 */
[----:B------:R-:W-:Y:S02]  /*bd430*/  LOP3.LUT P4, RZ, R102, 0x4, RZ, 0xc0, !PT ;  /* 0x0000000466ff7812 */ /* 0x000fe4000788c0ff */
[----:B------:R-:W-:Y:S01]  /*bd440*/  LOP3.LUT P1, RZ, R100, 0x1000, RZ, 0xc0, !PT ;  /* 0x0000100064ff7812 */ /* 0x000fe2000782c0ff */
[----:B------:R-:W4:Y:S01]  /*bd450*/  LDL.LU R123, [R1+0x18e4] ;  /* 0x0018e400017b7983 */ /* 0x000f220000300800 */
[----:B------:R-:W-:-:S13]  /*bd460*/  ISETP.LT.AND P0, PT, R122, UR4, !P4 ;  /* 0x000000047a007c0c */ /* 0x000fda000e701270 */
[----:B------:R1:W-:Y:S01]  /*bd470*/  @P0 STG.E desc[UR60][R8.64], R22 ;  /* 0x0000001608000986 */ /* 0x0003e2000c10193c */
[----:B------:R-:W-:-:S13]  /*bd480*/  ISETP.LT.AND P0, PT, R252, UR4, !P4 ;  /* 0x00000004fc007c0c */ /* 0x000fda000e701270 */
[----:B------:R1:W-:Y:S01]  /*bd490*/  @P0 STG.E desc[UR60][R4.64], R14 ;  /* 0x0000000e04000986 */ /* 0x0003e2000c10193c */
[----:B------:R-:W-:-:S13]  /*bd4a0*/  ISETP.LT.AND P0, PT, R152, UR4, !P4 ;  /* 0x0000000498007c0c */ /* 0x000fda000e701270 */
[----:B------:R1:W-:Y:S01]  /*bd4b0*/  @P0 STG.E desc[UR60][R6.64], R34 ;  /* 0x0000002206000986 */ /* 0x0003e2000c10193c */
[----:B------:R-:W-:-:S13]  /*bd4c0*/  ISETP.LT.AND P0, PT, R153, UR4, !P4 ;  /* 0x0000000499007c0c */ /* 0x000fda000e701270 */
[----:B------:R1:W-:Y:S01]  /*bd4d0*/  @P0 STG.E desc[UR60][R2.64], R10 ;  /* 0x0000000a02000986 */ /* 0x0003e2000c10193c */
[----:B------:R-:W-:Y:S02]  /*bd4e0*/  ISETP.LT.AND P0, PT, R122, UR4, !P1 ;  /* 0x000000047a007c0c */ /* 0x000fe4000cf01270 */
[----:B------:R-:W-:Y:S01]  /*bd4f0*/  LOP3.LUT P2, RZ, R100, 0x400, RZ, 0xc0, !PT ;  /* 0x0000040064ff7812 */ /* 0x000fe2000784c0ff */
[----:B-1----:R-:W-:-:S10]  /*bd500*/  IMAD.WIDE R8, R154, 0x4, R110 ;  /* 0x000000049a087825 */ /* 0x002fd400078e026e */
[----:B------:R-:W-:Y:S01]  /*bd510*/  @P0 STG.E desc[UR60][R8.64], R38 ;  /* 0x0000002608000986 */ /* 0x000fe2000c10193c */
[----:B------:R-:W-:Y:S01]  /*bd520*/  ISETP.LT.AND P0, PT, R252, UR4, !P1 ;  /* 0x00000004fc007c0c */ /* 0x000fe2000cf01270 */
[----:B------:R-:W-:-:S12]  /*bd530*/  IMAD.WIDE R4, R154, 0x4, R108 ;  /* 0x000000049a047825 */ /* 0x000fd800078e026c */
[----:B------:R1:W-:Y:S01]  /*bd540*/  @P0 STG.E desc[UR60][R4.64], R42 ;  /* 0x0000002a04000986 */ /* 0x0003e2000c10193c */
[----:B------:R-:W-:Y:S01]  /*bd550*/  ISETP.LT.AND P0, PT, R152, UR4, !P1 ;  /* 0x0000000498007c0c */ /* 0x000fe2000cf01270 */
[----:B------:R-:W-:Y:S01]  /*bd560*/  IMAD.WIDE R6, R154, 0x4, R106 ;  /* 0x000000049a067825 */ /* 0x000fe200078e026a */
[----:B------:R-:W-:-:S03]  /*bd570*/  ISETP.LT.AND P1, PT, R153, UR4, !P1 ;  /* 0x0000000499007c0c */ /* 0x000fc6000cf21270 */
[----:B------:R-:W-:Y:S02]  /*bd580*/  IMAD.WIDE R2, R154, 0x4, R104 ;  /* 0x000000049a027825 */ /* 0x000fe400078e0268 */
[----:B------:R-:W4:Y:S04]  /*bd590*/  LDL.LU R154, [R1+0x18e0] ;  /* 0x0018e000019a7983 */ /* 0x000f280000300800 */
[----:B------:R-:W4:Y:S04]  /*bd5a0*/  LDL.LU R14, [R1+0x35d4] ;  /* 0x0035d400010e7983 */ /* 0x000f280000300800 */
[----:B------:R-:W-:Y:S01]  /*bd5b0*/  @P0 STG.E desc[UR60][R6.64], R62 ;  /* 0x0000003e06000986 */ /* 0x000fe2000c10193c */
[----:B------:R-:W-:Y:S01]  /*bd5c0*/  ISETP.LT.AND P0, PT, R122, UR4, !P2 ;  /* 0x000000047a007c0c */ /* 0x000fe2000d701270 */
[----:B---3--:R-:W-:-:S02]  /*bd5d0*/  IMAD.WIDE R12, R103, 0x4, R110 ;  /* 0x00000004670c7825 */ /* 0x008fc400078e026e */
[----:B------:R2:W-:Y:S01]  /*bd5e0*/  @P1 STG.E desc[UR60][R2.64], R58 ;  /* 0x0000003a02001986 */ /* 0x0005e2000c10193c */
[----:B------:R-:W-:Y:S01]  /*bd5f0*/  ISETP.LT.AND P1, PT, R252, UR4, !P2 ;  /* 0x00000004fc007c0c */ /* 0x000fe2000d721270 */
[----:B-1----:R-:W-:-:S08]  /*bd600*/  IMAD.WIDE R4, R103, 0x4, R108 ;  /* 0x0000000467047825 */ /* 0x002fd000078e026c */
[----:B------:R1:W-:Y:S01]  /*bd610*/  @P0 STG.E desc[UR60][R12.64], R23 ;  /* 0x000000170c000986 */ /* 0x0003e2000c10193c */
[----:B------:R-:W-:Y:S01]  /*bd620*/  ISETP.LT.AND P0, PT, R152, UR4, !P2 ;  /* 0x0000000498007c0c */ /* 0x000fe2000d701270 */
[----:B------:R-:W-:Y:S02]  /*bd630*/  IMAD.WIDE R8, R103, 0x4, R106 ;  /* 0x0000000467087825 */ /* 0x000fe400078e026a */
[----:B------:R3:W-:Y:S10]  /*bd640*/  @P1 STG.E desc[UR60][R4.64], R15 ;  /* 0x0000000f04001986 */ /* 0x0007f4000c10193c */
[----:B------:R3:W-:Y:S01]  /*bd650*/  @P0 STG.E desc[UR60][R8.64], R35 ;  /* 0x0000002308000986 */ /* 0x0007e2000c10193c */
[----:B--2---:R-:W-:-:S04]  /*bd660*/  IMAD.WIDE R2, R155, 0x4, R110 ;  /* 0x000000049b027825 */ /* 0x004fc800078e026e */
[----:B-1----:R-:W-:-:S04]  /*bd670*/  IMAD.WIDE R12, R155, 0x4, R108 ;  /* 0x000000049b0c7825 */ /* 0x002fc800078e026c */
[----:B---3--:R-:W-:-:S04]  /*bd680*/  IMAD.WIDE R4, R155, 0x4, R106 ;  /* 0x000000049b047825 */ /* 0x008fc800078e026a */
[--C-:B------:R-:W-:Y:S02]  /*bd690*/  IMAD.WIDE R8, R155, 0x4, R104.reuse ;  /* 0x000000049b087825 */ /* 0x100fe400078e0268 */
[----:B------:R-:W2:Y:S01]  /*bd6a0*/  LDL.LU R155, [R1+0x18d8] ;  /* 0x0018d800019b7983 */ /* 0x000ea20000300800 */
[----:B------:R-:W-:Y:S01]  /*bd6b0*/  ISETP.LT.AND P2, PT, R153, UR4, !P2 ;  /* 0x0000000499007c0c */ /* 0x000fe2000d741270 */
[----:B------:R-:W-:Y:S01]  /*bd6c0*/  IMAD.WIDE R6, R103, 0x4, R104 ;  /* 0x0000000467067825 */ /* 0x000fe200078e0268 */
[----:B------:R-:W-:Y:S01]  /*bd6d0*/  LOP3.LUT P3, RZ, R100, 0x100, RZ, 0xc0, !PT ;  /* 0x0000010064ff7812 */ /* 0x000fe2000786c0ff */
[----:B------:R-:W3:Y:S03]  /*bd6e0*/  LDL.LU R16, [R1+0x35d0] ;  /* 0x0035d00001107983 */ /* 0x000ee60000300800 */
[----:B------:R-:W-:Y:S01]  /*bd6f0*/  ISETP.LT.AND P0, PT, R122, UR4, !P3 ;  /* 0x000000047a007c0c */ /* 0x000fe2000df01270 */
[----:B------:R-:W3:Y:S01]  /*bd700*/  LDL.LU R103, [R1+0x18d4] ;  /* 0x0018d40001677983 */ /* 0x000ee20000300800 */
[----:B------:R-:W-:-:S02]  /*bd710*/  ISETP.LT.AND P1, PT, R252, UR4, !P3 ;  /* 0x00000004fc007c0c */ /* 0x000fc4000df21270 */
[----:B------:R-:W-:Y:S01]  /*bd720*/  LOP3.LUT P4, RZ, R100, 0x40, RZ, 0xc0, !PT ;  /* 0x0000004064ff7812 */ /* 0x000fe2000788c0ff */
[----:B------:R-:W3:Y:S04]  /*bd730*/  LDL.LU R15, [R1+0x35cc] ;  /* 0x0035cc00010f7983 */ /* 0x000ee80000300800 */
[----:B------:R4:W-:Y:S01]  /*bd740*/  @P2 STG.E desc[UR60][R6.64], R11 ;  /* 0x0000000b06002986 */ /* 0x0009e2000c10193c */
[----:B------:R-:W-:Y:S02]  /*bd750*/  ISETP.LT.AND P2, PT, R152, UR4, !P3 ;  /* 0x0000000498007c0c */ /* 0x000fe4000df41270 */
[----:B------:R-:W-:Y:S01]  /*bd760*/  ISETP.LT.AND P3, PT, R153, UR4, !P3 ;  /* 0x0000000499007c0c */ /* 0x000fe2000df61270 */
[----:B------:R1:W-:Y:S01]  /*bd770*/  @P0 STG.E desc[UR60][R2.64], R39 ;  /* 0x0000002702000986 */ /* 0x0003e2000c10193c */
[----:B------:R-:W-:-:S03]  /*bd780*/  ISETP.LT.AND P0, PT, R122, UR4, !P4 ;  /* 0x000000047a007c0c */ /* 0x000fc6000e701270 */
[----:B------:R1:W-:Y:S01]  /*bd790*/  @P1 STG.E desc[UR60][R12.64], R43 ;  /* 0x0000002b0c001986 */ /* 0x0003e2000c10193c */
[----:B------:R-:W-:-:S05]  /*bd7a0*/  ISETP.LT.AND P1, PT, R252, UR4, !P4 ;  /* 0x00000004fc007c0c */ /* 0x000fca000e721270 */
[----:B------:R1:W-:Y:S01]  /*bd7b0*/  @P2 STG.E desc[UR60][R4.64], R63 ;  /* 0x0000003f04002986 */ /* 0x0003e2000c10193c */
[----:B------:R-:W-:-:S03]  /*bd7c0*/  ISETP.LT.AND P2, PT, R153, UR4, !P4 ;  /* 0x0000000499007c0c */ /* 0x000fc6000e741270 */
[----:B------:R-:W-:Y:S01]  /*bd7d0*/  @P3 STG.E desc[UR60][R8.64], R59 ;  /* 0x0000003b08003986 */ /* 0x000fe2000c10193c */
[----:B------:R-:W-:Y:S01]  /*bd7e0*/  ISETP.LT.AND P3, PT, R152, UR4, !P4 ;  /* 0x0000000498007c0c */ /* 0x000fe2000e761270 */
[----:B----4-:R-:W-:-:S04]  /*bd7f0*/  IMAD.WIDE R6, R123, 0x4, R110 ;  /* 0x000000047b067825 */ /* 0x010fc800078e026e */
[C---:B------:R-:W-:Y:S01]  /*bd800*/  IMAD.WIDE R10, R123.reuse, 0x4, R108 ;  /* 0x000000047b0a7825 */ /* 0x040fe200078e026c */
[----:B------:R4:W-:Y:S03]  /*bd810*/  @P0 STG.E desc[UR60][R6.64], R52 ;  /* 0x0000003406000986 */ /* 0x0009e6000c10193c */
[C---:B-1----:R-:W-:Y:S01]  /*bd820*/  IMAD.WIDE R2, R123.reuse, 0x4, R106 ;  /* 0x000000047b027825 */ /* 0x042fe200078e026a */
[----:B------:R1:W-:Y:S03]  /*bd830*/  @P1 STG.E desc[UR60][R10.64], R48 ;  /* 0x000000300a001986 */ /* 0x0003e6000c10193c */
[----:B------:R-:W-:Y:S01]  /*bd840*/  IMAD.WIDE R12, R123, 0x4, R104 ;  /* 0x000000047b0c7825 */ /* 0x000fe200078e0268 */
[----:B------:R2:W-:Y:S04]  /*bd850*/  @P3 STG.E desc[UR60][R2.64], R64 ;  /* 0x0000004002003986 */ /* 0x0005e8000c10193c */
[----:B------:R-:W-:Y:S01]  /*bd860*/  @P2 STG.E desc[UR60][R12.64], R44 ;  /* 0x0000002c0c002986 */ /* 0x000fe2000c10193c */
[----:B------:R-:W-:-:S04]  /*bd870*/  LOP3.LUT P5, RZ, R98, 0x1000, RZ, 0xc0, !PT ;  /* 0x0000100062ff7812 */ /* 0x000fc800078ac0ff */
[----:B------:R-:W-:Y:S02]  /*bd880*/  ISETP.LT.AND P4, PT, R122, UR4, !P5 ;  /* 0x000000047a007c0c */ /* 0x000fe4000ef81270 */
[----:B------:R-:W-:Y:S02]  /*bd890*/  ISETP.LT.AND P1, PT, R252, UR4, !P5 ;  /* 0x00000004fc007c0c */ /* 0x000fe4000ef21270 */
[----:B------:R-:W-:Y:S02]  /*bd8a0*/  ISETP.LT.AND P0, PT, R152, UR4, !P5 ;  /* 0x0000000498007c0c */ /* 0x000fe4000ef01270 */
[----:B------:R-:W-:Y:S02]  /*bd8b0*/  ISETP.GE.AND P2, PT, R14, UR5, PT ;  /* 0x000000050e007c0c */ /* 0x000fe4000bf46270 */
[----:B------:R-:W3:Y:S01]  /*bd8c0*/  LDL.LU R14, [R1+0x35c8] ;  /* 0x0035c800010e7983 */ /* 0x000ee20000300800 */
[----:B------:R-:W-:-:S04]  /*bd8d0*/  IMAD.WIDE R4, R154, 0x4, R110 ;  /* 0x000000049a047825 */ /* 0x000fc800078e026e */
[----:B----4-:R-:W-:-:S04]  /*bd8e0*/  IMAD.WIDE R6, R154, 0x4, R108 ;  /* 0x000000049a067825 */ /* 0x010fc800078e026c */
[----:B------:R-:W-:-:S04]  /*bd8f0*/  IMAD.WIDE R8, R154, 0x4, R106 ;  /* 0x000000049a087825 */ /* 0x000fc800078e026a */
[----:B-1----:R-:W-:Y:S02]  /*bd900*/  IMAD.WIDE R10, R154, 0x4, R104 ;  /* 0x000000049a0a7825 */ /* 0x002fe400078e0268 */
[----:B------:R-:W4:Y:S04]  /*bd910*/  LDL.LU R154, [R1+0x18cc] ;  /* 0x0018cc00019a7983 */ /* 0x000f280000300800 */
[----:B------:R1:W-:Y:S04]  /*bd920*/  @P4 STG.E desc[UR60][R4.64], R68 ;  /* 0x0000004404004986 */ /* 0x0003e8000c10193c */
[----:B------:R1:W-:Y:S04]  /*bd930*/  @P1 STG.E desc[UR60][R6.64], R72 ;  /* 0x0000004806001986 */ /* 0x0003e8000c10193c */
[----:B------:R1:W-:Y:S01]  /*bd940*/  @P0 STG.E desc[UR60][R8.64], R80 ;  /* 0x0000005008000986 */ /* 0x0003e2000c10193c */
[----:B--2---:R-:W-:-:S04]  /*bd950*/  IMAD.WIDE R2, R155, 0x4, R110 ;  /* 0x000000049b027825 */ /* 0x004fc800078e026e */
[----:B-1----:R-:W-:-:S04]  /*bd960*/  IMAD.WIDE R4, R155, 0x4, R108 ;  /* 0x000000049b047825 */ /* 0x002fc800078e026c */
[----:B------:R-:W-:-:S04]  /*bd970*/  IMAD.WIDE R6, R155, 0x4, R106 ;  /* 0x000000049b067825 */ /* 0x000fc800078e026a */
[----:B------:R-:W-:Y:S02]  /*bd980*/  IMAD.WIDE R8, R155, 0x4, R104 ;  /* 0x000000049b087825 */ /* 0x000fe400078e0268 */
[----:B------:R-:W2:Y:S01]  /*bd990*/  LDL.LU R155, [R1+0x18c8] ;  /* 0x0018c800019b7983 */ /* 0x000ea20000300800 */
[----:B------:R-:W-:Y:S02]  /*bd9a0*/  LOP3.LUT P6, RZ, R98, 0x800, RZ, 0xc0, !PT ;  /* 0x0000080062ff7812 */ /* 0x000fe400078cc0ff */
[----:B------:R-:W-:Y:S01]  /*bd9b0*/  ISETP.LT.AND P5, PT, R153, UR4, !P5 ;  /* 0x0000000499007c0c */ /* 0x000fe2000efa1270 */
[----:B---3--:R-:W-:Y:S01]  /*bd9c0*/  IMAD.WIDE R12, R103, 0x4, R108 ;  /* 0x00000004670c7825 */ /* 0x008fe200078e026c */
[----:B------:R-:W-:Y:S01]  /*bd9d0*/  ISETP.LT.AND P3, PT, R122, UR4, !P6 ;  /* 0x000000047a007c0c */ /* 0x000fe2000f761270 */
[----:B------:R-:W3:Y:S01]  /*bd9e0*/  LDL.LU R123, [R1+0x18c0] ;  /* 0x0018c000017b7983 */ /* 0x000ee20000300800 */
[----:B------:R-:W-:Y:S02]  /*bd9f0*/  ISETP.LT.AND P4, PT, R252, UR4, !P6 ;  /* 0x00000004fc007c0c */ /* 0x000fe4000f781270 */
[----:B------:R-:W-:-:S02]  /*bda00*/  ISETP.LT.AND P1, PT, R152, UR4, !P6 ;  /* 0x0000000498007c0c */ /* 0x000fc4000f721270 */
[----:B------:R-:W-:Y:S02]  /*bda10*/  ISETP.LT.AND P0, PT, R153, UR4, !P6 ;  /* 0x0000000499007c0c */ /* 0x000fe4000f701270 */
[----:B------:R-:W-:-:S03]  /*bda20*/  ISETP.LT.AND P6, PT, R122, UR4, !P2 ;  /* 0x000000047a007c0c */ /* 0x000fc6000d7c1270 */
[----:B------:R1:W-:Y:S01]  /*bda30*/  @P5 STG.E desc[UR60][R10.64], R76 ;  /* 0x0000004c0a005986 */ /* 0x0003e2000c10193c */
[----:B------:R-:W-:-:S03]  /*bda40*/  ISETP.LT.AND P5, PT, R252, UR4, !P2 ;  /* 0x00000004fc007c0c */ /* 0x000fc6000d7a1270 */
[----:B------:R1:W-:Y:S04]  /*bda50*/  @P3 STG.E desc[UR60][R2.64], R53 ;  /* 0x0000003502003986 */ /* 0x0003e8000c10193c */
[----:B------:R1:W-:Y:S01]  /*bda60*/  @P4 STG.E desc[UR60][R4.64], R49 ;  /* 0x0000003104004986 */ /* 0x0003e2000c10193c */
[----:B------:R-:W-:Y:S02]  /*bda70*/  ISETP.LT.AND P4, PT, R152, UR4, !P2 ;  /* 0x0000000498007c0c */ /* 0x000fe4000d781270 */
[----:B------:R-:W-:Y:S01]  /*bda80*/  ISETP.LT.AND P2, PT, R153, UR4, !P2 ;  /* 0x0000000499007c0c */ /* 0x000fe2000d741270 */
[C---:B-1----:R-:W-:Y:S01]  /*bda90*/  IMAD.WIDE R10, R103.reuse, 0x4, R110 ;  /* 0x00000004670a7825 */ /* 0x042fe200078e026e */
[----:B------:R4:W-:Y:S03]  /*bdaa0*/  @P1 STG.E desc[UR60][R6.64], R65 ;  /* 0x0000004106001986 */ /* 0x0009e6000c10193c */
[C---:B------:R-:W-:Y:S01]  /*bdab0*/  IMAD.WIDE R2, R103.reuse, 0x4, R106 ;  /* 0x0000000467027825 */ /* 0x040fe200078e026a */
[----:B------:R1:W-:Y:S03]  /*bdac0*/  @P0 STG.E desc[UR60][R8.64], R45 ;  /* 0x0000002d08000986 */ /* 0x0003e6000c10193c */
[----:B------:R-:W-:Y:S01]  /*bdad0*/  IMAD.WIDE R4, R103, 0x4, R104 ;  /* 0x0000000467047825 */ /* 0x000fe200078e0268 */
[----:B------:R1:W-:Y:S01]  /*bdae0*/  @P6 STG.E desc[UR60][R10.64], R69 ;  /* 0x000000450a006986 */ /* 0x0003e2000c10193c */
[----:B------:R-:W-:-:S03]  /*bdaf0*/  ISETP.GE.AND P0, PT, R15, UR5, PT ;  /* 0x000000050f007c0c */ /* 0x000fc6000bf06270 */
[----:B------:R-:W-:Y:S04]  /*bdb00*/  @P5 STG.E desc[UR60][R12.64], R73 ;  /* 0x000000490c005986 */ /* 0x000fe8000c10193c */
[----:B------:R1:W-:Y:S04]  /*bdb10*/  @P4 STG.E desc[UR60][R2.64], R81 ;  /* 0x0000005102004986 */ /* 0x0003e8000c10193c */
[----:B------:R2:W-:Y:S04]  /*bdb20*/  @P2 STG.E desc[UR60][R4.64], R77 ;  /* 0x0000004d04002986 */ /* 0x0005e8000c10193c */
[----:B------:R-:W3:Y:S01]  /*bdb30*/  LDL.LU R15, [R1+0x35c4] ;  /* 0x0035c400010f7983 */ /* 0x000ee20000300800 */
[----:B------:R-:W-:-:S04]  /*bdb40*/  ISETP.GE.AND P3, PT, R16, UR5, PT ;  /* 0x0000000510007c0c */ /* 0x000fc8000bf66270 */
[----:B------:R-:W-:Y:S02]  /*bdb50*/  ISETP.LT.AND P1, PT, R122, UR4, !P3 ;  /* 0x000000047a007c0c */ /* 0x000fe4000df21270 */
[----:B------:R-:W-:Y:S02]  /*bdb60*/  ISETP.LT.AND P6, PT, R252, UR4, !P3 ;  /* 0x00000004fc007c0c */ /* 0x000fe4000dfc1270 */
[----:B------:R-:W-:Y:S02]  /*bdb70*/  ISETP.GE.AND P2, PT, R14, UR5, PT ;  /* 0x000000050e007c0c */ /* 0x000fe4000bf46270 */
[----:B------:R-:W3:Y:S04]  /*bdb80*/  LDL.LU R14, [R1+0x35c0] ;  /* 0x0035c000010e7983 */ /* 0x000ee80000300800 */
[----:B------:R-:W3:Y:S01]  /*bdb90*/  LDL.LU R16, [R1+0x35bc] ;  /* 0x0035bc0001107983 */ /* 0x000ee20000300800 */
[----:B----4-:R-:W-:-:S04]  /*bdba0*/  IMAD.WIDE R6, R154, 0x4, R110 ;  /* 0x000000049a067825 */ /* 0x010fc800078e026e */
[----:B-1----:R-:W-:-:S04]  /*bdbb0*/  IMAD.WIDE R8, R154, 0x4, R108 ;  /* 0x000000049a087825 */ /* 0x002fc800078e026c */
[----:B------:R-:W-:-:S04]  /*bdbc0*/  IMAD.WIDE R10, R154, 0x4, R106 ;  /* 0x000000049a0a7825 */ /* 0x000fc800078e026a */
[----:B------:R-:W-:Y:S02]  /*bdbd0*/  IMAD.WIDE R2, R154, 0x4, R104 ;  /* 0x000000049a027825 */ /* 0x000fe400078e0268 */
[----:B------:R-:W4:Y:S04]  /*bdbe0*/  LDL.LU R154, [R1+0x18b4] ;  /* 0x0018b400019a7983 */ /* 0x000f280000300800 */
[----:B------:R1:W-:Y:S04]  /*bdbf0*/  @P1 STG.E desc[UR60][R6.64], R54 ;  /* 0x0000003606001986 */ /* 0x0003e8000c10193c */
[----:B------:R1:W-:Y:S01]  /*bdc00*/  @P6 STG.E desc[UR60][R8.64], R50 ;  /* 0x0000003208006986 */ /* 0x0003e2000c10193c */
[----:B--2---:R-:W-:-:S04]  /*bdc10*/  IMAD.WIDE R12, R155, 0x4, R110 ;  /* 0x000000049b0c7825 */ /* 0x004fc800078e026e */
[----:B------:R-:W-:-:S04]  /*bdc20*/  IMAD.WIDE R4, R155, 0x4, R108 ;  /* 0x000000049b047825 */ /* 0x000fc800078e026c */
[----:B-1----:R-:W-:-:S04]  /*bdc30*/  IMAD.WIDE R6, R155, 0x4, R106 ;  /* 0x000000049b067825 */ /* 0x002fc800078e026a */
[----:B------:R-:W-:Y:S02]  /*bdc40*/  IMAD.WIDE R8, R155, 0x4, R104 ;  /* 0x000000049b087825 */ /* 0x000fe400078e0268 */
[----:B------:R-:W2:Y:S01]  /*bdc50*/  LDL.LU R155, [R1+0x18ac] ;  /* 0x0018ac00019b7983 */ /* 0x000ea20000300800 */
[----:B------:R-:W-:Y:S02]  /*bdc60*/  ISETP.LT.AND P5, PT, R152, UR4, !P3 ;  /* 0x0000000498007c0c */ /* 0x000fe4000dfa1270 */
[----:B------:R-:W-:Y:S01]  /*bdc70*/  ISETP.LT.AND P3, PT, R153, UR4, !P3 ;  /* 0x0000000499007c0c */ /* 0x000fe2000df61270 */
[----:B------:R-:W2:Y:S01]  /*bdc80*/  LDL.LU R18, [R1+0x35b8] ;  /* 0x0035b80001127983 */ /* 0x000ea20000300800 */
[----:B------:R-:W-:Y:S02]  /*bdc90*/  ISETP.LT.AND P4, PT, R122, UR4, !P0 ;  /* 0x000000047a007c0c */ /* 0x000fe4000c781270 */
[----:B------:R-:W-:-:S07]  /*bdca0*/  ISETP.LT.AND P1, PT, R152, UR4, !P0 ;  /* 0x0000000498007c0c */ /* 0x000fce000c721270 */
[----:B------:R3:W-:Y:S01]  /*bdcb0*/  @P5 STG.E desc[UR60][R10.64], R66 ;  /* 0x000000420a005986 */ /* 0x0007e2000c10193c */
[----:B------:R-:W-:Y:S02]  /*bdcc0*/  ISETP.LT.AND P5, PT, R252, UR4, !P0 ;  /* 0x00000004fc007c0c */ /* 0x000fe4000c7a1270 */
[----:B------:R-:W-:Y:S01]  /*bdcd0*/  ISETP.LT.AND P0, PT, R153, UR4, !P0 ;  /* 0x0000000499007c0c */ /* 0x000fe2000c701270 */
[----:B------:R1:W-:Y:S01]  /*bdce0*/  @P3 STG.E desc[UR60][R2.64], R46 ;  /* 0x0000002e02003986 */ /* 0x0003e2000c10193c */
[----:B------:R-:W-:Y:S02]  /*bdcf0*/  ISETP.LT.AND P6, PT, R122, UR4, !P2 ;  /* 0x000000047a007c0c */ /* 0x000fe4000d7c1270 */
[----:B------:R-:W-:Y:S01]  /*bdd00*/  ISETP.LT.AND P3, PT, R252, UR4, !P2 ;  /* 0x00000004fc007c0c */ /* 0x000fe2000d761270 */
[----:B------:R1:W-:Y:S01]  /*bdd10*/  @P4 STG.E desc[UR60][R12.64], R70 ;  /* 0x000000460c004986 */ /* 0x0003e2000c10193c */
[----:B------:R-:W-:-:S05]  /*bdd20*/  ISETP.LT.AND P4, PT, R152, UR4, !P2 ;  /* 0x0000000498007c0c */ /* 0x000fca000d781270 */
[----:B------:R-:W-:Y:S01]  /*bdd30*/  @P5 STG.E desc[UR60][R4.64], R74 ;  /* 0x0000004a04005986 */ /* 0x000fe2000c10193c */
[----:B---3--:R-:W-:-:S03]  /*bdd40*/  IMAD.WIDE R10, R123, 0x4, R110 ;  /* 0x000000047b0a7825 */ /* 0x008fc600078e026e */
[----:B------:R-:W-:Y:S01]  /*bdd50*/  @P1 STG.E desc[UR60][R6.64], R82 ;  /* 0x0000005206001986 */ /* 0x000fe2000c10193c */
[----:B-1----:R-:W-:-:S03]  /*bdd60*/  IMAD.WIDE R2, R123, 0x4, R108 ;  /* 0x000000047b027825 */ /* 0x002fc600078e026c */
[----:B------:R4:W-:Y:S01]  /*bdd70*/  @P0 STG.E desc[UR60][R8.64], R78 ;  /* 0x0000004e08000986 */ /* 0x0009e2000c10193c */
[----:B------:R-:W-:Y:S01]  /*bdd80*/  IMAD.WIDE R12, R123, 0x4, R106 ;  /* 0x000000047b0c7825 */ /* 0x000fe200078e026a */
[----:B------:R-:W-:Y:S02]  /*bdd90*/  ISETP.GE.AND P5, PT, R15, UR5, PT ;  /* 0x000000050f007c0c */ /* 0x000fe4000bfa6270 */
[----:B------:R1:W-:Y:S04]  /*bdda0*/  @P6 STG.E desc[UR60][R10.64], R55 ;  /* 0x000000370a006986 */ /* 0x0003e8000c10193c */
[----:B------:R3:W-:Y:S04]  /*bddb0*/  @P3 STG.E desc[UR60][R2.64], R51 ;  /* 0x0000003302003986 */ /* 0x0007e8000c10193c */
[----:B------:R3:W-:Y:S04]  /*bddc0*/  @P4 STG.E desc[UR60][R12.64], R67 ;  /* 0x000000430c004986 */ /* 0x0007e8000c10193c */
[----:B------:R3:W2:Y:S01]  /*bddd0*/  LDS.128 R4, [R0] ;  /* 0x0000000000047984 */ /* 0x0006a20000000c00 */
[----:B------:R-:W-:-:S02]  /*bdde0*/  ISETP.LT.AND P2, PT, R153, UR4, !P2 ;  /* 0x0000000499007c0c */ /* 0x000fc4000d741270 */
[----:B------:R-:W-:Y:S02]  /*bddf0*/  ISETP.LT.AND P6, PT, R122, UR4, !P5 ;  /* 0x000000047a007c0c */ /* 0x000fe4000efc1270 */
[----:B------:R-:W-:Y:S02]  /*bde00*/  ISETP.LT.AND P1, PT, R252, UR4, !P5 ;  /* 0x00000004fc007c0c */ /* 0x000fe4000ef21270 */
[----:B------:R-:W-:Y:S01]  /*bde10*/  ISETP.GE.AND P0, PT, R14, UR5, PT ;  /* 0x000000050e007c0c */ /* 0x000fe2000bf06270 */
[----:B------:R-:W-:Y:S02]  /*bde20*/  IMAD.WIDE R14, R123, 0x4, R104 ;  /* 0x000000047b0e7825 */ /* 0x000fe400078e0268 */
[----:B------:R-:W2:Y:S04]  /*bde30*/  LDL.LU R123, [R1+0x18a8] ;  /* 0x0018a800017b7983 */ /* 0x000ea80000300800 */
[----:B------:R-:W2:Y:S01]  /*bde40*/  LDL.LU R20, [R1+0x35b4] ;  /* 0x0035b40001147983 */ /* 0x000ea20000300800 */
[----:B----4-:R-:W-:-:S04]  /*bde50*/  IMAD.WIDE R8, R154, 0x4, R110 ;  /* 0x000000049a087825 */ /* 0x010fc800078e026e */
[----:B-1----:R-:W-:-:S04]  /*bde60*/  IMAD.WIDE R10, R154, 0x4, R108 ;  /* 0x000000049a0a7825 */ /* 0x002fc800078e026c */
[----:B---3--:R-:W-:-:S04]  /*bde70*/  IMAD.WIDE R2, R154, 0x4, R106 ;  /* 0x000000049a027825 */ /* 0x008fc800078e026a */
[----:B------:R-:W-:Y:S02]  /*bde80*/  IMAD.WIDE R12, R154, 0x4, R104 ;  /* 0x000000049a0c7825 */ /* 0x000fe400078e0268 */
[----:B------:R-:W3:Y:S04]  /*bde90*/  LDL.LU R154, [R1+0x18a0] ;  /* 0x0018a000019a7983 */ /* 0x000ee80000300800 */
[----:B------:R-:W4:Y:S01]  /*bdea0*/  LDL.LU R0, [R1+0x35b0] ;  /* 0x0035b00001007983 */ /* 0x000f220000300800 */
[----:B------:R-:W-:-:S03]  /*bdeb0*/  ISETP.GE.AND P3, PT, R16, UR5, PT ;  /* 0x0000000510007c0c */ /* 0x000fc6000bf66270 */
[----:B------:R2:W-:Y:S04]  /*bdec0*/  @P2 STG.E desc[UR60][R14.64], R47 ;  /* 0x0000002f0e002986 */ /* 0x0005e8000c10193c */
[----:B------:R1:W-:Y:S04]  /*bded0*/  @P6 STG.E desc[UR60][R8.64], R71 ;  /* 0x0000004708006986 */ /* 0x0003e8000c10193c */
[----:B------:R1:W-:Y:S04]  /*bdee0*/  @P1 STG.E desc[UR60][R10.64], R75 ;  /* 0x0000004b0a001986 */ /* 0x0003e8000c10193c */
[----:B------:R-:W3:Y:S01]  /*bdef0*/  LDL.LU R19, [R1+0x35ac] ;  /* 0x0035ac0001137983 */ /* 0x000ee20000300800 */
[----:B--2---:R-:W-:-:S04]  /*bdf00*/  IMAD.WIDE R14, R155, 0x4, R110 ;  /* 0x000000049b0e7825 */ /* 0x004fc800078e026e */
[----:B-1----:R-:W-:-:S04]  /*bdf10*/  IMAD.WIDE R8, R155, 0x4, R108 ;  /* 0x000000049b087825 */ /* 0x002fc800078e026c */
[----:B------:R-:W-:-:S04]  /*bdf20*/  IMAD.WIDE R10, R155, 0x4, R106 ;  /* 0x000000049b0a7825 */ /* 0x000fc800078e026a */
[----:B------:R-:W-:Y:S02]  /*bdf30*/  IMAD.WIDE R16, R155, 0x4, R104 ;  /* 0x000000049b107825 */ /* 0x000fe400078e0268 */
[----:B------:R-:W2:Y:S01]  /*bdf40*/  LDL.LU R155, [R1+0x189c] ;  /* 0x00189c00019b7983 */ /* 0x000ea20000300800 */
[----:B------:R-:W-:Y:S02]  /*bdf50*/  ISETP.LT.AND P4, PT, R152, UR4, !P5 ;  /* 0x0000000498007c0c */ /* 0x000fe4000ef81270 */
[----:B------:R-:W-:Y:S02]  /*bdf60*/  ISETP.LT.AND P5, PT, R153, UR4, !P5 ;  /* 0x0000000499007c0c */ /* 0x000fe4000efa1270 */
[----:B------:R-:W-:Y:S02]  /*bdf70*/  ISETP.LT.AND P1, PT, R122, UR4, !P0 ;  /* 0x000000047a007c0c */ /* 0x000fe4000c721270 */
[----:B------:R-:W-:Y:S02]  /*bdf80*/  ISETP.LT.AND P2, PT, R252, UR4, !P0 ;  /* 0x00000004fc007c0c */ /* 0x000fe4000c741270 */
[----:B------:R-:W-:-:S02]  /*bdf90*/  ISETP.LT.AND P6, PT, R152, UR4, !P0 ;  /* 0x0000000498007c0c */ /* 0x000fc4000c7c1270 */
[----:B------:R-:W-:-:S03]  /*bdfa0*/  ISETP.LT.AND P0, PT, R153, UR4, !P0 ;  /* 0x0000000499007c0c */ /* 0x000fc6000c701270 */
[----:B------:R1:W-:Y:S04]  /*bdfb0*/  @P4 STG.E desc[UR60][R2.64], R83 ;  /* 0x0000005302004986 */ /* 0x0003e8000c10193c */
[----:B------:R1:W-:Y:S01]  /*bdfc0*/  @P5 STG.E desc[UR60][R12.64], R79 ;  /* 0x0000004f0c005986 */ /* 0x0003e2000c10193c */
[----:B------:R-:W-:-:S03]  /*bdfd0*/  ISETP.LT.AND P5, PT, R122, UR4, !P3 ;  /* 0x000000047a007c0c */ /* 0x000fc6000dfa1270 */
[----:B------:R-:W-:Y:S01]  /*bdfe0*/  @P1 STG.E desc[UR60][R14.64], R84 ;  /* 0x000000540e001986 */ /* 0x000fe2000c10193c */
[----:B------:R-:W-:-:S03]  /*bdff0*/  ISETP.LT.AND P4, PT, R252, UR4, !P3 ;  /* 0x00000004fc007c0c */ /* 0x000fc6000df81270 */
[----:B------:R1:W-:Y:S01]  /*be000*/  @P2 STG.E desc[UR60][R8.64], R92 ;  /* 0x0000005c08002986 */ /* 0x0003e2000c10193c */
[----:B------:R-:W-:-:S03]  /*be010*/  ISETP.GE.AND P1, PT, R18, UR5, PT ;  /* 0x0000000512007c0c */ /* 0x000fc6000bf26270 */
[----:B------:R1:W-:Y:S04]  /*be020*/  @P6 STG.E desc[UR60][R10.64], R124 ;  /* 0x0000007c0a006986 */ /* 0x0003e8000c10193c */
[----:B------:R3:W-:Y:S01]  /*be030*/  @P0 STG.E desc[UR60][R16.64], R88 ;  /* 0x0000005810000986 */ /* 0x0007e2000c10193c */
[----:B------:R-:W-:-:S03]  /*be040*/  ISETP.LT.AND P0, PT, R152, UR4, !P3 ;  /* 0x0000000498007c0c */ /* 0x000fc6000df01270 */
[----:B------:R-:W2:Y:S04]  /*be050*/  LDL.LU R18, [R1+0x35a8] ;  /* 0x0035a80001127983 */ /* 0x000ea80000300800 */
[----:B------:R-:W2:Y:S01]  /*be060*/  LDL.LU R103, [R1+0x1894] ;  /* 0x0018940001677983 */ /* 0x000ea20000300800 */
[----:B------:R-:W-:Y:S02]  /*be070*/  ISETP.LT.AND P3, PT, R153, UR4, !P3 ;  /* 0x0000000499007c0c */ /* 0x000fe4000df61270 */
[----:B------:R-:W-:Y:S02]  /*be080*/  ISETP.LT.AND P6, PT, R122, UR4, !P1 ;  /* 0x000000047a007c0c */ /* 0x000fe4000cfc1270 */
[----:B------:R-:W-:Y:S01]  /*be090*/  ISETP.LT.AND P2, PT, R252, UR4, !P1 ;  /* 0x00000004fc007c0c */ /* 0x000fe2000cf41270 */
[----:B-1----:R-:W-:-:S04]  /*be0a0*/  IMAD.WIDE R2, R123, 0x4, R110 ;  /* 0x000000047b027825 */ /* 0x002fc800078e026e */
[C---:B------:R-:W-:Y:S01]  /*be0b0*/  IMAD.WIDE R12, R123.reuse, 0x4, R108 ;  /* 0x000000047b0c7825 */ /* 0x040fe200078e026c */
[----:B------:R1:W-:Y:S03]  /*be0c0*/  @P5 STG.E desc[UR60][R2.64], R128 ;  /* 0x0000008002005986 */ /* 0x0003e6000c10193c */
[C---:B------:R-:W-:Y:S01]  /*be0d0*/  IMAD.WIDE R8, R123.reuse, 0x4, R106 ;  /* 0x000000047b087825 */ /* 0x040fe200078e026a */
[----:B------:R1:W-:Y:S04]  /*be0e0*/  @P4 STG.E desc[UR60][R12.64], R136 ;  /* 0x000000880c004986 */ /* 0x0003e8000c10193c */
[----:B------:R2:W-:Y:S01]  /*be0f0*/  @P0 STG.E desc[UR60][R8.64], R144 ;  /* 0x0000009008000986 */ /* 0x0005e2000c10193c */
[----:B------:R-:W-:Y:S01]  /*be100*/  IMAD.WIDE R10, R123, 0x4, R104 ;  /* 0x000000047b0a7825 */ /* 0x000fe200078e0268 */
[----:B------:R-:W-:-:S04]  /*be110*/  ISETP.LT.AND P4, PT, R152, UR4, !P1 ;  /* 0x0000000498007c0c */ /* 0x000fc8000cf81270 */
[----:B------:R2:W-:Y:S01]  /*be120*/  @P3 STG.E desc[UR60][R10.64], R4 ;  /* 0x000000040a003986 */ /* 0x0005e2000c10193c */
[----:B----4-:R-:W-:-:S03]  /*be130*/  ISETP.GE.AND P0, PT, R0, UR5, PT ;  /* 0x0000000500007c0c */ /* 0x010fc6000bf06270 */
[----:B------:R-:W4:Y:S04]  /*be140*/  LDL.LU R0, [R1+0x35d8] ;  /* 0x0035d80001007983 */ /* 0x000f280000300800 */
[----:B------:R-:W4:Y:S01]  /*be150*/  LDL.LU R123, [R1+0x1890] ;  /* 0x00189000017b7983 */ /* 0x000f220000300800 */
[----:B---3--:R-:W-:-:S04]  /*be160*/  IMAD.WIDE R14, R154, 0x4, R110 ;  /* 0x000000049a0e7825 */ /* 0x008fc800078e026e */
[----:B------:R-:W-:-:S04]  /*be170*/  IMAD.WIDE R16, R154, 0x4, R108 ;  /* 0x000000049a107825 */ /* 0x000fc800078e026c */
[----:B-1----:R-:W-:-:S04]  /*be180*/  IMAD.WIDE R2, R154, 0x4, R106 ;  /* 0x000000049a027825 */ /* 0x002fc800078e026a */
[----:B------:R-:W-:Y:S02]  /*be190*/  IMAD.WIDE R12, R154, 0x4, R104 ;  /* 0x000000049a0c7825 */ /* 0x000fe400078e0268 */
[----:B------:R-:W3:Y:S04]  /*be1a0*/  LDL.LU R154, [R1+0x188c] ;  /* 0x00188c00019a7983 */ /* 0x000ee80000300800 */
[----:B------:R1:W-:Y:S04]  /*be1b0*/  @P6 STG.E desc[UR60][R14.64], R85 ;  /* 0x000000550e006986 */ /* 0x0003e8000c10193c */
[----:B------:R-:W-:Y:S04]  /*be1c0*/  @P2 STG.E desc[UR60][R16.64], R93 ;  /* 0x0000005d10002986 */ /* 0x000fe8000c10193c */
[----:B------:R1:W-:Y:S01]  /*be1d0*/  @P4 STG.E desc[UR60][R2.64], R125 ;  /* 0x0000007d02004986 */ /* 0x0003e2000c10193c */
[----:B--2---:R-:W-:-:S04]  /*be1e0*/  IMAD.WIDE R8, R155, 0x4, R110 ;  /* 0x000000049b087825 */ /* 0x004fc800078e026e */
[----:B------:R-:W-:-:S04]  /*be1f0*/  IMAD.WIDE R10, R155, 0x4, R108 ;  /* 0x000000049b0a7825 */ /* 0x000fc800078e026c */
[----:B-1----:R-:W-:-:S04]  /*be200*/  IMAD.WIDE R14, R155, 0x4, R106 ;  /* 0x000000049b0e7825 */ /* 0x002fc800078e026a */
[----:B------:R-:W-:Y:S02]  /*be210*/  IMAD.WIDE R2, R155, 0x4, R104 ;  /* 0x000000049b027825 */ /* 0x000fe400078e0268 */
[----:B------:R-:W2:Y:S01]  /*be220*/  LDL.LU R155, [R1+0x1984] ;  /* 0x00198400019b7983 */ /* 0x000ea20000300800 */
[----:B------:R-:W-:Y:S02]  /*be230*/  ISETP.LT.AND P5, PT, R153, UR4, !P1 ;  /* 0x0000000499007c0c */ /* 0x000fe4000cfa1270 */
[----:B------:R-:W-:-:S04]  /*be240*/  ISETP.GE.AND P1, PT, R20, UR5, PT ;  /* 0x0000000514007c0c */ /* 0x000fc8000bf26270 */
[----:B------:R-:W-:Y:S02]  /*be250*/  ISETP.LT.AND P2, PT, R122, UR4, !P1 ;  /* 0x000000047a007c0c */ /* 0x000fe4000cf41270 */
[----:B------:R-:W-:Y:S02]  /*be260*/  ISETP.LT.AND P6, PT, R252, UR4, !P1 ;  /* 0x00000004fc007c0c */ /* 0x000fe4000cfc1270 */
[----:B------:R-:W-:Y:S02]  /*be270*/  ISETP.LT.AND P3, PT, R152, UR4, !P1 ;  /* 0x0000000498007c0c */ /* 0x000fe4000cf61270 */
[----:B------:R-:W-:Y:S01]  /*be280*/  ISETP.LT.AND P1, PT, R153, UR4, !P1 ;  /* 0x0000000499007c0c */ /* 0x000fe2000cf21270 */
[----:B------:R1:W-:Y:S01]  /*be290*/  @P5 STG.E desc[UR60][R12.64], R89 ;  /* 0x000000590c005986 */ /* 0x0003e2000c10193c */
[----:B------:R-:W-:-:S05]  /*be2a0*/  ISETP.LT.AND P5, PT, R122, UR4, !P0 ;  /* 0x000000047a007c0c */ /* 0x000fca000c7a1270 */
[----:B------:R1:W-:Y:S01]  /*be2b0*/  @P2 STG.E desc[UR60][R8.64], R129 ;  /* 0x0000008108002986 */ /* 0x0003e2000c10193c */
[----:B------:R-:W-:-:S03]  /*be2c0*/  ISETP.LT.AND P2, PT, R252, UR4, !P0 ;  /* 0x00000004fc007c0c */ /* 0x000fc6000c741270 */
[----:B------:R1:W-:Y:S01]  /*be2d0*/  @P6 STG.E desc[UR60][R10.64], R137 ;  /* 0x000000890a006986 */ /* 0x0003e2000c10193c */
[----:B------:R-:W-:Y:S02]  /*be2e0*/  ISETP.LT.AND P6, PT, R152, UR4, !P0 ;  /* 0x0000000498007c0c */ /* 0x000fe4000c7c1270 */
[----:B------:R-:W-:Y:S01]  /*be2f0*/  ISETP.LT.AND P0, PT, R153, UR4, !P0 ;  /* 0x0000000499007c0c */ /* 0x000fe2000c701270 */
[----:B-1----:R-:W-:Y:S01]  /*be300*/  IMAD.WIDE R12, R103, 0x4, R110 ;  /* 0x00000004670c7825 */ /* 0x002fe200078e026e */
[----:B------:R-:W-:Y:S01]  /*be310*/  ISETP.GE.AND P4, PT, R19, UR5, PT ;  /* 0x0000000513007c0c */ /* 0x000fe2000bf86270 */
[----:B------:R4:W-:Y:S02]  /*be320*/  @P3 STG.E desc[UR60][R14.64], R145 ;  /* 0x000000910e003986 */ /* 0x0009e4000c10193c */
[C---:B------:R-:W-:Y:S02]  /*be330*/  IMAD.WIDE R16, R103.reuse, 0x4, R108 ;  /* 0x0000000467107825 */ /* 0x040fe400078e026c */
[----:B------:R1:W-:Y:S01]  /*be340*/  @P1 STG.E desc[UR60][R2.64], R5 ;  /* 0x0000000502001986 */ /* 0x0003e2000c10193c */
[----:B------:R-:W-:Y:S01]  /*be350*/  ISETP.LT.AND P1, PT, R122, UR4, !P4 ;  /* 0x000000047a007c0c */ /* 0x000fe2000e721270 */
[----:B------:R-:W-:-:S02]  /*be360*/  IMAD.WIDE R8, R103, 0x4, R106 ;  /* 0x0000000467087825 */ /* 0x000fc400078e026a */
[----:B------:R-:W-:Y:S01]  /*be370*/  @P5 STG.E desc[UR60][R12.64], R86 ;  /* 0x000000560c005986 */ /* 0x000fe2000c10193c */
[----:B------:R-:W-:Y:S01]  /*be380*/  ISETP.LT.AND P5, PT, R152, UR4, !P4 ;  /* 0x0000000498007c0c */ /* 0x000fe2000e7a1270 */
[----:B------:R-:W-:Y:S02]  /*be390*/  IMAD.WIDE R10, R103, 0x4, R104 ;  /* 0x00000004670a7825 */ /* 0x000fe400078e0268 */
[----:B------:R-:W-:Y:S01]  /*be3a0*/  @P2 STG.E desc[UR60][R16.64], R94 ;  /* 0x0000005e10002986 */ /* 0x000fe2000c10193c */
[----:B------:R-:W-:Y:S02]  /*be3b0*/  ISETP.LT.AND P2, PT, R252, UR4, !P4 ;  /* 0x00000004fc007c0c */ /* 0x000fe4000e741270 */
[----:B------:R-:W-:Y:S02]  /*be3c0*/  ISETP.GE.AND P3, PT, R18, UR5, PT ;  /* 0x0000000512007c0c */ /* 0x000fe4000bf66270 */
[----:B------:R-:W-:Y:S01]  /*be3d0*/  ISETP.LT.AND P4, PT, R153, UR4, !P4 ;  /* 0x0000000499007c0c */ /* 0x000fe2000e781270 */
[----:B------:R1:W-:Y:S04]  /*be3e0*/  @P6 STG.E desc[UR60][R8.64], R126 ;  /* 0x0000007e08006986 */ /* 0x0003e8000c10193c */
[----:B------:R-:W-:Y:S01]  /*be3f0*/  @P0 STG.E desc[UR60][R10.64], R90 ;  /* 0x0000005a0a000986 */ /* 0x000fe2000c10193c */
[----:B------:R-:W-:Y:S01]  /*be400*/  ISETP.LT.AND P0, PT, R122, UR4, !P3 ;  /* 0x000000047a007c0c */ /* 0x000fe2000df01270 */
[----:B----4-:R-:W-:-:S04]  /*be410*/  IMAD.WIDE R14, R123, 0x4, R110 ;  /* 0x000000047b0e7825 */ /* 0x010fc800078e026e */
[C---:B-1----:R-:W-:Y:S01]  /*be420*/  IMAD.WIDE R2, R123.reuse, 0x4, R108 ;  /* 0x000000047b027825 */ /* 0x042fe200078e026c */
[----:B------:R-:W-:Y:S03]  /*be430*/  @P1 STG.E desc[UR60][R14.64], R130 ;  /* 0x000000820e001986 */ /* 0x000fe6000c10193c */
[C---:B------:R-:W-:Y:S01]  /*be440*/  IMAD.WIDE R4, R123.reuse, 0x4, R106 ;  /* 0x000000047b047825 */ /* 0x040fe200078e026a */
[----:B------:R1:W-:Y:S03]  /*be450*/  @P2 STG.E desc[UR60][R2.64], R138 ;  /* 0x0000008a02002986 */ /* 0x0003e6000c10193c */
[----:B------:R-:W-:Y:S01]  /*be460*/  IMAD.WIDE R8, R123, 0x4, R104 ;  /* 0x000000047b087825 */ /* 0x000fe200078e0268 */
[----:B------:R-:W-:Y:S01]  /*be470*/  ISETP.GE.AND P6, PT, R0, UR5, PT ;  /* 0x0000000500007c0c */ /* 0x000fe2000bfc6270 */
[----:B------:R4:W-:Y:S01]  /*be480*/  @P5 STG.E desc[UR60][R4.64], R146 ;  /* 0x0000009204005986 */ /* 0x0009e2000c10193c */
[----:B------:R-:W-:Y:S01]  /*be490*/  ISETP.LT.AND P2, PT, R252, UR4, !P3 ;  /* 0x00000004fc007c0c */ /* 0x000fe2000df41270 */
[----:B---3--:R-:W-:-:S02]  /*be4a0*/  IMAD.WIDE R12, R154, 0x4, R110 ;  /* 0x000000049a0c7825 */ /* 0x008fc400078e026e */
[----:B------:R3:W-:Y:S01]  /*be4b0*/  @P4 STG.E desc[UR60][R8.64], R6 ;  /* 0x0000000608004986 */ /* 0x0007e2000c10193c */
[----:B------:R-:W-:Y:S02]  /*be4c0*/  ISETP.LT.AND P4, PT, R152, UR4, !P3 ;  /* 0x0000000498007c0c */ /* 0x000fe4000df81270 */
[C---:B------:R-:W-:Y:S01]  /*be4d0*/  ISETP.LT.AND P3, PT, R153.reuse, UR4, !P3 ;  /* 0x0000000499007c0c */ /* 0x040fe2000df61270 */
[----:B------:R3:W-:Y:S01]  /*be4e0*/  @P0 STG.E desc[UR60][R12.64], R87 ;  /* 0x000000570c000986 */ /* 0x0007e2000c10193c */
[----:B------:R-:W-:Y:S02]  /*be4f0*/  ISETP.LT.AND P1, PT, R122, UR4, !P6 ;  /* 0x000000047a007c0c */ /* 0x000fe4000f721270 */
[----:B------:R-:W-:Y:S02]  /*be500*/  ISETP.LT.AND P5, PT, R252, UR4, !P6 ;  /* 0x00000004fc007c0c */ /* 0x000fe4000f7a1270 */
[----:B------:R-:W-:Y:S02]  /*be510*/  ISETP.LT.AND P0, PT, R152, UR4, !P6 ;  /* 0x0000000498007c0c */ /* 0x000fe4000f701270 */
[----:B------:R-:W-:Y:S01]  /*be520*/  ISETP.LT.AND P6, PT, R153, UR4, !P6 ;  /* 0x0000000499007c0c */ /* 0x000fe2000f7c1270 */
[----:B-1----:R-:W-:-:S04]  /*be530*/  IMAD.WIDE R2, R154, 0x4, R108 ;  /* 0x000000049a027825 */ /* 0x002fc800078e026c */
[C---:B----4-:R-:W-:Y:S01]  /*be540*/  IMAD.WIDE R4, R154.reuse, 0x4, R106 ;  /* 0x000000049a047825 */ /* 0x050fe200078e026a */
[----:B------:R3:W-:Y:S03]  /*be550*/  @P2 STG.E desc[UR60][R2.64], R95 ;  /* 0x0000005f02002986 */ /* 0x0007e6000c10193c */
[----:B------:R-:W-:Y:S01]  /*be560*/  IMAD.WIDE R10, R154, 0x4, R104 ;  /* 0x000000049a0a7825 */ /* 0x000fe200078e0268 */
[----:B------:R3:W-:Y:S04]  /*be570*/  @P4 STG.E desc[UR60][R4.64], R127 ;  /* 0x0000007f04004986 */ /* 0x0007e8000c10193c */
[----:B------:R3:W-:Y:S01]  /*be580*/  @P3 STG.E desc[UR60][R10.64], R91 ;  /* 0x0000005b0a003986 */ /* 0x0007e2000c10193c */
[----:B--2---:R-:W-:-:S04]  /*be590*/  IMAD.WIDE R110, R155, 0x4, R110 ;  /* 0x000000049b6e7825 */ /* 0x004fc800078e026e */
[C---:B------:R-:W-:Y:S01]  /*be5a0*/  IMAD.WIDE R108, R155.reuse, 0x4, R108 ;  /* 0x000000049b6c7825 */ /* 0x040fe200078e026c */
[----:B------:R3:W-:Y:S03]  /*be5b0*/  @P1 STG.E desc[UR60][R110.64], R131 ;  /* 0x000000836e001986 */ /* 0x0007e6000c10193c */
[C---:B------:R-:W-:Y:S01]  /*be5c0*/  IMAD.WIDE R106, R155.reuse, 0x4, R106 ;  /* 0x000000049b6a7825 */ /* 0x040fe200078e026a */
[----:B------:R3:W-:Y:S04]  /*be5d0*/  @P5 STG.E desc[UR60][R108.64], R139 ;  /* 0x0000008b6c005986 */ /* 0x0007e8000c10193c */
[----:B------:R3:W-:Y:S01]  /*be5e0*/  @P0 STG.E desc[UR60][R106.64], R147 ;  /* 0x000000936a000986 */ /* 0x0007e2000c10193c */
[----:B------:R-:W-:Y:S01]  /*be5f0*/  IMAD.WIDE R104, R155, 0x4, R104 ;  /* 0x000000049b687825 */ /* 0x000fe200078e0268 */
[----:B------:R-:W-:Y:S06]  /*be600*/  @!P6 EXIT ;  /* 0x000000000000e94d */ /* 0x000fec0003800000 */
[----:B------:R-:W-:Y:S01]  /*be610*/  STG.E desc[UR60][R104.64], R7 ;  /* 0x0000000768007986 */ /* 0x000fe2000c10193c */
[----:B------:R-:W-:Y:S05]  /*be620*/  EXIT ;  /* 0x000000000000794d */ /* 0x000fea0003800000 */
.L_x_2:
[----:B------:R-:W-:-:S00]  /*be630*/  BRA `(.L_x_2) ;  /* 0xfffffffc00fc7947 */ /* 0x000fc0000383ffff */
[----:B------:R-:W-:-:S00]  /*be640*/  NOP ;  /* 0x0000000000007918 */ /* 0x000fc00000000000 */
        /* <DEDUP_REMOVED lines=11> */
.L_x_3:


//--------------------- .nv.shared.matmul_kernel  --------------------------
	.section	.nv.shared.matmul_kernel,"aw",@nobits
	.sectionflags	@""
	.align	16
	.zero		1024


//--------------------- .nv.shared.reserved.0     --------------------------
	.section	.nv.shared.reserved.0,"aw",@nobits
	.weak		__nv_reservedSMEM_offset_0_alias
	.size		__nv_reservedSMEM_offset_0_alias, 0, 0
	.other		__nv_reservedSMEM_offset_0_alias,@"STO_CUDA_RESERVED_SHARED STV_DEFAULT"
__nv_reservedSMEM_offset_0_alias:
	.zero		0


//--------------------- .nv.constant0.matmul_kernel --------------------------
	.section	.nv.constant0.matmul_kernel,"a",@progbits
	.sectionflags	@""
	.align	4
.nv.constant0.matmul_kernel:
	.zero		608


//--------------------- SYMBOLS --------------------------

	.type		.nv.reservedSmem.offset0,@object
	.size		.nv.reservedSmem.offset0,0x4
